	.target	sm_90a

	.elftype	@"ET_EXEC"


//--------------------- .note.nv.tkinfo           --------------------------
	.section	.note.nv.tkinfo,"",@"SHT_NOTE"
	.sectionflags	@"SHF_NOTE_NV_TKINFO"
	.tkinfo
        /*0018*/ 	.word	0x00000002
        /*0030*/ 	.string	""
        /*0030*/ 	.string	"ptxas"
        /*0030*/ 	.string	"Cuda compilation tools, release 13.0, V13.0.88"
        /*0030*/ 	.string	"Build cuda_13.0.r13.0/compiler.36424714_0"
        /*0030*/ 	.string	"-v  -suppress-debug-info  -lineinfo  -arch sm_90a "



//--------------------- .note.nv.cuinfo           --------------------------
	.section	.note.nv.cuinfo,"",@"SHT_NOTE"
	.sectionflags	@"SHF_NOTE_NV_CUINFO"
        /*0018*/ 	.short	0x0002
        /*001a*/ 	.short	0x005a
        /*001c*/ 	.short	0x0082
	.zero		2


//--------------------- .nv.info                  --------------------------
	.section	.nv.info,"",@"SHT_CUDA_INFO"
	.align	4


	//----- nvinfo : EIATTR_REGCOUNT
	.align		4
        /*0000*/ 	.byte	0x04, 0x2f
        /*0002*/ 	.short	(.L_1 - .L_0)
	.align		4
.L_0:
        /*0004*/ 	.word	index@(matmul_kernel)
        /*0008*/ 	.word	0x000000ff


	//----- nvinfo : EIATTR_FRAME_SIZE
	.align		4
.L_1:
        /*000c*/ 	.byte	0x04, 0x11
        /*000e*/ 	.short	(.L_3 - .L_2)
	.align		4
.L_2:
        /*0010*/ 	.word	index@(matmul_kernel)
        /*0014*/ 	.word	0x000008f8


	//----- nvinfo : EIATTR_MIN_STACK_SIZE
	.align		4
.L_3:
        /*0018*/ 	.byte	0x04, 0x12
        /*001a*/ 	.short	(.L_5 - .L_4)
	.align		4
.L_4:
        /*001c*/ 	.word	index@(matmul_kernel)
        /*0020*/ 	.word	0x000008f8
.L_5:


//--------------------- .nv.compat                --------------------------
	.section	.nv.compat,"",@"SHT_CUDA_COMPAT_INFO"
	.align	4
        /*0000*/ 	.byte	0x02, 0x09, 0x01, 0x00, 0x02, 0x02, 0x04, 0x00, 0x02, 0x05, 0x05, 0x00, 0x03, 0x07, 0x01, 0x01
        /*0010*/ 	.byte	0x02, 0x03, 0x00, 0x00, 0x02, 0x06, 0x01, 0x00, 0x04, 0x0b, 0x08, 0x00, 0x00, 0x00, 0x00, 0x00
        /*0020*/ 	.byte	0x00, 0x00, 0x00, 0x00


//--------------------- .nv.info.matmul_kernel    --------------------------
	.section	.nv.info.matmul_kernel,"",@"SHT_CUDA_INFO"
	.sectionflags	@""
	.align	4


	//----- nvinfo : EIATTR_CUDA_API_VERSION
	.align		4
        /*0000*/ 	.byte	0x04, 0x37
        /*0002*/ 	.short	(.L_7 - .L_6)
.L_6:
        /*0004*/ 	.word	0x00000082


	//----- nvinfo : EIATTR_KPARAM_INFO
	.align		4
.L_7:
        /*0008*/ 	.byte	0x04, 0x17
        /*000a*/ 	.short	(.L_9 - .L_8)
.L_8:
        /*000c*/ 	.word	0x00000000
        /*0010*/ 	.short	0x000d
        /*0012*/ 	.short	0x0048
        /*0014*/ 	.byte	0x00, 0xf4, 0x21, 0x00


	//----- nvinfo : EIATTR_KPARAM_INFO
	.align		4
.L_9:
        /*0018*/ 	.byte	0x04, 0x17
        /*001a*/ 	.short	(.L_11 - .L_10)
.L_10:
        /*001c*/ 	.word	0x00000000
        /*0020*/ 	.short	0x000c
        /*0022*/ 	.short	0x0040
        /*0024*/ 	.byte	0x00, 0xf4, 0x21, 0x00


	//----- nvinfo : EIATTR_KPARAM_INFO
	.align		4
.L_11:
        /*0028*/ 	.byte	0x04, 0x17
        /*002a*/ 	.short	(.L_13 - .L_12)
.L_12:
        /*002c*/ 	.word	0x00000000
        /*0030*/ 	.short	0x000b
        /*0032*/ 	.short	0x0038
        /*0034*/ 	.byte	0x00, 0xf0, 0x11, 0x00


	//----- nvinfo : EIATTR_KPARAM_INFO
	.align		4
.L_13:
        /*0038*/ 	.byte	0x04, 0x17
        /*003a*/ 	.short	(.L_15 - .L_14)
.L_14:
        /*003c*/ 	.word	0x00000000
        /*0040*/ 	.short	0x000a
        /*0042*/ 	.short	0x0034
        /*0044*/ 	.byte	0x00, 0xf0, 0x11, 0x00


	//----- nvinfo : EIATTR_KPARAM_INFO
	.align		4
.L_15:
        /*0048*/ 	.byte	0x04, 0x17
        /*004a*/ 	.short	(.L_17 - .L_16)
.L_16:
        /*004c*/ 	.word	0x00000000
        /*0050*/ 	.short	0x0009
        /*0052*/ 	.short	0x0030
        /*0054*/ 	.byte	0x00, 0xf0, 0x11, 0x00


	//----- nvinfo : EIATTR_KPARAM_INFO
	.align		4
.L_17:
        /*0058*/ 	.byte	0x04, 0x17
        /*005a*/ 	.short	(.L_19 - .L_18)
.L_18:
        /*005c*/ 	.word	0x00000000
        /*0060*/ 	.short	0x0008
        /*0062*/ 	.short	0x002c
        /*0064*/ 	.byte	0x00, 0xf0, 0x11, 0x00


	//----- nvinfo : EIATTR_KPARAM_INFO
	.align		4
.L_19:
        /*0068*/ 	.byte	0x04, 0x17
        /*006a*/ 	.short	(.L_21 - .L_20)
.L_20:
        /*006c*/ 	.word	0x00000000
        /*0070*/ 	.short	0x0007
        /*0072*/ 	.short	0x0028
        /*0074*/ 	.byte	0x00, 0xf0, 0x11, 0x00


	//----- nvinfo : EIATTR_KPARAM_INFO
	.align		4
.L_21:
        /*0078*/ 	.byte	0x04, 0x17
        /*007a*/ 	.short	(.L_23 - .L_22)
.L_22:
        /*007c*/ 	.word	0x00000000
        /*0080*/ 	.short	0x0006
        /*0082*/ 	.short	0x0024
        /*0084*/ 	.byte	0x00, 0xf0, 0x11, 0x00


	//----- nvinfo : EIATTR_KPARAM_INFO
	.align		4
.L_23:
        /*0088*/ 	.byte	0x04, 0x17
        /*008a*/ 	.short	(.L_25 - .L_24)
.L_24:
        /*008c*/ 	.word	0x00000000
        /*0090*/ 	.short	0x0005
        /*0092*/ 	.short	0x0020
        /*0094*/ 	.byte	0x00, 0xf0, 0x11, 0x00


	//----- nvinfo : EIATTR_KPARAM_INFO
	.align		4
.L_25:
        /*0098*/ 	.byte	0x04, 0x17
        /*009a*/ 	.short	(.L_27 - .L_26)
.L_26:
        /*009c*/ 	.word	0x00000000
        /*00a0*/ 	.short	0x0004
        /*00a2*/ 	.short	0x001c
        /*00a4*/ 	.byte	0x00, 0xf0, 0x11, 0x00


	//----- nvinfo : EIATTR_KPARAM_INFO
	.align		4
.L_27:
        /*00a8*/ 	.byte	0x04, 0x17
        /*00aa*/ 	.short	(.L_29 - .L_28)
.L_28:
        /*00ac*/ 	.word	0x00000000
        /*00b0*/ 	.short	0x0003
        /*00b2*/ 	.short	0x0018
        /*00b4*/ 	.byte	0x00, 0xf0, 0x11, 0x00


	//----- nvinfo : EIATTR_KPARAM_INFO
	.align		4
.L_29:
        /*00b8*/ 	.byte	0x04, 0x17
        /*00ba*/ 	.short	(.L_31 - .L_30)
.L_30:
        /*00bc*/ 	.word	0x00000000
        /*00c0*/ 	.short	0x0002
        /*00c2*/ 	.short	0x0010
        /*00c4*/ 	.byte	0x00, 0xf4, 0x21, 0x00


	//----- nvinfo : EIATTR_KPARAM_INFO
	.align		4
.L_31:
        /*00c8*/ 	.byte	0x04, 0x17
        /*00ca*/ 	.short	(.L_33 - .L_32)
.L_32:
        /*00cc*/ 	.word	0x00000000
        /*00d0*/ 	.short	0x0001
        /*00d2*/ 	.short	0x0008
        /*00d4*/ 	.byte	0x00, 0xf4, 0x21, 0x00


	//----- nvinfo : EIATTR_KPARAM_INFO
	.align		4
.L_33:
        /*00d8*/ 	.byte	0x04, 0x17
        /*00da*/ 	.short	(.L_35 - .L_34)
.L_34:
        /*00dc*/ 	.word	0x00000000
        /*00e0*/ 	.short	0x0000
        /*00e2*/ 	.short	0x0000
        /*00e4*/ 	.byte	0x00, 0xf4, 0x21, 0x00


	//----- nvinfo : EIATTR_SPARSE_MMA_MASK
	.align		4
.L_35:
        /*00e8*/ 	.byte	0x03, 0x50
        /*00ea*/ 	.short	0x0000


	//----- nvinfo : EIATTR_MAXREG_COUNT
	.align		4
        /*00ec*/ 	.byte	0x03, 0x1b
        /*00ee*/ 	.short	0x00ff


	//----- nvinfo : EIATTR_NUM_BARRIERS
	.align		4
        /*00f0*/ 	.byte	0x02, 0x4c
        /*00f2*/ 	.byte	0x01
	.zero		1


	//----- nvinfo : EIATTR_ANNOTATIONS
	.align		4
        /*00f4*/ 	.byte	0x04, 0x55
        /*00f6*/ 	.short	(.L_37 - .L_36)


	//   ....[0]....
.L_36:
        /*00f8*/ 	.word	0x00000001
        /*00fc*/ 	.byte	0x60, 0x01, 0x00, 0x00, 0x01, 0x00, 0x00, 0x00, 0xb0, 0x32, 0x00, 0x00, 0x01, 0x00, 0x00, 0x00
        /* <DEDUP_REMOVED lines=867> */
        /*373c*/ 	.byte	0x40, 0x86, 0x01, 0x00, 0x01, 0x00, 0x00, 0x00, 0x50, 0x86, 0x01, 0x00


	//----- nvinfo : EIATTR_MERCURY_ISA_VERSION
	.align		4
.L_37:
        /*3748*/ 	.byte	0x03, 0x5f
        /*374a*/ 	.short	0x0101


	//----- nvinfo : EIATTR_EXIT_INSTR_OFFSETS
	.align		4
        /*374c*/ 	.byte	0x04, 0x1c
        /*374e*/ 	.short	(.L_39 - .L_38)


	//   ....[0]....
.L_38:
        /*3750*/ 	.word	0x0001dea0


	//   ....[1]....
        /*3754*/ 	.word	0x0001dec0


	//----- nvinfo : EIATTR_REQNTID
	.align		4
.L_39:
        /*3758*/ 	.byte	0x04, 0x10
        /*375a*/ 	.short	(.L_41 - .L_40)
.L_40:
        /*375c*/ 	.word	0x00000080
        /*3760*/ 	.word	0x00000001
        /*3764*/ 	.word	0x00000001


	//----- nvinfo : EIATTR_CBANK_PARAM_SIZE
	.align		4
.L_41:
        /*3768*/ 	.byte	0x03, 0x19
        /*376a*/ 	.short	0x0050


	//----- nvinfo : EIATTR_PARAM_CBANK
	.align		4
        /*376c*/ 	.byte	0x04, 0x0a
        /*376e*/ 	.short	(.L_43 - .L_42)
	.align		4
.L_42:
        /*3770*/ 	.word	index@(.nv.constant0.matmul_kernel)
        /*3774*/ 	.short	0x0210
        /*3776*/ 	.short	0x0050


	//----- nvinfo : EIATTR_SW_WAR
	.align		4
.L_43:
        /*3778*/ 	.byte	0x04, 0x36
        /*377a*/ 	.short	(.L_45 - .L_44)
.L_44:
        /*377c*/ 	.word	0x00000008
.L_45:


//--------------------- .nv.callgraph             --------------------------
	.section	.nv.callgraph,"",@"SHT_CUDA_CALLGRAPH"
	.align	4
	.sectionentsize	8
	.align		4
        /*0000*/ 	.word	0x00000000
	.align		4
        /*0004*/ 	.word	0xffffffff
	.align		4
        /*0008*/ 	.word	0x00000000
	.align		4
        /*000c*/ 	.word	0xfffffffe
	.align		4
        /*0010*/ 	.word	0x00000000
	.align		4
        /*0014*/ 	.word	0xfffffffd
	.align		4
        /*0018*/ 	.word	0x00000000
	.align		4
        /*001c*/ 	.word	0xfffffffc


//--------------------- .text.matmul_kernel       --------------------------
	.section	.text.matmul_kernel,"ax",@progbits
	.align	128
        .global         matmul_kernel
        .type           matmul_kernel,@function
        .size           matmul_kernel,(.L_x_3 - matmul_kernel)
        .other          matmul_kernel,@"STO_CUDA_ENTRY STV_DEFAULT"
matmul_kernel:
.text.matmul_kernel:
[----:B------:R-:W1:Y:S08]  /*0000*/  LDC R1, c[0x0][0x28] ;  /* 0x00000a00ff017b82 */ /* 0x000e700000000800 */
[----:B------:R-:W2:Y:S01]  /*0010*/  LDC.64 R2, c[0x0][0x228] ;  /* 0x00008a00ff027b82 */ /* 0x000ea20000000a00 */
[----:B-1----:R-:W-:Y:S01]  /*0020*/  VIADD R1, R1, 0xfffff708 ;  /* 0xfffff70801017836 */ /* 0x002fe20000000000 */
[----:B------:R-:W1:Y:S01]  /*0030*/  S2R R7, SR_CTAID.X ;  /* 0x0000000000077919 */ /* 0x000e620000002500 */
[----:B------:R-:W-:Y:S01]  /*0040*/  ULDC UR18, c[0x0][0x230] ;  /* 0x00008c0000127ab9 */ /* 0x000fe20000000800 */
[----:B------:R-:W-:Y:S01]  /*0050*/  ULDC UR17, c[0x0][0x230] ;  /* 0x00008c0000117ab9 */ /* 0x000fe20000000800 */
[----:B------:R-:W-:Y:S01]  /*0060*/  UIADD3 UR18, UR18, -0x24, URZ ;  /* 0xffffffdc12127890 */ /* 0x000fe2000fffe03f */
[----:B------:R-:W3:Y:S01]  /*0070*/  S2R R96, SR_TID.X ;  /* 0x0000000000607919 */ /* 0x000ee20000002100 */
[----:B------:R-:W-:Y:S01]  /*0080*/  ULDC UR10, c[0x0][0x230] ;  /* 0x00008c00000a7ab9 */ /* 0x000fe20000000800 */
[----:B------:R-:W-:Y:S01]  /*0090*/  ULDC UR14, c[0x0][0x230] ;  /* 0x00008c00000e7ab9 */ /* 0x000fe20000000800 */
[----:B------:R-:W-:Y:S01]  /*00a0*/  UIADD3 UR17, UR17, -0x23, URZ ;  /* 0xffffffdd11117890 */ /* 0x000fe2000fffe03f */
[----:B------:R-:W4:Y:S01]  /*00b0*/  LDC R94, c[0x0][0x230] ;  /* 0x00008c00ff5e7b82 */ /* 0x000f220000000800 */
[----:B------:R-:W-:Y:S01]  /*00c0*/  ULDC UR9, c[0x0][0x230] ;  /* 0x00008c0000097ab9 */ /* 0x000fe20000000800 */
[----:B------:R-:W-:Y:S01]  /*00d0*/  UIADD3 UR10, UR10, -0x2c, URZ ;  /* 0xffffffd40a0a7890 */ /* 0x000fe2000fffe03f */
[----:B------:R-:W-:Y:S01]  /*00e0*/  ULDC UR13, c[0x0][0x230] ;  /* 0x00008c00000d7ab9 */ /* 0x000fe20000000800 */
[----:B------:R-:W-:-:S02]  /*00f0*/  UIADD3 UR14, UR14, -0x28, URZ ;  /* 0xffffffd80e0e7890 */ /* 0x000fc4000fffe03f */
[----:B------:R-:W-:Y:S01]  /*0100*/  UISETP.GE.U32.AND UP0, UPT, UR18, 0x7fffff9d, UPT ;  /* 0x7fffff9d1200788c */ /* 0x000fe2000bf06070 */
[----:B------:R-:W-:Y:S01]  /*0110*/  ULDC UR12, c[0x0][0x230] ;  /* 0x00008c00000c7ab9 */ /* 0x000fe20000000800 */
[----:B------:R-:W-:Y:S01]  /*0120*/  UIADD3 UR9, UR9, -0x2b, URZ ;  /* 0xffffffd509097890 */ /* 0x000fe2000fffe03f */
[----:B------:R-:W-:Y:S01]  /*0130*/  ULDC UR16, c[0x0][0x230] ;  /* 0x00008c0000107ab9 */ /* 0x000fe20000000800 */
[----:B------:R-:W-:Y:S01]  /*0140*/  UIADD3 UR13, UR13, -0x27, URZ ;  /* 0xffffffd90d0d7890 */ /* 0x000fe2000fffe03f */
[----:B--2---:R-:W-:Y:S01]  /*0150*/  IMAD.MOV.U32 R36, RZ, RZ, R3 ;  /* 0x000000ffff247224 */ /* 0x004fe200078e0003 */
[----:B------:R2:W-:Y:S01]  /*0160*/  STL.64 [R1+0x668], R2 ;  /* 0x0006680201007387 */ /* 0x0005e20000100a00 */
[----:B------:R-:W-:Y:S01]  /*0170*/  IMAD.MOV.U32 R84, RZ, RZ, R2 ;  /* 0x000000ffff547224 */ /* 0x000fe200078e0002 */
[----:B------:R-:W-:Y:S01]  /*0180*/  UISETP.GE.U32.AND UP4, UPT, UR17, 0x7fffff9e, UPT ;  /* 0x7fffff9e1100788c */ /* 0x000fe2000bf86070 */
[----:B------:R-:W-:Y:S01]  /*0190*/  VIADD R0, R36, 0x7f ;  /* 0x0000007f24007836 */ /* 0x000fe20000000000 */
[----:B------:R-:W-:Y:S01]  /*01a0*/  ULDC UR11, c[0x0][0x230] ;  /* 0x00008c00000b7ab9 */ /* 0x000fe20000000800 */
[----:B------:R-:W-:-:S02]  /*01b0*/  UIADD3 UR12, UR12, -0x2a, URZ ;  /* 0xffffffd60c0c7890 */ /* 0x000fc4000fffe03f */
[----:B------:R-:W-:Y:S01]  /*01c0*/  UISETP.GE.U32.AND UP1, UPT, UR10, 0x7fffff95, UPT ;  /* 0x7fffff950a00788c */ /* 0x000fe2000bf26070 */
[----:B-1----:R-:W-:Y:S01]  /*01d0*/  IABS R8, R7 ;  /* 0x0000000700087213 */ /* 0x002fe20000000000 */
[----:B------:R-:W-:Y:S01]  /*01e0*/  UIADD3 UR16, UR16, -0x26, URZ ;  /* 0xffffffda10107890 */ /* 0x000fe2000fffe03f */
[----:B--2---:R-:W-:Y:S01]  /*01f0*/  SHF.R.S32.HI R3, RZ, 0x1f, R0 ;  /* 0x0000001fff037819 */ /* 0x004fe20000011400 */
[----:B---3--:R-:W-:Y:S01]  /*0200*/  IMAD.SHL.U32 R13, R96, 0x4, RZ ;  /* 0x00000004600d7824 */ /* 0x008fe200078e00ff */
[----:B------:R-:W-:Y:S02]  /*0210*/  UISETP.GE.U32.AND UP3, UPT, UR14, 0x7fffff99, UPT ;  /* 0x7fffff990e00788c */ /* 0x000fe4000bf66070 */
[----:B------:R-:W-:Y:S01]  /*0220*/  LEA.HI R3, R3, R0, RZ, 0x7 ;  /* 0x0000000003037211 */ /* 0x000fe200078f38ff */
[----:B------:R-:W-:Y:S01]  /*0230*/  USEL UR10, URZ, 0x1, UP0 ;  /* 0x000000013f0a7887 */ /* 0x000fe20008000000 */
[----:B------:R-:W-:Y:S02]  /*0240*/  ULDC UR5, c[0x0][0x230] ;  /* 0x00008c0000057ab9 */ /* 0x000fe40000000800 */
[----:B------:R-:W-:Y:S01]  /*0250*/  SHF.R.S32.HI R3, RZ, 0x7, R3 ;  /* 0x00000007ff037819 */ /* 0x000fe20000011403 */
[----:B------:R-:W-:-:S02]  /*0260*/  UIADD3 UR11, UR11, -0x29, URZ ;  /* 0xffffffd70b0b7890 */ /* 0x000fc4000fffe03f */
[----:B------:R-:W-:Y:S02]  /*0270*/  UISETP.GE.U32.AND UP0, UPT, UR9, 0x7fffff96, UPT ;  /* 0x7fffff960900788c */ /* 0x000fe4000bf06070 */
[----:B------:R-:W-:Y:S01]  /*0280*/  IMAD.SHL.U32 R4, R3, 0x8, RZ ;  /* 0x0000000803047824 */ /* 0x000fe200078e00ff */
[----:B------:R-:W-:Y:S02]  /*0290*/  UISETP.GE.U32.AND UP6, UPT, UR13, 0x7fffff9a, UPT ;  /* 0x7fffff9a0d00788c */ /* 0x000fe4000bfc6070 */
[----:B------:R-:W-:Y:S02]  /*02a0*/  USEL UR9, URZ, 0x1fffe, UP4 ;  /* 0x0001fffe3f097887 */ /* 0x000fe4000a000000 */
[-C--:B------:R-:W-:Y:S01]  /*02b0*/  IABS R5, R4.reuse ;  /* 0x0000000400057213 */ /* 0x080fe20000000000 */
[----:B------:R-:W-:Y:S01]  /*02c0*/  ULDC UR4, c[0x0][0x230] ;  /* 0x00008c0000047ab9 */ /* 0x000fe20000000800 */
[----:B------:R-:W-:Y:S01]  /*02d0*/  IABS R10, R4 ;  /* 0x00000004000a7213 */ /* 0x000fe20000000000 */
[----:B------:R-:W-:Y:S01]  /*02e0*/  UIADD3 UR5, UR5, -0x30, URZ ;  /* 0xffffffd005057890 */ /* 0x000fe2000fffe03f */
[----:B------:R-:W1:Y:S01]  /*02f0*/  I2F.RP R0, R5 ;  /* 0x0000000500007306 */ /* 0x000e620000209400 */
[----:B------:R-:W-:-:S02]  /*0300*/  UISETP.GE.U32.AND UP4, UPT, UR12, 0x7fffff97, UPT ;  /* 0x7fffff970c00788c */ /* 0x000fc4000bf86070 */
[----:B------:R-:W-:Y:S02]  /*0310*/  UISETP.GE.U32.AND UP5, UPT, UR16, 0x7fffff9b, UPT ;  /* 0x7fffff9b1000788c */ /* 0x000fe4000bfa6070 */
[----:B------:R-:W-:Y:S02]  /*0320*/  USEL UR12, URZ, 0x1, UP3 ;  /* 0x000000013f0c7887 */ /* 0x000fe40009800000 */
[----:B------:R-:W-:Y:S02]  /*0330*/  UIADD3 UR4, UR4, -0x2f, URZ ;  /* 0xffffffd104047890 */ /* 0x000fe4000fffe03f */
[----:B------:R-:W-:Y:S01]  /*0340*/  UISETP.GE.U32.AND UP3, UPT, UR11, 0x7fffff98, UPT ;  /* 0x7fffff980b00788c */ /* 0x000fe2000bf66070 */
[----:B------:R-:W-:Y:S01]  /*0350*/  ULDC UR15, c[0x0][0x230] ;  /* 0x00008c00000f7ab9 */ /* 0x000fe20000000800 */
[----:B------:R-:W-:Y:S02]  /*0360*/  USEL UR11, URZ, 0x1fffe, UP6 ;  /* 0x0001fffe3f0b7887 */ /* 0x000fe4000b000000 */
[----:B------:R-:W-:Y:S01]  /*0370*/  UISETP.GE.U32.AND UP6, UPT, UR5, 0x7fffff91, UPT ;  /* 0x7fffff910500788c */ /* 0x000fe2000bfc6070 */
[----:B-1----:R-:W1:Y:S01]  /*0380*/  MUFU.RCP R0, R0 ;  /* 0x0000000000007308 */ /* 0x002e620000001000 */
[----:B------:R-:W-:-:S02]  /*0390*/  UIADD3 UR15, UR15, -0x25, URZ ;  /* 0xffffffdb0f0f7890 */ /* 0x000fc4000fffe03f */
[----:B------:R-:W-:Y:S02]  /*03a0*/  USEL UR5, URZ, 0x4, UP5 ;  /* 0x000000043f057887 */ /* 0x000fe4000a800000 */
[----:B------:R-:W-:Y:S01]  /*03b0*/  UISETP.GE.U32.AND UP5, UPT, UR4, 0x7fffff92, UPT ;  /* 0x7fffff920400788c */ /* 0x000fe2000bfa6070 */
[----:B------:R-:W-:Y:S01]  /*03c0*/  ULDC UR6, c[0x0][0x230] ;  /* 0x00008c0000067ab9 */ /* 0x000fe20000000800 */
[----:B------:R-:W-:Y:S01]  /*03d0*/  ULDC UR8, c[0x0][0x230] ;  /* 0x00008c0000087ab9 */ /* 0x000fe20000000800 */
[----:B------:R-:W-:Y:S02]  /*03e0*/  UISETP.GE.U32.AND UP2, UPT, UR15, 0x7fffff9c, UPT ;  /* 0x7fffff9c0f00788c */ /* 0x000fe4000bf46070 */
[----:B------:R-:W-:Y:S02]  /*03f0*/  UIADD3 UR6, UR6, -0x2d, URZ ;  /* 0xffffffd306067890 */ /* 0x000fe4000fffe03f */
[----:B------:R-:W-:Y:S02]  /*0400*/  UIADD3 UR8, UR8, -0x2e, URZ ;  /* 0xffffffd208087890 */ /* 0x000fe4000fffe03f */
[----:B------:R-:W-:Y:S01]  /*0410*/  USEL UR17, URZ, 0x1, UP6 ;  /* 0x000000013f117887 */ /* 0x000fe2000b000000 */
[----:B-1----:R-:W-:Y:S01]  /*0420*/  IADD3 R2, R0, 0xffffffe, RZ ;  /* 0x0ffffffe00027810 */ /* 0x002fe20007ffe0ff */
[----:B------:R-:W-:Y:S01]  /*0430*/  IMAD.MOV R0, RZ, RZ, -R10 ;  /* 0x000000ffff007224 */ /* 0x000fe200078e0a0a */
[----:B------:R-:W-:-:S02]  /*0440*/  USEL UR18, URZ, 0x1fffe, UP5 ;  /* 0x0001fffe3f127887 */ /* 0x000fc4000a800000 */
[----:B------:R1:W2:Y:S01]  /*0450*/  F2I.FTZ.U32.TRUNC.NTZ R3, R2 ;  /* 0x0000000200037305 */ /* 0x0002a2000021f000 */
[----:B------:R-:W-:Y:S01]  /*0460*/  UIADD3 UR9, UR10, UR9, URZ ;  /* 0x000000090a097290 */ /* 0x000fe2000fffe03f */
[----:B------:R-:W3:Y:S01]  /*0470*/  S2UR UR10, SR_CgaCtaId ;  /* 0x00000000000a79c3 */ /* 0x000ee20000008800 */
[----:B------:R-:W-:Y:S02]  /*0480*/  USEL UR4, URZ, 0x7fff8, UP2 ;  /* 0x0007fff83f047887 */ /* 0x000fe40009000000 */
[----:B------:R-:W-:Y:S02]  /*0490*/  USEL UR13, URZ, 0x1, UP1 ;  /* 0x000000013f0d7887 */ /* 0x000fe40008800000 */
[----:B------:R-:W-:Y:S01]  /*04a0*/  UIADD3 UR11, UR12, UR11, URZ ;  /* 0x0000000b0c0b7290 */ /* 0x000fe2000fffe03f */
[----:B-1----:R-:W-:Y:S01]  /*04b0*/  IMAD.MOV.U32 R2, RZ, RZ, RZ ;  /* 0x000000ffff027224 */ /* 0x002fe200078e00ff */
[----:B------:R-:W-:Y:S02]  /*04c0*/  UISETP.GE.U32.AND UP2, UPT, UR8, 0x7fffff93, UPT ;  /* 0x7fffff930800788c */ /* 0x000fe4000bf46070 */
[----:B------:R-:W-:-:S02]  /*04d0*/  UISETP.GE.U32.AND UP1, UPT, UR6, 0x7fffff94, UPT ;  /* 0x7fffff940600788c */ /* 0x000fc4000bf26070 */
[----:B------:R-:W-:Y:S01]  /*04e0*/  USEL UR14, URZ, 0x1fffe, UP0 ;  /* 0x0001fffe3f0e7887 */ /* 0x000fe20008000000 */
[--C-:B--2---:R-:W-:Y:S01]  /*04f0*/  IMAD.MOV R6, RZ, RZ, -R3.reuse ;  /* 0x000000ffff067224 */ /* 0x104fe200078e0a03 */
[----:B------:R-:W-:Y:S02]  /*0500*/  UIADD3 UR17, UR17, UR18, URZ ;  /* 0x0000001211117290 */ /* 0x000fe4000fffe03f */
[----:B------:R-:W-:Y:S01]  /*0510*/  ULOP3.LUT UR11, UR11, 0x3, URZ, 0xc0, !UPT ;  /* 0x000000030b0b7892 */ /* 0x000fe2000f8ec03f */
[----:B------:R-:W-:Y:S01]  /*0520*/  IMAD R9, R6, R5, RZ ;  /* 0x0000000506097224 */ /* 0x000fe200078e02ff */
[----:B------:R-:W-:Y:S01]  /*0530*/  USEL UR15, URZ, 0x4, UP2 ;  /* 0x000000043f0f7887 */ /* 0x000fe20009000000 */
[----:B------:R-:W-:Y:S01]  /*0540*/  IMAD.MOV.U32 R6, RZ, RZ, R8 ;  /* 0x000000ffff067224 */ /* 0x000fe200078e0008 */
[----:B------:R-:W-:Y:S01]  /*0550*/  IABS R8, R84 ;  /* 0x0000005400087213 */ /* 0x000fe20000000000 */
[----:B------:R-:W-:Y:S01]  /*0560*/  IMAD.HI.U32 R3, R3, R9, R2 ;  /* 0x0000000903037227 */ /* 0x000fe200078e0002 */
[----:B------:R-:W-:-:S02]  /*0570*/  USEL UR16, URZ, 0x7fff8, UP1 ;  /* 0x0007fff83f107887 */ /* 0x000fc40008800000 */
[----:B------:R-:W-:Y:S02]  /*0580*/  UIADD3 UR13, UR13, UR14, URZ ;  /* 0x0000000e0d0d7290 */ /* 0x000fe4000fffe03f */
[----:B------:R-:W-:Y:S01]  /*0590*/  ULOP3.LUT UR17, UR17, 0x3, URZ, 0xc0, !UPT ;  /* 0x0000000311117892 */ /* 0x000fe2000f8ec03f */
[----:B------:R-:W-:Y:S01]  /*05a0*/  IMAD.HI.U32 R3, R3, R6, RZ ;  /* 0x0000000603037227 */ /* 0x000fe200078e00ff */
[----:B------:R-:W-:Y:S02]  /*05b0*/  UIADD3 UR4, UR11, UR4, UR5 ;  /* 0x000000040b047290 */ /* 0x000fe4000fffe005 */
[----:B------:R-:W-:Y:S01]  /*05c0*/  USEL UR6, URZ, 0x4, UP4 ;  /* 0x000000043f067887 */ /* 0x000fe2000a000000 */
[----:B------:R-:W-:Y:S01]  /*05d0*/  IMAD R0, R3, R0, R6 ;  /* 0x0000000003007224 */ /* 0x000fe200078e0206 */
[----:B------:R-:W-:Y:S02]  /*05e0*/  USEL UR8, URZ, 0x7fff8, UP3 ;  /* 0x0007fff83f087887 */ /* 0x000fe40009800000 */
[----:B------:R-:W-:-:S02]  /*05f0*/  ULOP3.LUT UR13, UR13, 0x3, URZ, 0xc0, !UPT ;  /* 0x000000030d0d7892 */ /* 0x000fc4000f8ec03f */
[----:B------:R-:W-:Y:S01]  /*0600*/  ISETP.GT.U32.AND P1, PT, R5, R0, PT ;  /* 0x000000000500720c */ /* 0x000fe20003f24070 */
[----:B------:R-:W-:Y:S02]  /*0610*/  UIADD3 UR15, UR17, UR16, UR15 ;  /* 0x00000010110f7290 */ /* 0x000fe4000fffe00f */
[----:B------:R-:W-:Y:S02]  /*0620*/  ULOP3.LUT UR9, UR9, 0x3, URZ, 0xc0, !UPT ;  /* 0x0000000309097892 */ /* 0x000fe4000f8ec03f */
[----:B------:R-:W-:Y:S02]  /*0630*/  USHF.L.U32 UR4, UR4, 0x8, URZ ;  /* 0x0000000804047899 */ /* 0x000fe4000800063f */
[----:B------:R-:W-:Y:S02]  /*0640*/  UIADD3 UR6, UR13, UR8, UR6 ;  /* 0x000000080d067290 */ /* 0x000fe4000fffe006 */
[----:B------:R-:W-:Y:S02]  /*0650*/  ULOP3.LUT UR15, UR15, 0xf, URZ, 0xc0, !UPT ;  /* 0x0000000f0f0f7892 */ /* 0x000fe4000f8ec03f */
[----:B------:R-:W-:-:S02]  /*0660*/  ULOP3.LUT UR4, UR4, 0xf00, URZ, 0xe2, !UPT ;  /* 0x00000f0004047892 */ /* 0x000fc4000f8ee23f */
[----:B------:R-:W-:Y:S01]  /*0670*/  @!P1 IMAD.IADD R0, R0, 0x1, -R5 ;  /* 0x0000000100009824 */ /* 0x000fe200078e0a05 */
[----:B------:R-:W-:Y:S01]  /*0680*/  @!P1 IADD3 R3, R3, 0x1, RZ ;  /* 0x0000000103039810 */ /* 0x000fe20007ffe0ff */
[----:B------:R-:W-:Y:S01]  /*0690*/  ULDC.64 UR20, c[0x0][0x210] ;  /* 0x0000840000147ab9 */ /* 0x000fe20000000a00 */
[----:B------:R-:W-:Y:S01]  /*06a0*/  ISETP.NE.AND P1, PT, R4, RZ, PT ;  /* 0x000000ff0400720c */ /* 0x000fe20003f25270 */
[----:B------:R-:W-:Y:S01]  /*06b0*/  ULEA UR6, UR6, UR15, 0x4 ;  /* 0x0000000f06067291 */ /* 0x000fe2000f8e203f */
[----:B------:R-:W-:Y:S01]  /*06c0*/  ISETP.GE.U32.AND P0, PT, R0, R5, PT ;  /* 0x000000050000720c */ /* 0x000fe20003f06070 */
[----:B------:R-:W-:Y:S01]  /*06d0*/  UMOV UR7, 0x400 ;  /* 0x0000040000077882 */ /* 0x000fe20000000000 */
[----:B------:R-:W-:Y:S01]  /*06e0*/  LOP3.LUT R0, R7, R4, RZ, 0x3c, !PT ;  /* 0x0000000407007212 */ /* 0x000fe200078e3cff */
[----:B------:R-:W-:Y:S02]  /*06f0*/  ULOP3.LUT UR6, UR6, 0xff, URZ, 0xc0, !UPT ;  /* 0x000000ff06067892 */ /* 0x000fe4000f8ec03f */
[----:B---3--:R-:W-:Y:S01]  /*0700*/  ULEA UR7, UR10, UR7, 0x18 ;  /* 0x000000070a077291 */ /* 0x008fe2000f8ec03f */
[----:B------:R-:W-:Y:S01]  /*0710*/  ISETP.GE.AND P2, PT, R0, RZ, PT ;  /* 0x000000ff0000720c */ /* 0x000fe20003f46270 */
[----:B------:R-:W-:Y:S01]  /*0720*/  VIADD R0, R84, 0xff ;  /* 0x000000ff54007836 */ /* 0x000fe20000000000 */
[----:B------:R-:W-:Y:S01]  /*0730*/  ULDC.64 UR18, c[0x0][0x208] ;  /* 0x0000820000127ab9 */ /* 0x000fe20000000a00 */
[----:B------:R-:W-:Y:S01]  /*0740*/  ULDC UR13, c[0x0][0x230] ;  /* 0x00008c00000d7ab9 */ /* 0x000fe20000000800 */
[----:B------:R-:W-:Y:S01]  /*0750*/  ULDC UR16, c[0x0][0x230] ;  /* 0x00008c0000107ab9 */ /* 0x000fe20000000800 */
[----:B------:R-:W-:-:S02]  /*0760*/  UIADD3 UR13, UR13, -0x13, URZ ;  /* 0xffffffed0d0d7890 */ /* 0x000fc4000fffe03f */
[----:B------:R-:W-:Y:S01]  /*0770*/  @P0 VIADD R3, R3, 0x1 ;  /* 0x0000000103030836 */ /* 0x000fe20000000000 */
[----:B------:R-:W-:Y:S01]  /*0780*/  ULDC UR10, c[0x0][0x230] ;  /* 0x00008c00000a7ab9 */ /* 0x000fe20000000800 */
[----:B------:R-:W-:Y:S01]  /*0790*/  ULDC UR15, c[0x0][0x230] ;  /* 0x00008c00000f7ab9 */ /* 0x000fe20000000800 */
[----:B------:R-:W-:Y:S01]  /*07a0*/  UIADD3 UR16, UR16, -0x12, URZ ;  /* 0xffffffee10107890 */ /* 0x000fe2000fffe03f */
[----:B------:R-:W-:Y:S01]  /*07b0*/  IMAD.MOV.U32 R2, RZ, RZ, R3 ;  /* 0x000000ffff027224 */ /* 0x000fe200078e0003 */
[----:B------:R-:W-:Y:S01]  /*07c0*/  SHF.R.S32.HI R3, RZ, 0x1f, R0 ;  /* 0x0000001fff037819 */ /* 0x000fe20000011400 */
[----:B------:R-:W-:Y:S01]  /*07d0*/  ULDC UR8, c[0x0][0x230] ;  /* 0x00008c0000087ab9 */ /* 0x000fe20000000800 */
[----:B------:R-:W-:Y:S01]  /*07e0*/  UIADD3 UR10, UR10, -0x18, URZ ;  /* 0xffffffe80a0a7890 */ /* 0x000fe2000fffe03f */
[----:B------:R-:W-:Y:S01]  /*07f0*/  @!P2 IMAD.MOV R2, RZ, RZ, -R2 ;  /* 0x000000ffff02a224 */ /* 0x000fe200078e0a02 */
[----:B------:R-:W-:Y:S01]  /*0800*/  @!P1 LOP3.LUT R2, RZ, R4, RZ, 0x33, !PT ;  /* 0x00000004ff029212 */ /* 0x000fe200078e33ff */
[----:B------:R-:W-:Y:S01]  /*0810*/  UIADD3 UR15, UR15, -0x11, URZ ;  /* 0xffffffef0f0f7890 */ /* 0x000fe2000fffe03f */
[----:B------:R-:W-:Y:S01]  /*0820*/  LEA.HI R3, R3, R0, RZ, 0x8 ;  /* 0x0000000003037211 */ /* 0x000fe200078f40ff */
[----:B------:R-:W-:Y:S01]  /*0830*/  UISETP.GE.U32.AND UP2, UPT, UR13, 0x7fffffae, UPT ;  /* 0x7fffffae0d00788c */ /* 0x000fe2000bf46070 */
[----:B------:R-:W-:Y:S01]  /*0840*/  IABS R0, R36 ;  /* 0x0000002400007213 */ /* 0x000fe20000000000 */
[----:B------:R-:W-:Y:S01]  /*0850*/  IMAD.SHL.U32 R12, R2, 0x8, RZ ;  /* 0x00000008020c7824 */ /* 0x000fe200078e00ff */
[----:B------:R-:W-:Y:S01]  /*0860*/  UIADD3 UR8, UR8, -0x1c, URZ ;  /* 0xffffffe408087890 */ /* 0x000fe2000fffe03f */
[----:B------:R-:W-:Y:S01]  /*0870*/  IMAD.MOV R2, RZ, RZ, -R2 ;  /* 0x000000ffff027224 */ /* 0x000fe200078e0a02 */
[----:B------:R-:W-:-:S02]  /*0880*/  UISETP.GE.U32.AND UP6, UPT, UR16, 0x7fffffaf, UPT ;  /* 0x7fffffaf1000788c */ /* 0x000fc4000bfc6070 */
[----:B------:R-:W-:Y:S01]  /*0890*/  LEA.HI.SX32 R3, R3, -R12, 0x18 ;  /* 0x8000000c03037211 */ /* 0x000fe200078fc2ff */
[----:B------:R-:W-:Y:S01]  /*08a0*/  IMAD R15, R4, R2, R7 ;  /* 0x00000002040f7224 */ /* 0x000fe200078e0207 */
[----:B------:R-:W-:Y:S01]  /*08b0*/  UISETP.GE.U32.AND UP1, UPT, UR10, 0x7fffffa9, UPT ;  /* 0x7fffffa90a00788c */ /* 0x000fe2000bf26070 */
[----:B------:R-:W-:Y:S01]  /*08c0*/  IMAD.MOV.U32 R2, RZ, RZ, RZ ;  /* 0x000000ffff027224 */ /* 0x000fe200078e00ff */
[----:B------:R-:W-:Y:S01]  /*08d0*/  VIMNMX R14, R3, 0x8, PT ;  /* 0x00000008030e7848 */ /* 0x000fe20003fe0100 */
[----:B------:R-:W1:Y:S01]  /*08e0*/  I2F.RP R7, R0 ;  /* 0x0000000000077306 */ /* 0x000e620000209400 */
[----:B------:R-:W-:Y:S01]  /*08f0*/  IABS R4, R15 ;  /* 0x0000000f00047213 */ /* 0x000fe20000000000 */
[----:B------:R-:W-:Y:S01]  /*0900*/  ULDC UR14, c[0x0][0x230] ;  /* 0x00008c00000e7ab9 */ /* 0x000fe20000000800 */
[----:B------:R-:W-:Y:S01]  /*0910*/  IABS R9, R14 ;  /* 0x0000000e00097213 */ /* 0x000fe20000000000 */
[----:B------:R-:W-:Y:S02]  /*0920*/  UISETP.GE.U32.AND UP5, UPT, UR15, 0x7fffffb0, UPT ;  /* 0x7fffffb00f00788c */ /* 0x000fe4000bfa6070 */
[----:B------:R-:W-:-:S02]  /*0930*/  USEL UR10, URZ, 0x1fffe, UP2 ;  /* 0x0001fffe3f0a7887 */ /* 0x000fc40009000000 */
[----:B------:R-:W2:Y:S01]  /*0940*/  I2F.RP R5, R9 ;  /* 0x0000000900057306 */ /* 0x000ea20000209400 */
[----:B------:R-:W-:Y:S02]  /*0950*/  UISETP.GE.U32.AND UP2, UPT, UR8, 0x7fffffa5, UPT ;  /* 0x7fffffa50800788c */ /* 0x000fe4000bf46070 */
[----:B------:R-:W-:Y:S02]  /*0960*/  UIADD3 UR14, UR14, -0x14, URZ ;  /* 0xffffffec0e0e7890 */ /* 0x000fe4000fffe03f */
[----:B------:R-:W-:Y:S01]  /*0970*/  USEL UR8, URZ, 0x4, UP6 ;  /* 0x000000043f087887 */ /* 0x000fe2000b000000 */
[----:B------:R-:W-:Y:S02]  /*0980*/  ULDC UR11, c[0x0][0x230] ;  /* 0x00008c00000b7ab9 */ /* 0x000fe40000000800 */
[----:B-1----:R-:W-:Y:S01]  /*0990*/  MUFU.RCP R7, R7 ;  /* 0x0000000700077308 */ /* 0x002fe20000001000 */
[----:B------:R-:W-:Y:S01]  /*09a0*/  ULDC UR12, c[0x0][0x230] ;  /* 0x00008c00000c7ab9 */ /* 0x000fe20000000800 */
[----:B------:R-:W-:Y:S01]  /*09b0*/  UISETP.GE.U32.AND UP3, UPT, UR14, 0x7fffffad, UPT ;  /* 0x7fffffad0e00788c */ /* 0x000fe2000bf66070 */
[----:B------:R-:W-:Y:S01]  /*09c0*/  ULDC UR5, c[0x0][0x230] ;  /* 0x00008c0000057ab9 */ /* 0x000fe20000000800 */
[----:B------:R-:W-:-:S02]  /*09d0*/  UIADD3 UR11, UR11, -0x15, URZ ;  /* 0xffffffeb0b0b7890 */ /* 0x000fc4000fffe03f */
[----:B------:R-:W-:Y:S02]  /*09e0*/  UIADD3 UR12, UR12, -0x16, URZ ;  /* 0xffffffea0c0c7890 */ /* 0x000fe4000fffe03f */
[----:B--2---:R-:W1:Y:S01]  /*09f0*/  MUFU.RCP R5, R5 ;  /* 0x0000000500057308 */ /* 0x004e620000001000 */
[----:B------:R-:W-:Y:S02]  /*0a00*/  USEL UR13, URZ, 0x1, UP2 ;  /* 0x000000013f0d7887 */ /* 0x000fe40009000000 */
[----:B------:R-:W-:Y:S02]  /*0a10*/  UIADD3 UR5, UR5, -0x1d, URZ ;  /* 0xffffffe305057890 */ /* 0x000fe4000fffe03f */
[----:B------:R-:W-:Y:S01]  /*0a20*/  UISETP.GE.U32.AND UP4, UPT, UR12, 0x7fffffab, UPT ;  /* 0x7fffffab0c00788c */ /* 0x000fe2000bf86070 */
[----:B-1----:R-:W-:-:S06]  /*0a30*/  IADD3 R3, R5, 0xffffffe, RZ ;  /* 0x0ffffffe05037810 */ /* 0x002fcc0007ffe0ff */
[----:B------:R-:W1:Y:S02]  /*0a40*/  F2I.FTZ.U32.TRUNC.NTZ R3, R3 ;  /* 0x0000000300037305 */ /* 0x000e64000021f000 */
[----:B-1----:R-:W-:-:S04]  /*0a50*/  IMAD.MOV R6, RZ, RZ, -R3 ;  /* 0x000000ffff067224 */ /* 0x002fc800078e0a03 */
[----:B------:R-:W-:Y:S01]  /*0a60*/  IMAD R5, R6, R9, RZ ;  /* 0x0000000906057224 */ /* 0x000fe200078e02ff */
[----:B------:R-:W-:-:S03]  /*0a70*/  IABS R6, R14 ;  /* 0x0000000e00067213 */ /* 0x000fc60000000000 */
[----:B------:R-:W-:-:S04]  /*0a80*/  IMAD.HI.U32 R3, R3, R5, R2 ;  /* 0x0000000503037227 */ /* 0x000fc800078e0002 */
[----:B------:R-:W-:Y:S02]  /*0a90*/  IMAD.MOV R6, RZ, RZ, -R6 ;  /* 0x000000ffff067224 */ /* 0x000fe400078e0a06 */
[----:B------:R-:W-:-:S04]  /*0aa0*/  IMAD.HI.U32 R3, R3, R4, RZ ;  /* 0x0000000403037227 */ /* 0x000fc800078e00ff */
[----:B------:R-:W-:Y:S02]  /*0ab0*/  IMAD.MOV.U32 R2, RZ, RZ, R8 ;  /* 0x000000ffff027224 */ /* 0x000fe400078e0008 */
[----:B------:R-:W-:Y:S02]  /*0ac0*/  IMAD R4, R3, R6, R4 ;  /* 0x0000000603047224 */ /* 0x000fe400078e0204 */
[----:B------:R-:W1:Y:S01]  /*0ad0*/  I2F.RP R5, R2 ;  /* 0x0000000200057306 */ /* 0x000e620000209400 */
[----:B------:R-:W-:Y:S02]  /*0ae0*/  VIADD R8, R7, 0xffffffe ;  /* 0x0ffffffe07087836 */ /* 0x000fe40000000000 */
[----:B------:R-:W-:-:S05]  /*0af0*/  ISETP.GT.U32.AND P1, PT, R9, R4, PT ;  /* 0x000000040900720c */ /* 0x000fca0003f24070 */
[----:B-1----:R-:W1:Y:S08]  /*0b00*/  MUFU.RCP R5, R5 ;  /* 0x0000000500057308 */ /* 0x002e700000001000 */
[----:B------:R-:W-:Y:S01]  /*0b10*/  @!P1 IADD3 R4, R4, -R9, RZ ;  /* 0x8000000904049210 */ /* 0x000fe20007ffe0ff */
[----:B------:R-:W-:Y:S01]  /*0b20*/  @!P1 VIADD R3, R3, 0x1 ;  /* 0x0000000103039836 */ /* 0x000fe20000000000 */
[----:B------:R-:W-:-:S02]  /*0b30*/  ISETP.NE.AND P1, PT, R14, RZ, PT ;  /* 0x000000ff0e00720c */ /* 0x000fc40003f25270 */
[----:B------:R-:W-:Y:S02]  /*0b40*/  ISETP.GE.U32.AND P0, PT, R4, R9, PT ;  /* 0x000000090400720c */ /* 0x000fe40003f06070 */
[----:B------:R-:W-:Y:S01]  /*0b50*/  LOP3.LUT R4, R15, R14, RZ, 0x3c, !PT ;  /* 0x0000000e0f047212 */ /* 0x000fe200078e3cff */
[----:B------:R-:W2:Y:S03]  /*0b60*/  F2I.FTZ.U32.TRUNC.NTZ R9, R8 ;  /* 0x0000000800097305 */ /* 0x000ea6000021f000 */
[----:B------:R-:W-:Y:S02]  /*0b70*/  ISETP.GE.AND P2, PT, R4, RZ, PT ;  /* 0x000000ff0400720c */ /* 0x000fe40003f46270 */
[--C-:B------:R-:W-:Y:S01]  /*0b80*/  SHF.R.S32.HI R4, RZ, 0x6, R96.reuse ;  /* 0x00000006ff047819 */ /* 0x100fe20000011460 */
[----:B-1----:R-:W-:Y:S01]  /*0b90*/  VIADD R6, R5, 0xffffffe ;  /* 0x0ffffffe05067836 */ /* 0x002fe20000000000 */
[----:B------:R-:W-:-:S03]  /*0ba0*/  SHF.R.U32.HI R5, RZ, 0x6, R96 ;  /* 0x00000006ff057819 */ /* 0x000fc60000011660 */
[----:B------:R-:W-:Y:S01]  /*0bb0*/  @P0 VIADD R3, R3, 0x1 ;  /* 0x0000000103030836 */ /* 0x000fe20000000000 */
[----:B------:R1:W3:Y:S01]  /*0bc0*/  F2I.FTZ.U32.TRUNC.NTZ R7, R6 ;  /* 0x0000000600077305 */ /* 0x0002e2000021f000 */
[----:B------:R-:W-:Y:S02]  /*0bd0*/  SGXT.U32 R5, R5, 0x1 ;  /* 0x000000010505781a */ /* 0x000fe40000000000 */
[----:B------:R-:W-:Y:S01]  /*0be0*/  IMAD.MOV.U32 R11, RZ, RZ, R3 ;  /* 0x000000ffff0b7224 */ /* 0x000fe200078e0003 */
[----:B------:R-:W-:Y:S01]  /*0bf0*/  SGXT R3, R4, 0x1 ;  /* 0x000000010403781a */ /* 0x000fe20000000200 */
[----:B--2---:R-:W-:-:S03]  /*0c00*/  IMAD.MOV R8, RZ, RZ, -R9 ;  /* 0x000000ffff087224 */ /* 0x004fc600078e0a09 */
[----:B------:R-:W-:Y:S02]  /*0c10*/  @!P2 IADD3 R11, -R11, RZ, RZ ;  /* 0x000000ff0b0ba210 */ /* 0x000fe40007ffe1ff */
[----:B------:R-:W-:Y:S01]  /*0c20*/  @!P1 LOP3.LUT R11, RZ, R14, RZ, 0x33, !PT ;  /* 0x0000000eff0b9212 */ /* 0x000fe200078e33ff */
[----:B-1----:R-:W-:Y:S01]  /*0c30*/  IMAD.MOV.U32 R6, RZ, RZ, RZ ;  /* 0x000000ffff067224 */ /* 0x002fe200078e00ff */
[----:B------:R-:W-:Y:S01]  /*0c40*/  LOP3.LUT R4, R3, 0x90, RZ, 0xc0, !PT ;  /* 0x0000009003047812 */ /* 0x000fe200078ec0ff */
[----:B------:R-:W-:Y:S01]  /*0c50*/  IMAD.MOV.U32 R3, RZ, RZ, R8 ;  /* 0x000000ffff037224 */ /* 0x000fe200078e0008 */
[----:B------:R-:W-:Y:S01]  /*0c60*/  MOV R8, RZ ;  /* 0x000000ff00087202 */ /* 0x000fe20000000f00 */
[----:B------:R-:W-:Y:S01]  /*0c70*/  IMAD.SHL.U32 R10, R11, 0x80, RZ ;  /* 0x000000800b0a7824 */ /* 0x000fe200078e00ff */
[----:B------:R-:W-:Y:S01]  /*0c80*/  LOP3.LUT R13, R4, 0x7c, R13, 0x78, !PT ;  /* 0x0000007c040d7812 */ /* 0x000fe200078e780d */
[----:B------:R-:W-:Y:S02]  /*0c90*/  IMAD R3, R3, R0, RZ ;  /* 0x0000000003037224 */ /* 0x000fe400078e02ff */
[----:B---3--:R-:W-:Y:S01]  /*0ca0*/  IMAD.MOV R17, RZ, RZ, -R7 ;  /* 0x000000ffff117224 */ /* 0x008fe200078e0a07 */
[----:B------:R-:W-:Y:S01]  /*0cb0*/  LOP3.LUT R5, R10, R5, RZ, 0xfc, !PT ;  /* 0x000000050a057212 */ /* 0x000fe200078efcff */
[----:B------:R-:W-:-:S03]  /*0cc0*/  IMAD.HI.U32 R4, R9, R3, R8 ;  /* 0x0000000309047227 */ /* 0x000fc600078e0008 */
[----:B------:R-:W-:Y:S01]  /*0cd0*/  IABS R9, R5 ;  /* 0x0000000500097213 */ /* 0x000fe20000000000 */
[----:B------:R-:W-:Y:S01]  /*0ce0*/  IMAD R3, R17, R2, RZ ;  /* 0x0000000211037224 */ /* 0x000fe200078e02ff */
[C---:B------:R-:W-:Y:S01]  /*0cf0*/  LOP3.LUT R18, R5.reuse, 0x7e, RZ, 0xfc, !PT ;  /* 0x0000007e05127812 */ /* 0x040fe200078efcff */
[----:B------:R-:W-:Y:S01]  /*0d00*/  IMAD.MOV R11, RZ, RZ, -R11 ;  /* 0x000000ffff0b7224 */ /* 0x000fe200078e0a0b */
[----:B------:R-:W-:Y:S01]  /*0d10*/  LOP3.LUT R16, R5, 0x2, RZ, 0xfc, !PT ;  /* 0x0000000205107812 */ /* 0x000fe200078efcff */
[----:B------:R-:W-:Y:S01]  /*0d20*/  IMAD.HI.U32 R3, R7, R3, R6 ;  /* 0x0000000307037227 */ /* 0x000fe200078e0006 */
[----:B------:R-:W-:Y:S02]  /*0d30*/  IABS R17, R18 ;  /* 0x0000001200117213 */ /* 0x000fe40000000000 */
[----:B------:R-:W-:Y:S01]  /*0d40*/  ISETP.GE.AND P5, PT, R16, RZ, PT ;  /* 0x000000ff1000720c */ /* 0x000fe20003fa6270 */
[----:B------:R-:W-:Y:S01]  /*0d50*/  IMAD.HI.U32 R6, R4, R9, RZ ;  /* 0x0000000904067227 */ /* 0x000fe200078e00ff */
[----:B------:R-:W-:-:S02]  /*0d60*/  ISETP.GE.AND P4, PT, R5, RZ, PT ;  /* 0x000000ff0500720c */ /* 0x000fc40003f86270 */
[C---:B------:R-:W-:Y:S01]  /*0d70*/  LOP3.LUT R20, R5.reuse, 0x5c, RZ, 0xfc, !PT ;  /* 0x0000005c05147812 */ /* 0x040fe200078efcff */
[----:B------:R-:W-:Y:S01]  /*0d80*/  IMAD.MOV R78, RZ, RZ, -R6 ;  /* 0x000000ffff4e7224 */ /* 0x000fe200078e0a06 */
[C---:B------:R-:W-:Y:S01]  /*0d90*/  LOP3.LUT R22, R5.reuse, 0x5e, RZ, 0xfc, !PT ;  /* 0x0000005e05167812 */ /* 0x040fe200078efcff */
[----:B------:R-:W-:Y:S01]  /*0da0*/  IMAD R11, R14, R11, R15 ;  /* 0x0000000b0e0b7224 */ /* 0x000fe200078e020f */
[C---:B------:R-:W-:Y:S01]  /*0db0*/  LOP3.LUT R14, R5.reuse, 0x4, RZ, 0xfc, !PT ;  /* 0x00000004050e7812 */ /* 0x040fe200078efcff */
[----:B------:R-:W-:Y:S01]  /*0dc0*/  IMAD R78, R0, R78, R9 ;  /* 0x0000004e004e7224 */ /* 0x000fe200078e0209 */
[----:B------:R-:W-:Y:S01]  /*0dd0*/  IABS R15, R16 ;  /* 0x00000010000f7213 */ /* 0x000fe20000000000 */
[----:B------:R-:W-:Y:S01]  /*0de0*/  IMAD.HI.U32 R7, R4, R17, RZ ;  /* 0x0000001104077227 */ /* 0x000fe200078e00ff */
[----:B------:R-:W-:Y:S02]  /*0df0*/  IABS R8, R14 ;  /* 0x0000000e00087213 */ /* 0x000fe40000000000 */
[----:B------:R-:W-:Y:S01]  /*0e00*/  ISETP.GT.U32.AND P0, PT, R0, R78, PT ;  /* 0x0000004e0000720c */ /* 0x000fe20003f04070 */
[----:B------:R-:W-:Y:S01]  /*0e10*/  IMAD.MOV R92, RZ, RZ, -R7 ;  /* 0x000000ffff5c7224 */ /* 0x000fe200078e0a07 */
[----:B------:R-:W-:Y:S01]  /*0e20*/  MOV R7, R8 ;  /* 0x0000000800077202 */ /* 0x000fe20000000f00 */
[----:B------:R-:W-:Y:S01]  /*0e30*/  IMAD.HI.U32 R6, R4, R15, RZ ;  /* 0x0000000f04067227 */ /* 0x000fe200078e00ff */
[----:B------:R-:W-:-:S02]  /*0e40*/  LOP3.LUT R8, R5, 0x6, RZ, 0xfc, !PT ;  /* 0x0000000605087812 */ /* 0x000fc400078efcff */
[----:B------:R-:W-:Y:S01]  /*0e50*/  ISETP.GE.AND P1, PT, R14, RZ, PT ;  /* 0x000000ff0e00720c */ /* 0x000fe20003f26270 */
[----:B------:R-:W-:Y:S01]  /*0e60*/  IMAD R92, R0, R92, R17 ;  /* 0x0000005c005c7224 */ /* 0x000fe200078e0211 */
[----:B------:R-:W-:Y:S01]  /*0e70*/  IABS R9, R8 ;  /* 0x0000000800097213 */ /* 0x000fe20000000000 */
[----:B------:R-:W-:Y:S01]  /*0e80*/  IMAD.IADD R11, R12, 0x1, R11 ;  /* 0x000000010c0b7824 */ /* 0x000fe200078e020b */
[C---:B------:R-:W-:Y:S01]  /*0e90*/  LOP3.LUT R12, R5.reuse, 0x8, RZ, 0xfc, !PT ;  /* 0x00000008050c7812 */ /* 0x040fe200078efcff */
[----:B------:R-:W-:Y:S01]  /*0ea0*/  IMAD.MOV R62, RZ, RZ, -R6 ;  /* 0x000000ffff3e7224 */ /* 0x000fe200078e0a06 */
[----:B------:R-:W-:Y:S01]  /*0eb0*/  ISETP.GT.U32.AND P2, PT, R0, R92, PT ;  /* 0x0000005c0000720c */ /* 0x000fe20003f44070 */
[----:B------:R-:W-:Y:S01]  /*0ec0*/  IMAD.HI.U32 R6, R4, R7, RZ ;  /* 0x0000000704067227 */ /* 0x000fe200078e00ff */
[----:B------:R-:W-:Y:S02]  /*0ed0*/  IABS R77, R12 ;  /* 0x0000000c004d7213 */ /* 0x000fe40000000000 */
[C---:B------:R-:W-:Y:S01]  /*0ee0*/  LOP3.LUT R14, R5.reuse, 0xa, RZ, 0xfc, !PT ;  /* 0x0000000a050e7812 */ /* 0x040fe200078efcff */
[----:B------:R-:W-:Y:S01]  /*0ef0*/  @!P0 IMAD.IADD R78, R78, 0x1, -R0 ;  /* 0x000000014e4e8824 */ /* 0x000fe200078e0a00 */
[----:B------:R-:W-:Y:S01]  /*0f00*/  LOP3.LUT R16, R5, 0x14, RZ, 0xfc, !PT ;  /* 0x0000001405107812 */ /* 0x000fe200078efcff */
[----:B------:R-:W-:Y:S01]  /*0f10*/  IMAD.MOV R6, RZ, RZ, -R6 ;  /* 0x000000ffff067224 */ /* 0x000fe200078e0a06 */
[----:B------:R-:W-:Y:S01]  /*0f20*/  IABS R61, R14 ;  /* 0x0000000e003d7213 */ /* 0x000fe20000000000 */
[C---:B------:R-:W-:Y:S01]  /*0f30*/  IMAD R62, R0.reuse, R62, R15 ;  /* 0x0000003e003e7224 */ /* 0x040fe200078e020f */
[C---:B------:R-:W-:Y:S01]  /*0f40*/  ISETP.GT.U32.AND P6, PT, R0.reuse, R78, PT ;  /* 0x0000004e0000720c */ /* 0x040fe20003fc4070 */
[----:B------:R-:W-:Y:S01]  /*0f50*/  IMAD R46, R0, R6, R7 ;  /* 0x00000006002e7224 */ /* 0x000fe200078e0207 */
[----:B------:R-:W-:Y:S01]  /*0f60*/  IABS R15, R16 ;  /* 0x00000010000f7213 */ /* 0x000fe20000000000 */
[----:B------:R-:W-:Y:S01]  /*0f70*/  IMAD.HI.U32 R7, R4, R77, RZ ;  /* 0x0000004d04077227 */ /* 0x000fe200078e00ff */
[----:B------:R-:W-:-:S02]  /*0f80*/  ISETP.GT.U32.AND P3, PT, R0, R62, PT ;  /* 0x0000003e0000720c */ /* 0x000fc40003f64070 */
[C---:B------:R-:W-:Y:S01]  /*0f90*/  LOP3.LUT R17, R5.reuse, 0x16, RZ, 0xfc, !PT ;  /* 0x0000001605117812 */ /* 0x040fe200078efcff */
[----:B------:R-:W-:Y:S01]  /*0fa0*/  IMAD.MOV R7, RZ, RZ, -R7 ;  /* 0x000000ffff077224 */ /* 0x000fe200078e0a07 */
[----:B------:R-:W-:Y:S01]  /*0fb0*/  IABS R25, R20 ;  /* 0x0000001400197213 */ /* 0x000fe20000000000 */
[--C-:B------:R-:W-:Y:S01]  /*0fc0*/  @!P2 IMAD.IADD R92, R92, 0x1, -R0.reuse ;  /* 0x000000015c5ca824 */ /* 0x100fe200078e0a00 */
[----:B------:R-:W-:Y:S01]  /*0fd0*/  IABS R27, R17 ;  /* 0x00000011001b7213 */ /* 0x000fe20000000000 */
[----:B------:R-:W-:Y:S01]  /*0fe0*/  IMAD R77, R0, R7, R77 ;  /* 0x00000007004d7224 */ /* 0x000fe200078e024d */
[----:B------:R-:W-:Y:S01]  /*0ff0*/  LOP3.LUT R7, R5, 0xc, RZ, 0xfc, !PT ;  /* 0x0000000c05077812 */ /* 0x000fe200078efcff */
[----:B------:R-:W-:Y:S01]  /*1000*/  @!P6 IMAD.IADD R78, R78, 0x1, -R0 ;  /* 0x000000014e4ee824 */ /* 0x000fe200078e0a00 */
[----:B------:R-:W-:Y:S01]  /*1010*/  ISETP.GT.U32.AND P2, PT, R0, R92, PT ;  /* 0x0000005c0000720c */ /* 0x000fe20003f44070 */
[----:B------:R-:W-:Y:S01]  /*1020*/  IMAD.HI.U32 R6, R4, R9, RZ ;  /* 0x0000000904067227 */ /* 0x000fe200078e00ff */
[----:B------:R-:W-:-:S02]  /*1030*/  ISETP.GT.U32.AND P6, PT, R0, R77, PT ;  /* 0x0000004d0000720c */ /* 0x000fc40003fc4070 */
[----:B------:R-:W-:Y:S01]  /*1040*/  @!P3 IADD3 R62, R62, -R0, RZ ;  /* 0x800000003e3eb210 */ /* 0x000fe20007ffe0ff */
[----:B------:R-:W-:Y:S01]  /*1050*/  IMAD.MOV R6, RZ, RZ, -R6 ;  /* 0x000000ffff067224 */ /* 0x000fe200078e0a06 */
[C---:B------:R-:W-:Y:S01]  /*1060*/  ISETP.GT.U32.AND P3, PT, R0.reuse, R46, PT ;  /* 0x0000002e0000720c */ /* 0x040fe20003f64070 */
[----:B------:R-:W-:Y:S01]  /*1070*/  @!P4 IMAD.MOV R78, RZ, RZ, -R78 ;  /* 0x000000ffff4ec224 */ /* 0x000fe200078e0a4e */
[C---:B------:R-:W-:Y:S01]  /*1080*/  ISETP.GT.U32.AND P0, PT, R0.reuse, R62, PT ;  /* 0x0000003e0000720c */ /* 0x040fe20003f04070 */
[----:B------:R-:W-:Y:S01]  /*1090*/  IMAD R28, R0, R6, R9 ;  /* 0x00000006001c7224 */ /* 0x000fe200078e0209 */
[----:B------:R-:W-:Y:S01]  /*10a0*/  IABS R45, R7 ;  /* 0x00000007002d7213 */ /* 0x000fe20000000000 */
[----:B------:R-:W-:Y:S01]  /*10b0*/  IMAD.HI.U32 R6, R4, R61, RZ ;  /* 0x0000003d04067227 */ /* 0x000fe200078e00ff */
[----:B------:R-:W-:Y:S02]  /*10c0*/  IABS R33, R22 ;  /* 0x0000001600217213 */ /* 0x000fe40000000000 */
[----:B------:R-:W-:Y:S01]  /*10d0*/  LOP3.LUT R24, R5, 0x72, RZ, 0xfc, !PT ;  /* 0x0000007205187812 */ /* 0x000fe200078efcff */
[--C-:B------:R-:W-:Y:S01]  /*10e0*/  @!P2 IMAD.IADD R92, R92, 0x1, -R0.reuse ;  /* 0x000000015c5ca824 */ /* 0x100fe200078e0a00 */
[----:B------:R-:W-:Y:S01]  /*10f0*/  ISETP.GT.U32.AND P2, PT, R0, R28, PT ;  /* 0x0000001c0000720c */ /* 0x000fe20003f44070 */
[----:B------:R-:W-:Y:S01]  /*1100*/  @!P6 IMAD.IADD R77, R77, 0x1, -R0 ;  /* 0x000000014d4de824 */ /* 0x000fe200078e0a00 */
[----:B------:R-:W-:Y:S01]  /*1110*/  IABS R99, R24 ;  /* 0x0000001800637213 */ /* 0x000fe20000000000 */
[----:B------:R-:W-:Y:S01]  /*1120*/  IMAD.MOV R6, RZ, RZ, -R6 ;  /* 0x000000ffff067224 */ /* 0x000fe200078e0a06 */
[----:B------:R-:W-:Y:S01]  /*1130*/  @!P3 IADD3 R46, R46, -R0, RZ ;  /* 0x800000002e2eb210 */ /* 0x000fe20007ffe0ff */
[----:B------:R-:W-:Y:S01]  /*1140*/  @!P0 IMAD.IADD R62, R62, 0x1, -R0 ;  /* 0x000000013e3e8824 */ /* 0x000fe200078e0a00 */
[C---:B------:R-:W-:Y:S01]  /*1150*/  ISETP.GT.U32.AND P6, PT, R0.reuse, R77, PT ;  /* 0x0000004d0000720c */ /* 0x040fe20003fc4070 */
[----:B------:R-:W-:Y:S01]  /*1160*/  IMAD R61, R0, R6, R61 ;  /* 0x00000006003d7224 */ /* 0x000fe200078e023d */
[----:B------:R-:W-:Y:S01]  /*1170*/  ISETP.GE.AND P0, PT, R18, RZ, PT ;  /* 0x000000ff1200720c */ /* 0x000fe20003f06270 */
[----:B------:R-:W-:Y:S01]  /*1180*/  IMAD.HI.U32 R6, R4, R45, RZ ;  /* 0x0000002d04067227 */ /* 0x000fe200078e00ff */
[----:B------:R-:W-:-:S02]  /*1190*/  @!P5 IADD3 R62, -R62, RZ, RZ ;  /* 0x000000ff3e3ed210 */ /* 0x000fc40007ffe1ff */
[----:B------:R-:W-:Y:S01]  /*11a0*/  ISETP.GT.U32.AND P5, PT, R0, R61, PT ;  /* 0x0000003d0000720c */ /* 0x000fe20003fa4070 */
[----:B------:R-:W-:Y:S01]  /*11b0*/  IMAD.MOV R6, RZ, RZ, -R6 ;  /* 0x000000ffff067224 */ /* 0x000fe200078e0a06 */
[----:B------:R-:W-:Y:S01]  /*11c0*/  ISETP.GE.AND P3, PT, R8, RZ, PT ;  /* 0x000000ff0800720c */ /* 0x000fe20003f66270 */
[--C-:B------:R-:W-:Y:S01]  /*11d0*/  @!P2 IMAD.IADD R28, R28, 0x1, -R0.reuse ;  /* 0x000000011c1ca824 */ /* 0x100fe200078e0a00 */
[C---:B------:R-:W-:Y:S01]  /*11e0*/  ISETP.GT.U32.AND P2, PT, R0.reuse, R46, PT ;  /* 0x0000002e0000720c */ /* 0x040fe20003f44070 */
[C---:B------:R-:W-:Y:S01]  /*11f0*/  IMAD R45, R0.reuse, R6, R45 ;  /* 0x00000006002d7224 */ /* 0x040fe200078e022d */
[----:B------:R-:W-:Y:S01]  /*1200*/  LOP3.LUT R8, R5, 0xe, RZ, 0xfc, !PT ;  /* 0x0000000e05087812 */ /* 0x000fe200078efcff */
[----:B------:R-:W-:Y:S01]  /*1210*/  @!P6 IMAD.IADD R77, R77, 0x1, -R0 ;  /* 0x000000014d4de824 */ /* 0x000fe200078e0a00 */
[C---:B------:R-:W-:Y:S01]  /*1220*/  ISETP.GT.U32.AND P4, PT, R0.reuse, R28, PT ;  /* 0x0000001c0000720c */ /* 0x040fe20003f84070 */
[----:B------:R-:W-:Y:S01]  /*1230*/  @!P0 IMAD.MOV R92, RZ, RZ, -R92 ;  /* 0x000000ffff5c8224 */ /* 0x000fe200078e0a5c */
[----:B------:R-:W-:-:S02]  /*1240*/  ISETP.GT.U32.AND P6, PT, R0, R45, PT ;  /* 0x0000002d0000720c */ /* 0x000fc40003fc4070 */
[----:B------:R-:W-:Y:S01]  /*1250*/  IABS R29, R8 ;  /* 0x00000008001d7213 */ /* 0x000fe20000000000 */
[--C-:B------:R-:W-:Y:S01]  /*1260*/  @!P5 IMAD.IADD R61, R61, 0x1, -R0.reuse ;  /* 0x000000013d3dd824 */ /* 0x100fe200078e0a00 */
[----:B------:R-:W-:Y:S02]  /*1270*/  ISETP.GE.AND P0, PT, R12, RZ, PT ;  /* 0x000000ff0c00720c */ /* 0x000fe40003f06270 */
[C---:B------:R-:W-:Y:S01]  /*1280*/  LOP3.LUT R12, R5.reuse, 0x10, RZ, 0xfc, !PT ;  /* 0x00000010050c7812 */ /* 0x040fe200078efcff */
[--C-:B------:R-:W-:Y:S01]  /*1290*/  @!P2 IMAD.IADD R46, R46, 0x1, -R0.reuse ;  /* 0x000000012e2ea824 */ /* 0x100fe200078e0a00 */
[----:B------:R-:W-:Y:S01]  /*12a0*/  ISETP.GE.AND P2, PT, R14, RZ, PT ;  /* 0x000000ff0e00720c */ /* 0x000fe20003f46270 */
[----:B------:R-:W-:Y:S01]  /*12b0*/  IMAD.HI.U32 R6, R4, R29, RZ ;  /* 0x0000001d04067227 */ /* 0x000fe200078e00ff */
[----:B------:R-:W-:Y:S02]  /*12c0*/  LOP3.LUT R14, R5, 0x12, RZ, 0xfc, !PT ;  /* 0x00000012050e7812 */ /* 0x000fe400078efcff */
[----:B------:R-:W-:Y:S01]  /*12d0*/  @!P1 IADD3 R46, -R46, RZ, RZ ;  /* 0x000000ff2e2e9210 */ /* 0x000fe20007ffe1ff */
[--C-:B------:R-:W-:Y:S01]  /*12e0*/  @!P4 IMAD.IADD R28, R28, 0x1, -R0.reuse ;  /* 0x000000011c1cc824 */ /* 0x100fe200078e0a00 */
[----:B------:R-:W-:Y:S01]  /*12f0*/  ISETP.GE.AND P4, PT, R7, RZ, PT ;  /* 0x000000ff0700720c */ /* 0x000fe20003f86270 */
[----:B------:R-:W-:Y:S01]  /*1300*/  @!P6 IMAD.IADD R45, R45, 0x1, -R0 ;  /* 0x000000012d2de824 */ /* 0x000fe200078e0a00 */
[----:B------:R-:W-:Y:S01]  /*1310*/  IABS R7, R12 ;  /* 0x0000000c00077213 */ /* 0x000fe20000000000 */
[----:B------:R-:W-:Y:S01]  /*1320*/  IMAD.MOV R6, RZ, RZ, -R6 ;  /* 0x000000ffff067224 */ /* 0x000fe200078e0a06 */
[C---:B------:R-:W-:Y:S01]  /*1330*/  ISETP.GT.U32.AND P1, PT, R0.reuse, R61, PT ;  /* 0x0000003d0000720c */ /* 0x040fe20003f24070 */
[----:B------:R-:W-:Y:S01]  /*1340*/  @!P3 IMAD.MOV R28, RZ, RZ, -R28 ;  /* 0x000000ffff1cb224 */ /* 0x000fe200078e0a1c */
[C---:B------:R-:W-:Y:S01]  /*1350*/  ISETP.GT.U32.AND P6, PT, R0.reuse, R45, PT ;  /* 0x0000002d0000720c */ /* 0x040fe20003fc4070 */
[----:B------:R-:W-:Y:S01]  /*1360*/  IMAD R29, R0, R6, R29 ;  /* 0x00000006001d7224 */ /* 0x000fe200078e021d */
[----:B------:R-:W-:Y:S01]  /*1370*/  IABS R9, R14 ;  /* 0x0000000e00097213 */ /* 0x000fe20000000000 */
[----:B------:R-:W-:Y:S01]  /*1380*/  IMAD.HI.U32 R6, R4, R7, RZ ;  /* 0x0000000704067227 */ /* 0x000fe200078e00ff */
[----:B------:R-:W-:-:S02]  /*1390*/  ISETP.GE.AND P5, PT, R8, RZ, PT ;  /* 0x000000ff0800720c */ /* 0x000fc40003fa6270 */
[C---:B------:R-:W-:Y:S01]  /*13a0*/  LOP3.LUT R18, R5.reuse, 0x18, RZ, 0xfc, !PT ;  /* 0x0000001805127812 */ /* 0x040fe200078efcff */
[----:B------:R-:W-:Y:S01]  /*13b0*/  IMAD.MOV R6, RZ, RZ, -R6 ;  /* 0x000000ffff067224 */ /* 0x000fe200078e0a06 */
[----:B------:R-:W-:Y:S01]  /*13c0*/  LOP3.LUT R26, R5, 0x74, RZ, 0xfc, !PT ;  /* 0x00000074051a7812 */ /* 0x000fe200078efcff */
[----:B------:R-:W-:Y:S01]  /*13d0*/  IMAD.HI.U32 R8, R4, R27, RZ ;  /* 0x0000001b04087227 */ /* 0x000fe200078e00ff */
[----:B------:R-:W-:Y:S02]  /*13e0*/  IABS R75, R18 ;  /* 0x00000012004b7213 */ /* 0x000fe40000000000 */
[----:B------:R-:W-:Y:S01]  /*13f0*/  IABS R101, R26 ;  /* 0x0000001a00657213 */ /* 0x000fe20000000000 */
[--C-:B------:R-:W-:Y:S01]  /*1400*/  @!P1 IMAD.IADD R61, R61, 0x1, -R0.reuse ;  /* 0x000000013d3d9824 */ /* 0x100fe200078e0a00 */
[C---:B------:R-:W-:Y:S01]  /*1410*/  ISETP.GT.U32.AND P1, PT, R0.reuse, R29, PT ;  /* 0x0000001d0000720c */ /* 0x040fe20003f24070 */
[----:B------:R-:W-:Y:S01]  /*1420*/  IMAD R76, R0, R6, R7 ;  /* 0x00000006004c7224 */ /* 0x000fe200078e0207 */
[----:B------:R-:W-:Y:S01]  /*1430*/  LOP3.LUT R30, R5, 0x76, RZ, 0xfc, !PT ;  /* 0x00000076051e7812 */ /* 0x000fe200078efcff */
[----:B------:R-:W-:Y:S01]  /*1440*/  @!P6 IMAD.IADD R45, R45, 0x1, -R0 ;  /* 0x000000012d2de824 */ /* 0x000fe200078e0a00 */
[----:B------:R-:W-:Y:S01]  /*1450*/  @!P2 IADD3 R61, -R61, RZ, RZ ;  /* 0x000000ff3d3da210 */ /* 0x000fe20007ffe1ff */
[----:B------:R-:W-:Y:S01]  /*1460*/  IMAD.HI.U32 R7, R4, R15, RZ ;  /* 0x0000000f04077227 */ /* 0x000fe200078e00ff */
[----:B------:R-:W-:-:S02]  /*1470*/  ISETP.GT.U32.AND P6, PT, R0, R76, PT ;  /* 0x0000004c0000720c */ /* 0x000fc40003fc4070 */
[----:B------:R-:W-:Y:S01]  /*1480*/  LOP3.LUT R32, R5, 0x78, RZ, 0xfc, !PT ;  /* 0x0000007805207812 */ /* 0x000fe200078efcff */
[----:B------:R-:W-:Y:S01]  /*1490*/  IMAD.HI.U32 R6, R4, R9, RZ ;  /* 0x0000000904067227 */ /* 0x000fe200078e00ff */
[----:B------:R-:W-:Y:S02]  /*14a0*/  IADD3 R7, -R7, RZ, RZ ;  /* 0x000000ff07077210 */ /* 0x000fe40007ffe1ff */
[----:B------:R-:W-:Y:S01]  /*14b0*/  LOP3.LUT R34, R5, 0x7a, RZ, 0xfc, !PT ;  /* 0x0000007a05227812 */ /* 0x000fe200078efcff */
[----:B------:R-:W-:Y:S01]  /*14c0*/  @!P1 IMAD.IADD R29, R29, 0x1, -R0 ;  /* 0x000000011d1d9824 */ /* 0x000fe200078e0a00 */
[----:B------:R-:W-:Y:S01]  /*14d0*/  ISETP.GE.AND P1, PT, R12, RZ, PT ;  /* 0x000000ff0c00720c */ /* 0x000fe20003f26270 */
[----:B------:R-:W-:Y:S01]  /*14e0*/  IMAD.MOV R6, RZ, RZ, -R6 ;  /* 0x000000ffff067224 */ /* 0x000fe200078e0a06 */
[C---:B------:R-:W-:Y:S01]  /*14f0*/  LOP3.LUT R12, R5.reuse, 0x1e, RZ, 0xfc, !PT ;  /* 0x0000001e050c7812 */ /* 0x040fe200078efcff */
[----:B------:R-:W-:Y:S01]  /*1500*/  IMAD.MOV R8, RZ, RZ, -R8 ;  /* 0x000000ffff087224 */ /* 0x000fe200078e0a08 */
[----:B------:R-:W-:Y:S01]  /*1510*/  IABS R103, R30 ;  /* 0x0000001e00677213 */ /* 0x000fe20000000000 */
[----:B------:R-:W-:Y:S01]  /*1520*/  @!P6 IMAD.IADD R76, R76, 0x1, -R0 ;  /* 0x000000014c4ce824 */ /* 0x000fe200078e0a00 */
[C---:B------:R-:W-:Y:S01]  /*1530*/  ISETP.GT.U32.AND P6, PT, R0.reuse, R29, PT ;  /* 0x0000001d0000720c */ /* 0x040fe20003fc4070 */
[C---:B------:R-:W-:Y:S01]  /*1540*/  IMAD R44, R0.reuse, R7, R15 ;  /* 0x00000007002c7224 */ /* 0x040fe200078e020f */
[----:B------:R-:W-:Y:S01]  /*1550*/  LOP3.LUT R7, R5, 0x1a, RZ, 0xfc, !PT ;  /* 0x0000001a05077812 */ /* 0x000fe200078efcff */
[C---:B------:R-:W-:Y:S01]  /*1560*/  IMAD R60, R0.reuse, R6, R9 ;  /* 0x00000006003c7224 */ /* 0x040fe200078e0209 */
[C---:B------:R-:W-:Y:S01]  /*1570*/  ISETP.GT.U32.AND P3, PT, R0.reuse, R76, PT ;  /* 0x0000004c0000720c */ /* 0x040fe20003f64070 */
[C---:B------:R-:W-:Y:S01]  /*1580*/  IMAD R27, R0.reuse, R8, R27 ;  /* 0x00000008001b7224 */ /* 0x040fe200078e021b */
[C---:B------:R-:W-:Y:S01]  /*1590*/  ISETP.GT.U32.AND P2, PT, R0.reuse, R44, PT ;  /* 0x0000002c0000720c */ /* 0x040fe20003f44070 */
[----:B------:R-:W-:Y:S01]  /*15a0*/  @!P0 IMAD.MOV R77, RZ, RZ, -R77 ;  /* 0x000000ffff4d8224 */ /* 0x000fe200078e0a4d */
[----:B------:R-:W-:Y:S01]  /*15b0*/  ISETP.GT.U32.AND P0, PT, R0, R60, PT ;  /* 0x0000003c0000720c */ /* 0x000fe20003f04070 */
[----:B------:R-:W-:Y:S01]  /*15c0*/  IMAD.HI.U32 R6, R4, R75, RZ ;  /* 0x0000004b04067227 */ /* 0x000fe200078e00ff */
[----:B------:R-:W-:-:S02]  /*15d0*/  IABS R59, R7 ;  /* 0x00000007003b7213 */ /* 0x000fc40000000000 */
[----:B------:R-:W-:Y:S01]  /*15e0*/  LOP3.LUT R8, R5, 0x1c, RZ, 0xfc, !PT ;  /* 0x0000001c05087812 */ /* 0x000fe200078efcff */
[----:B------:R-:W-:Y:S01]  /*15f0*/  @!P6 IMAD.IADD R29, R29, 0x1, -R0 ;  /* 0x000000011d1de824 */ /* 0x000fe200078e0a00 */
[----:B------:R-:W-:Y:S01]  /*1600*/  ISETP.GT.U32.AND P6, PT, R0, R27, PT ;  /* 0x0000001b0000720c */ /* 0x000fe20003fc4070 */
[----:B------:R-:W-:Y:S01]  /*1610*/  IMAD.MOV R6, RZ, RZ, -R6 ;  /* 0x000000ffff067224 */ /* 0x000fe200078e0a06 */
[----:B------:R-:W-:Y:S01]  /*1620*/  IABS R43, R8 ;  /* 0x00000008002b7213 */ /* 0x000fe20000000000 */
[--C-:B------:R-:W-:Y:S01]  /*1630*/  @!P3 IMAD.IADD R76, R76, 0x1, -R0.reuse ;  /* 0x000000014c4cb824 */ /* 0x100fe200078e0a00 */
[----:B------:R-:W-:Y:S01]  /*1640*/  ISETP.GE.AND P3, PT, R16, RZ, PT ;  /* 0x000000ff1000720c */ /* 0x000fe20003f66270 */
[----:B------:R-:W-:Y:S01]  /*1650*/  IMAD R75, R0, R6, R75 ;  /* 0x00000006004b7224 */ /* 0x000fe200078e024b */
[----:B------:R-:W-:Y:S01]  /*1660*/  @!P2 IADD3 R44, R44, -R0, RZ ;  /* 0x800000002c2ca210 */ /* 0x000fe20007ffe0ff */
[----:B------:R-:W-:Y:S01]  /*1670*/  @!P0 IMAD.IADD R60, R60, 0x1, -R0 ;  /* 0x000000013c3c8824 */ /* 0x000fe200078e0a00 */
[----:B------:R-:W-:Y:S01]  /*1680*/  ISETP.GE.AND P0, PT, R17, RZ, PT ;  /* 0x000000ff1100720c */ /* 0x000fe20003f06270 */
[----:B------:R-:W-:Y:S01]  /*1690*/  IMAD.HI.U32 R6, R4, R59, RZ ;  /* 0x0000003b04067227 */ /* 0x000fe200078e00ff */
[----:B------:R-:W-:-:S02]  /*16a0*/  LOP3.LUT R16, R5, 0x56, RZ, 0xfc, !PT ;  /* 0x0000005605107812 */ /* 0x000fc400078efcff */
[C---:B------:R-:W-:Y:S01]  /*16b0*/  ISETP.GT.U32.AND P2, PT, R0.reuse, R60, PT ;  /* 0x0000003c0000720c */ /* 0x040fe20003f44070 */
[----:B------:R-:W-:Y:S01]  /*16c0*/  @!P6 IMAD.IADD R27, R27, 0x1, -R0 ;  /* 0x000000011b1be824 */ /* 0x000fe200078e0a00 */
[C---:B------:R-:W-:Y:S01]  /*16d0*/  ISETP.GT.U32.AND P6, PT, R0.reuse, R44, PT ;  /* 0x0000002c0000720c */ /* 0x040fe20003fc4070 */
[----:B------:R-:W-:Y:S01]  /*16e0*/  @!P1 IMAD.MOV R76, RZ, RZ, -R76 ;  /* 0x000000ffff4c9224 */ /* 0x000fe200078e0a4c */
[C---:B------:R-:W-:Y:S01]  /*16f0*/  ISETP.GT.U32.AND P1, PT, R0.reuse, R75, PT ;  /* 0x0000004b0000720c */ /* 0x040fe20003f24070 */
[----:B------:R-:W-:Y:S01]  /*1700*/  @!P5 IMAD.MOV R29, RZ, RZ, -R29 ;  /* 0x000000ffff1dd224 */ /* 0x000fe200078e0a1d */
[----:B------:R-:W-:Y:S01]  /*1710*/  ISETP.GT.U32.AND P5, PT, R0, R27, PT ;  /* 0x0000001b0000720c */ /* 0x000fe20003fa4070 */
[----:B------:R-:W-:Y:S01]  /*1720*/  @!P4 IMAD.MOV R45, RZ, RZ, -R45 ;  /* 0x000000ffff2dc224 */ /* 0x000fe200078e0a2d */
[----:B------:R-:W-:Y:S01]  /*1730*/  ISETP.GE.AND P4, PT, R14, RZ, PT ;  /* 0x000000ff0e00720c */ /* 0x000fe20003f86270 */
[----:B------:R-:W-:Y:S01]  /*1740*/  IMAD.MOV R6, RZ, RZ, -R6 ;  /* 0x000000ffff067224 */ /* 0x000fe200078e0a06 */
[----:B------:R-:W-:-:S02]  /*1750*/  LOP3.LUT R14, R5, 0x22, RZ, 0xfc, !PT ;  /* 0x00000022050e7812 */ /* 0x000fc400078efcff */
[----:B------:R-:W-:Y:S01]  /*1760*/  IABS R21, R16 ;  /* 0x0000001000157213 */ /* 0x000fe20000000000 */
[----:B------:R-:W-:Y:S01]  /*1770*/  IMAD R59, R0, R6, R59 ;  /* 0x00000006003b7224 */ /* 0x000fe200078e023b */
[----:B------:R-:W-:Y:S01]  /*1780*/  IABS R15, R14 ;  /* 0x0000000e000f7213 */ /* 0x000fe20000000000 */
[----:B------:R-:W-:Y:S01]  /*1790*/  IMAD.HI.U32 R6, R4, R43, RZ ;  /* 0x0000002b04067227 */ /* 0x000fe200078e00ff */
[----:B------:R-:W-:Y:S02]  /*17a0*/  @!P6 IADD3 R44, R44, -R0, RZ ;  /* 0x800000002c2ce210 */ /* 0x000fe40007ffe0ff */
[----:B------:R-:W-:Y:S01]  /*17b0*/  ISETP.GE.AND P6, PT, R7, RZ, PT ;  /* 0x000000ff0700720c */ /* 0x000fe20003fc6270 */
[----:B------:R-:W-:Y:S01]  /*17c0*/  IMAD.MOV R6, RZ, RZ, -R6 ;  /* 0x000000ffff067224 */ /* 0x000fe200078e0a06 */
[----:B------:R-:W-:Y:S01]  /*17d0*/  IABS R7, R12 ;  /* 0x0000000c00077213 */ /* 0x000fe20000000000 */
[--C-:B------:R-:W-:Y:S01]  /*17e0*/  @!P2 IMAD.IADD R60, R60, 0x1, -R0.reuse ;  /* 0x000000013c3ca824 */ /* 0x100fe200078e0a00 */
[----:B------:R-:W-:Y:S01]  /*17f0*/  ISETP.GE.AND P2, PT, R18, RZ, PT ;  /* 0x000000ff1200720c */ /* 0x000fe20003f46270 */
[--C-:B------:R-:W-:Y:S01]  /*1800*/  @!P1 IMAD.IADD R75, R75, 0x1, -R0.reuse ;  /* 0x000000014b4b9824 */ /* 0x100fe200078e0a00 */
[----:B------:R-:W-:Y:S01]  /*1810*/  ISETP.GE.AND P1, PT, R8, RZ, PT ;  /* 0x000000ff0800720c */ /* 0x000fe20003f26270 */
[----:B------:R-:W-:Y:S01]  /*1820*/  @!P5 IMAD.IADD R27, R27, 0x1, -R0 ;  /* 0x000000011b1bd824 */ /* 0x000fe200078e0a00 */
[C---:B------:R-:W-:Y:S01]  /*1830*/  ISETP.GT.U32.AND P5, PT, R0.reuse, R59, PT ;  /* 0x0000003b0000720c */ /* 0x040fe20003fa4070 */
[----:B------:R-:W-:Y:S01]  /*1840*/  IMAD R43, R0, R6, R43 ;  /* 0x00000006002b7224 */ /* 0x000fe200078e022b */
[C---:B------:R-:W-:Y:S01]  /*1850*/  LOP3.LUT R8, R5.reuse, 0x20, RZ, 0xfc, !PT ;  /* 0x0000002005087812 */ /* 0x040fe200078efcff */
[----:B------:R-:W-:Y:S01]  /*1860*/  IMAD.HI.U32 R6, R4, R7, RZ ;  /* 0x0000000704067227 */ /* 0x000fe200078e00ff */
[----:B------:R-:W-:-:S02]  /*1870*/  LOP3.LUT R18, R5, 0x58, RZ, 0xfc, !PT ;  /* 0x0000005805127812 */ /* 0x000fc400078efcff */
[----:B------:R-:W-:Y:S01]  /*1880*/  IABS R9, R8 ;  /* 0x0000000800097213 */ /* 0x000fe20000000000 */
[----:B------:R-:W-:Y:S01]  /*1890*/  @!P4 IMAD.MOV R60, RZ, RZ, -R60 ;  /* 0x000000ffff3cc224 */ /* 0x000fe200078e0a3c */
[----:B------:R-:W-:Y:S01]  /*18a0*/  ISETP.GT.U32.AND P4, PT, R0, R75, PT ;  /* 0x0000004b0000720c */ /* 0x000fe20003f84070 */
[----:B------:R-:W-:Y:S01]  /*18b0*/  @!P3 IMAD.MOV R44, RZ, RZ, -R44 ;  /* 0x000000ffff2cb224 */ /* 0x000fe200078e0a2c */
[----:B------:R-:W-:Y:S01]  /*18c0*/  IADD3 R6, -R6, RZ, RZ ;  /* 0x000000ff06067210 */ /* 0x000fe20007ffe1ff */
[----:B------:R-:W-:Y:S01]  /*18d0*/  @!P0 IMAD.MOV R27, RZ, RZ, -R27 ;  /* 0x000000ffff1b8224 */ /* 0x000fe200078e0a1b */
[----:B------:R-:W-:Y:S01]  /*18e0*/  ISETP.GT.U32.AND P3, PT, R0, R43, PT ;  /* 0x0000002b0000720c */ /* 0x000fe20003f64070 */
[----:B------:R-:W-:Y:S01]  /*18f0*/  @!P5 IMAD.IADD R59, R59, 0x1, -R0 ;  /* 0x000000013b3bd824 */ /* 0x000fe200078e0a00 */
[----:B------:R-:W-:Y:S01]  /*1900*/  ISETP.GE.AND P0, PT, R12, RZ, PT ;  /* 0x000000ff0c00720c */ /* 0x000fe20003f06270 */
[----:B------:R-:W-:Y:S01]  /*1910*/  IMAD R80, R0, R6, R7 ;  /* 0x0000000600507224 */ /* 0x000fe200078e0207 */
[----:B------:R-:W-:Y:S01]  /*1920*/  LOP3.LUT R12, R5, 0x28, RZ, 0xfc, !PT ;  /* 0x00000028050c7812 */ /* 0x000fe200078efcff */
[----:B------:R-:W-:Y:S01]  /*1930*/  IMAD.HI.U32 R7, R4, R15, RZ ;  /* 0x0000000f04077227 */ /* 0x000fe200078e00ff */
[----:B------:R-:W-:-:S02]  /*1940*/  ISETP.GT.U32.AND P5, PT, R0, R59, PT ;  /* 0x0000003b0000720c */ /* 0x000fc40003fa4070 */
[----:B------:R-:W-:Y:S01]  /*1950*/  IABS R73, R12 ;  /* 0x0000000c00497213 */ /* 0x000fe20000000000 */
[--C-:B------:R-:W-:Y:S01]  /*1960*/  @!P4 IMAD.IADD R75, R75, 0x1, -R0.reuse ;  /* 0x000000014b4bc824 */ /* 0x100fe200078e0a00 */
[----:B------:R-:W-:Y:S01]  /*1970*/  ISETP.GT.U32.AND P4, PT, R0, R80, PT ;  /* 0x000000500000720c */ /* 0x000fe20003f84070 */
[----:B------:R-:W-:Y:S01]  /*1980*/  IMAD.HI.U32 R6, R4, R9, RZ ;  /* 0x0000000904067227 */ /* 0x000fe200078e00ff */
[----:B------:R-:W-:Y:S02]  /*1990*/  IADD3 R7, -R7, RZ, RZ ;  /* 0x000000ff07077210 */ /* 0x000fe40007ffe1ff */
[----:B------:R-:W-:Y:S01]  /*19a0*/  IABS R23, R18 ;  /* 0x0000001200177213 */ /* 0x000fe20000000000 */
[----:B------:R-:W-:Y:S01]  /*19b0*/  @!P3 IMAD.IADD R43, R43, 0x1, -R0 ;  /* 0x000000012b2bb824 */ /* 0x000fe200078e0a00 */
[----:B------:R-:W-:Y:S01]  /*19c0*/  ISETP.GE.AND P3, PT, R14, RZ, PT ;  /* 0x000000ff0e00720c */ /* 0x000fe20003f66270 */
[----:B------:R-:W-:Y:S01]  /*19d0*/  IMAD.MOV R6, RZ, RZ, -R6 ;  /* 0x000000ffff067224 */ /* 0x000fe200078e0a06 */
[----:B------:R-:W-:Y:S01]  /*19e0*/  LOP3.LUT R14, R5, 0x2a, RZ, 0xfc, !PT ;  /* 0x0000002a050e7812 */ /* 0x000fe200078efcff */
[--C-:B------:R-:W-:Y:S01]  /*19f0*/  @!P5 IMAD.IADD R59, R59, 0x1, -R0.reuse ;  /* 0x000000013b3bd824 */ /* 0x100fe200078e0a00 */
[----:B------:R-:W-:Y:S01]  /*1a00*/  ISETP.GE.AND P5, PT, R8, RZ, PT ;  /* 0x000000ff0800720c */ /* 0x000fe20003fa6270 */
[----:B------:R-:W-:Y:S01]  /*1a10*/  IMAD R74, R0, R6, R9 ;  /* 0x00000006004a7224 */ /* 0x000fe200078e0209 */
[C---:B------:R-:W-:Y:S01]  /*1a20*/  LOP3.LUT R8, R5.reuse, 0x24, RZ, 0xfc, !PT ;  /* 0x0000002405087812 */ /* 0x040fe200078efcff */
[----:B------:R-:W-:Y:S01]  /*1a30*/  @!P4 IMAD.IADD R80, R80, 0x1, -R0 ;  /* 0x000000015050c824 */ /* 0x000fe200078e0a00 */
[C---:B------:R-:W-:Y:S01]  /*1a40*/  ISETP.GT.U32.AND P4, PT, R0.reuse, R43, PT ;  /* 0x0000002b0000720c */ /* 0x040fe20003f84070 */
[C---:B------:R-:W-:Y:S01]  /*1a50*/  IMAD R58, R0.reuse, R7, R15 ;  /* 0x00000007003a7224 */ /* 0x040fe200078e020f */
[----:B------:R-:W-:Y:S01]  /*1a60*/  IABS R7, R8 ;  /* 0x0000000800077213 */ /* 0x000fe20000000000 */
[----:B------:R-:W-:Y:S01]  /*1a70*/  @!P6 IMAD.MOV R59, RZ, RZ, -R59 ;  /* 0x000000ffff3be224 */ /* 0x000fe200078e0a3b */
[----:B------:R-:W-:Y:S01]  /*1a80*/  ISETP.GT.U32.AND P6, PT, R0, R74, PT ;  /* 0x0000004a0000720c */ /* 0x000fe20003fc4070 */
[----:B------:R-:W-:Y:S01]  /*1a90*/  @!P2 IMAD.MOV R75, RZ, RZ, -R75 ;  /* 0x000000ffff4ba224 */ /* 0x000fe200078e0a4b */
[----:B------:R-:W-:Y:S01]  /*1aa0*/  LOP3.LUT R9, R5, 0x26, RZ, 0xfc, !PT ;  /* 0x0000002605097812 */ /* 0x000fe200078efcff */
[----:B------:R-:W-:Y:S01]  /*1ab0*/  IMAD.HI.U32 R6, R4, R7, RZ ;  /* 0x0000000704067227 */ /* 0x000fe200078e00ff */
[----:B------:R-:W-:-:S02]  /*1ac0*/  ISETP.GT.U32.AND P2, PT, R0, R80, PT ;  /* 0x000000500000720c */ /* 0x000fc40003f44070 */
[----:B------:R-:W-:Y:S01]  /*1ad0*/  IABS R81, R9 ;  /* 0x0000000900517213 */ /* 0x000fe20000000000 */
[----:B------:R-:W-:Y:S01]  /*1ae0*/  IMAD.MOV R6, RZ, RZ, -R6 ;  /* 0x000000ffff067224 */ /* 0x000fe200078e0a06 */
[----:B------:R-:W-:Y:S02]  /*1af0*/  IABS R57, R14 ;  /* 0x0000000e00397213 */ /* 0x000fe40000000000 */
[----:B------:R-:W-:Y:S01]  /*1b00*/  @!P4 IADD3 R43, R43, -R0, RZ ;  /* 0x800000002b2bc210 */ /* 0x000fe20007ffe0ff */
[C---:B------:R-:W-:Y:S01]  /*1b10*/  IMAD R42, R0.reuse, R6, R7 ;  /* 0x00000006002a7224 */ /* 0x040fe200078e0207 */
[----:B------:R-:W-:Y:S01]  /*1b20*/  ISETP.GT.U32.AND P4, PT, R0, R58, PT ;  /* 0x0000003a0000720c */ /* 0x000fe20003f84070 */
[----:B------:R-:W-:Y:S01]  /*1b30*/  @!P6 IMAD.IADD R74, R74, 0x1, -R0 ;  /* 0x000000014a4ae824 */ /* 0x000fe200078e0a00 */
[----:B------:R-:W-:Y:S01]  /*1b40*/  LOP3.LUT R15, R5, 0x2c, RZ, 0xfc, !PT ;  /* 0x0000002c050f7812 */ /* 0x000fe200078efcff */
[----:B------:R-:W-:Y:S01]  /*1b50*/  @!P1 IMAD.MOV R43, RZ, RZ, -R43 ;  /* 0x000000ffff2b9224 */ /* 0x000fe200078e0a2b */
[----:B------:R-:W-:Y:S01]  /*1b60*/  ISETP.GT.U32.AND P6, PT, R0, R42, PT ;  /* 0x0000002a0000720c */ /* 0x000fe20003fc4070 */
[----:B------:R-:W-:Y:S01]  /*1b70*/  IMAD.HI.U32 R6, R4, R81, RZ ;  /* 0x0000005104067227 */ /* 0x000fe200078e00ff */
[----:B------:R-:W-:-:S02]  /*1b80*/  ISETP.GT.U32.AND P1, PT, R0, R74, PT ;  /* 0x0000004a0000720c */ /* 0x000fc40003f24070 */
[----:B------:R-:W-:Y:S01]  /*1b90*/  IABS R41, R15 ;  /* 0x0000000f00297213 */ /* 0x000fe20000000000 */
[----:B------:R-:W-:Y:S01]  /*1ba0*/  IMAD.MOV R6, RZ, RZ, -R6 ;  /* 0x000000ffff067224 */ /* 0x000fe200078e0a06 */
[----:B------:R-:W-:Y:S01]  /*1bb0*/  IABS R105, R32 ;  /* 0x0000002000697213 */ /* 0x000fe20000000000 */
[--C-:B------:R-:W-:Y:S01]  /*1bc0*/  @!P2 IMAD.IADD R80, R80, 0x1, -R0.reuse ;  /* 0x000000015050a824 */ /* 0x100fe200078e0a00 */
[----:B------:R-:W-:Y:S01]  /*1bd0*/  ISETP.GE.AND P2, PT, R8, RZ, PT ;  /* 0x000000ff0800720c */ /* 0x000fe20003f46270 */
[----:B------:R-:W-:Y:S01]  /*1be0*/  @!P4 IMAD.IADD R58, R58, 0x1, -R0 ;  /* 0x000000013a3ac824 */ /* 0x000fe200078e0a00 */
[----:B------:R-:W-:Y:S01]  /*1bf0*/  IABS R107, R34 ;  /* 0x00000022006b7213 */ /* 0x000fe20000000000 */
[----:B------:R-:W-:-:S03]  /*1c00*/  IMAD.HI.U32 R8, R4, R57, RZ ;  /* 0x0000003904087227 */ /* 0x000fc600078e00ff */
[C---:B------:R-:W-:Y:S01]  /*1c10*/  ISETP.GT.U32.AND P4, PT, R0.reuse, R58, PT ;  /* 0x0000003a0000720c */ /* 0x040fe20003f84070 */
[----:B------:R-:W-:Y:S02]  /*1c20*/  IMAD R81, R0, R6, R81 ;  /* 0x0000000600517224 */ /* 0x000fe400078e0251 */
[----:B------:R-:W-:Y:S02]  /*1c30*/  @!P6 IMAD.IADD R42, R42, 0x1, -R0 ;  /* 0x000000012a2ae824 */ /* 0x000fe400078e0a00 */
[----:B------:R-:W-:-:S03]  /*1c40*/  IMAD.HI.U32 R7, R4, R73, RZ ;  /* 0x0000004904077227 */ /* 0x000fc600078e00ff */
[----:B------:R-:W-:Y:S01]  /*1c50*/  ISETP.GT.U32.AND P6, PT, R0, R42, PT ;  /* 0x0000002a0000720c */ /* 0x000fe20003fc4070 */
[----:B------:R-:W-:Y:S01]  /*1c60*/  IMAD.MOV R8, RZ, RZ, -R8 ;  /* 0x000000ffff087224 */ /* 0x000fe200078e0a08 */
[----:B------:R-:W-:Y:S01]  /*1c70*/  IADD3 R7, -R7, RZ, RZ ;  /* 0x000000ff07077210 */ /* 0x000fe20007ffe1ff */
[--C-:B------:R-:W-:Y:S01]  /*1c80*/  @!P1 IMAD.IADD R74, R74, 0x1, -R0.reuse ;  /* 0x000000014a4a9824 */ /* 0x100fe200078e0a00 */
[C---:B------:R-:W-:Y:S01]  /*1c90*/  ISETP.GT.U32.AND P1, PT, R0.reuse, R81, PT ;  /* 0x000000510000720c */ /* 0x040fe20003f24070 */
[----:B------:R-:W-:Y:S01]  /*1ca0*/  IMAD R57, R0, R8, R57 ;  /* 0x0000000800397224 */ /* 0x000fe200078e0239 */
[----:B------:R-:W-:Y:S01]  /*1cb0*/  LOP3.LUT R8, R5, 0x2e, RZ, 0xfc, !PT ;  /* 0x0000002e05087812 */ /* 0x000fe200078efcff */
[----:B------:R-:W-:Y:S01]  /*1cc0*/  @!P4 IMAD.IADD R58, R58, 0x1, -R0 ;  /* 0x000000013a3ac824 */ /* 0x000fe200078e0a00 */
[----:B------:R-:W-:Y:S01]  /*1cd0*/  @!P5 IADD3 R74, -R74, RZ, RZ ;  /* 0x000000ff4a4ad210 */ /* 0x000fe20007ffe1ff */
[----:B------:R-:W-:Y:S01]  /*1ce0*/  IMAD.HI.U32 R6, R4, R41, RZ ;  /* 0x0000002904067227 */ /* 0x000fe200078e00ff */
[----:B------:R-:W-:-:S02]  /*1cf0*/  ISETP.GE.AND P5, PT, R12, RZ, PT ;  /* 0x000000ff0c00720c */ /* 0x000fc40003fa6270 */
[----:B------:R-:W-:Y:S01]  /*1d00*/  LOP3.LUT R12, R5, 0x30, RZ, 0xfc, !PT ;  /* 0x00000030050c7812 */ /* 0x000fe200078efcff */
[----:B------:R-:W-:Y:S01]  /*1d10*/  @!P3 IMAD.MOV R58, RZ, RZ, -R58 ;  /* 0x000000ffff3ab224 */ /* 0x000fe200078e0a3a */
[C---:B------:R-:W-:Y:S01]  /*1d20*/  ISETP.GT.U32.AND P3, PT, R0.reuse, R57, PT ;  /* 0x000000390000720c */ /* 0x040fe20003f64070 */
[----:B------:R-:W-:Y:S01]  /*1d30*/  IMAD R73, R0, R7, R73 ;  /* 0x0000000700497224 */ /* 0x000fe200078e0249 */
[----:B------:R-:W-:Y:S01]  /*1d40*/  IABS R7, R8 ;  /* 0x0000000800077213 */ /* 0x000fe20000000000 */
[----:B------:R-:W-:Y:S02]  /*1d50*/  IMAD.MOV R6, RZ, RZ, -R6 ;  /* 0x000000ffff067224 */ /* 0x000fe400078e0a06 */
[--C-:B------:R-:W-:Y:S01]  /*1d60*/  @!P6 IMAD.IADD R42, R42, 0x1, -R0.reuse ;  /* 0x000000012a2ae824 */ /* 0x100fe200078e0a00 */
[----:B------:R-:W-:Y:S01]  /*1d70*/  ISETP.GT.U32.AND P4, PT, R0, R73, PT ;  /* 0x000000490000720c */ /* 0x000fe20003f84070 */
[----:B------:R-:W-:Y:S01]  /*1d80*/  @!P1 IMAD.IADD R81, R81, 0x1, -R0 ;  /* 0x0000000151519824 */ /* 0x000fe200078e0a00 */
[----:B------:R-:W-:Y:S01]  /*1d90*/  ISETP.GE.AND P6, PT, R14, RZ, PT ;  /* 0x000000ff0e00720c */ /* 0x000fe20003fc6270 */
[C---:B------:R-:W-:Y:S01]  /*1da0*/  IMAD R41, R0.reuse, R6, R41 ;  /* 0x0000000600297224 */ /* 0x040fe200078e0229 */
[----:B------:R-:W-:Y:S01]  /*1db0*/  LOP3.LUT R14, R5, 0x32, RZ, 0xfc, !PT ;  /* 0x00000032050e7812 */ /* 0x000fe200078efcff */
[----:B------:R-:W-:Y:S01]  /*1dc0*/  @!P2 IMAD.MOV R42, RZ, RZ, -R42 ;  /* 0x000000ffff2aa224 */ /* 0x000fe200078e0a2a */
[C---:B------:R-:W-:Y:S01]  /*1dd0*/  ISETP.GT.U32.AND P1, PT, R0.reuse, R81, PT ;  /* 0x000000510000720c */ /* 0x040fe20003f24070 */
[----:B------:R-:W-:Y:S01]  /*1de0*/  @!P0 IMAD.MOV R80, RZ, RZ, -R80 ;  /* 0x000000ffff508224 */ /* 0x000fe200078e0a50 */
[----:B------:R-:W-:Y:S01]  /*1df0*/  ISETP.GT.U32.AND P2, PT, R0, R41, PT ;  /* 0x000000290000720c */ /* 0x000fe20003f44070 */
[----:B------:R-:W-:Y:S01]  /*1e00*/  IMAD.HI.U32 R6, R4, R7, RZ ;  /* 0x0000000704067227 */ /* 0x000fe200078e00ff */
[----:B------:R-:W-:-:S02]  /*1e10*/  @!P3 IADD3 R57, R57, -R0, RZ ;  /* 0x800000003939b210 */ /* 0x000fc40007ffe0ff */
[----:B------:R-:W-:Y:S01]  /*1e20*/  ISETP.GE.AND P0, PT, R9, RZ, PT ;  /* 0x000000ff0900720c */ /* 0x000fe20003f06270 */
[----:B------:R-:W-:Y:S01]  /*1e30*/  @!P4 IMAD.IADD R73, R73, 0x1, -R0 ;  /* 0x000000014949c824 */ /* 0x000fe200078e0a00 */
[C---:B------:R-:W-:Y:S01]  /*1e40*/  ISETP.GT.U32.AND P3, PT, R0.reuse, R57, PT ;  /* 0x000000390000720c */ /* 0x040fe20003f64070 */
[----:B------:R-:W-:Y:S01]  /*1e50*/  IMAD.MOV R82, RZ, RZ, -R6 ;  /* 0x000000ffff527224 */ /* 0x000fe200078e0a06 */
[----:B------:R-:W-:Y:S02]  /*1e60*/  IABS R9, R12 ;  /* 0x0000000c00097213 */ /* 0x000fe40000000000 */
[----:B------:R-:W-:Y:S01]  /*1e70*/  ISETP.GT.U32.AND P4, PT, R0, R73, PT ;  /* 0x000000490000720c */ /* 0x000fe20003f84070 */
[----:B------:R-:W-:Y:S01]  /*1e80*/  @!P1 IMAD.IADD R81, R81, 0x1, -R0 ;  /* 0x0000000151519824 */ /* 0x000fe200078e0a00 */
[----:B------:R-:W-:Y:S01]  /*1e90*/  ISETP.GE.AND P1, PT, R15, RZ, PT ;  /* 0x000000ff0f00720c */ /* 0x000fe20003f26270 */
[----:B------:R-:W-:-:S04]  /*1ea0*/  IMAD.HI.U32 R6, R4, R9, RZ ;  /* 0x0000000904067227 */ /* 0x000fc800078e00ff */
[----:B------:R-:W-:Y:S01]  /*1eb0*/  @!P2 IMAD.IADD R41, R41, 0x1, -R0 ;  /* 0x000000012929a824 */ /* 0x000fe200078e0a00 */
[----:B------:R-:W-:Y:S01]  /*1ec0*/  ISETP.GE.AND P2, PT, R12, RZ, PT ;  /* 0x000000ff0c00720c */ /* 0x000fe20003f46270 */
[----:B------:R-:W-:Y:S01]  /*1ed0*/  IMAD.MOV R6, RZ, RZ, -R6 ;  /* 0x000000ffff067224 */ /* 0x000fe200078e0a06 */
[----:B------:R-:W-:Y:S01]  /*1ee0*/  @!P3 IADD3 R57, R57, -R0, RZ ;  /* 0x800000003939b210 */ /* 0x000fe20007ffe0ff */
[----:B------:R-:W-:Y:S01]  /*1ef0*/  @!P0 IMAD.MOV R81, RZ, RZ, -R81 ;  /* 0x000000ffff518224 */ /* 0x000fe200078e0a51 */
[C---:B------:R-:W-:Y:S01]  /*1f00*/  ISETP.GT.U32.AND P0, PT, R0.reuse, R41, PT ;  /* 0x000000290000720c */ /* 0x040fe20003f04070 */
[C---:B------:R-:W-:Y:S01]  /*1f10*/  IMAD R72, R0.reuse, R6, R9 ;  /* 0x0000000600487224 */ /* 0x040fe200078e0209 */
[----:B------:R-:W-:Y:S01]  /*1f20*/  LOP3.LUT R9, R5, 0x36, RZ, 0xfc, !PT ;  /* 0x0000003605097812 */ /* 0x000fe200078efcff */
[C---:B------:R-:W-:Y:S01]  /*1f30*/  IMAD R82, R0.reuse, R82, R7 ;  /* 0x0000005200527224 */ /* 0x040fe200078e0207 */
[----:B------:R-:W-:Y:S01]  /*1f40*/  IABS R7, R14 ;  /* 0x0000000e00077213 */ /* 0x000fe20000000000 */
[----:B------:R-:W-:Y:S01]  /*1f50*/  @!P6 IMAD.MOV R57, RZ, RZ, -R57 ;  /* 0x000000ffff39e224 */ /* 0x000fe200078e0a39 */
[----:B------:R-:W-:Y:S01]  /*1f60*/  ISETP.GT.U32.AND P6, PT, R0, R72, PT ;  /* 0x000000480000720c */ /* 0x000fe20003fc4070 */
[----:B------:R-:W-:Y:S01]  /*1f70*/  @!P4 IMAD.IADD R73, R73, 0x1, -R0 ;  /* 0x000000014949c824 */ /* 0x000fe200078e0a00 */
[----:B------:R-:W-:Y:S01]  /*1f80*/  ISETP.GE.AND P4, PT, R8, RZ, PT ;  /* 0x000000ff0800720c */ /* 0x000fe20003f86270 */
[----:B------:R-:W-:Y:S01]  /*1f90*/  IMAD.HI.U32 R6, R4, R7, RZ ;  /* 0x0000000704067227 */ /* 0x000fe200078e00ff */
[----:B------:R-:W-:-:S02]  /*1fa0*/  LOP3.LUT R8, R5, 0x34, RZ, 0xfc, !PT ;  /* 0x0000003405087812 */ /* 0x000fc400078efcff */
[----:B------:R-:W-:Y:S01]  /*1fb0*/  ISETP.GT.U32.AND P3, PT, R0, R82, PT ;  /* 0x000000520000720c */ /* 0x000fe20003f64070 */
[--C-:B------:R-:W-:Y:S01]  /*1fc0*/  @!P0 IMAD.IADD R41, R41, 0x1, -R0.reuse ;  /* 0x0000000129298824 */ /* 0x100fe200078e0a00 */
[----:B------:R-:W-:Y:S01]  /*1fd0*/  IADD3 R6, -R6, RZ, RZ ;  /* 0x000000ff06067210 */ /* 0x000fe20007ffe1ff */
[----:B------:R-:W-:Y:S01]  /*1fe0*/  @!P5 IMAD.MOV R73, RZ, RZ, -R73 ;  /* 0x000000ffff49d224 */ /* 0x000fe200078e0a49 */
[----:B------:R-:W-:Y:S01]  /*1ff0*/  ISETP.GE.AND P0, PT, R8, RZ, PT ;  /* 0x000000ff0800720c */ /* 0x000fe20003f06270 */
[----:B------:R-:W-:Y:S01]  /*2000*/  @!P1 IMAD.MOV R41, RZ, RZ, -R41 ;  /* 0x000000ffff299224 */ /* 0x000fe200078e0a29 */
[----:B------:R-:W-:Y:S01]  /*2010*/  IABS R8, R8 ;  /* 0x0000000800087213 */ /* 0x000fe20000000000 */
[----:B------:R-:W-:Y:S01]  /*2020*/  IMAD R56, R0, R6, R7 ;  /* 0x0000000600387224 */ /* 0x000fe200078e0207 */
[----:B------:R-:W-:Y:S01]  /*2030*/  IABS R83, R9 ;  /* 0x0000000900537213 */ /* 0x000fe20000000000 */
[----:B------:R-:W-:Y:S01]  /*2040*/  @!P6 IMAD.IADD R72, R72, 0x1, -R0 ;  /* 0x000000014848e824 */ /* 0x000fe200078e0a00 */
[----:B------:R-:W-:Y:S01]  /*2050*/  LOP3.LUT R12, R5, 0x38, RZ, 0xfc, !PT ;  /* 0x00000038050c7812 */ /* 0x000fe200078efcff */
[----:B------:R-:W-:Y:S01]  /*2060*/  IMAD.MOV.U32 R7, RZ, RZ, R8 ;  /* 0x000000ffff077224 */ /* 0x000fe200078e0008 */
[----:B------:R-:W-:Y:S01]  /*2070*/  ISETP.GT.U32.AND P1, PT, R0, R56, PT ;  /* 0x000000380000720c */ /* 0x000fe20003f24070 */
[----:B------:R-:W-:Y:S01]  /*2080*/  @!P3 IMAD.IADD R82, R82, 0x1, -R0 ;  /* 0x000000015252b824 */ /* 0x000fe200078e0a00 */
[----:B------:R-:W-:Y:S01]  /*2090*/  ISETP.GT.U32.AND P6, PT, R0, R72, PT ;  /* 0x000000480000720c */ /* 0x000fe20003fc4070 */
[----:B------:R-:W-:Y:S01]  /*20a0*/  IMAD.HI.U32 R6, R4, R7, RZ ;  /* 0x0000000704067227 */ /* 0x000fe200078e00ff */
[----:B------:R-:W-:-:S02]  /*20b0*/  IABS R71, R12 ;  /* 0x0000000c00477213 */ /* 0x000fc40000000000 */
[----:B------:R-:W-:Y:S02]  /*20c0*/  ISETP.GT.U32.AND P3, PT, R0, R82, PT ;  /* 0x000000520000720c */ /* 0x000fe40003f64070 */
[----:B------:R-:W-:Y:S01]  /*20d0*/  IADD3 R40, -R6, RZ, RZ ;  /* 0x000000ff06287210 */ /* 0x000fe20007ffe1ff */
[----:B------:R-:W-:Y:S01]  /*20e0*/  IMAD.HI.U32 R6, R4, R83, RZ ;  /* 0x0000005304067227 */ /* 0x000fe200078e00ff */
[C---:B------:R-:W-:Y:S02]  /*20f0*/  LOP3.LUT R8, R5.reuse, 0x3a, RZ, 0xfc, !PT ;  /* 0x0000003a05087812 */ /* 0x040fe400078efcff */
[----:B------:R-:W-:Y:S01]  /*2100*/  ISETP.GE.AND P5, PT, R14, RZ, PT ;  /* 0x000000ff0e00720c */ /* 0x000fe20003fa6270 */
[----:B------:R-:W-:Y:S01]  /*2110*/  IMAD R40, R0, R40, R7 ;  /* 0x0000002800287224 */ /* 0x000fe200078e0207 */
[----:B------:R-:W-:Y:S01]  /*2120*/  IABS R55, R8 ;  /* 0x0000000800377213 */ /* 0x000fe20000000000 */
[----:B------:R-:W-:Y:S01]  /*2130*/  IMAD.MOV R7, RZ, RZ, -R6 ;  /* 0x000000ffff077224 */ /* 0x000fe200078e0a06 */
[----:B------:R-:W-:Y:S01]  /*2140*/  LOP3.LUT R14, R5, 0x46, RZ, 0xfc, !PT ;  /* 0x00000046050e7812 */ /* 0x000fe200078efcff */
[--C-:B------:R-:W-:Y:S01]  /*2150*/  @!P6 IMAD.IADD R72, R72, 0x1, -R0.reuse ;  /* 0x000000014848e824 */ /* 0x100fe200078e0a00 */
[C---:B------:R-:W-:Y:S01]  /*2160*/  ISETP.GT.U32.AND P6, PT, R0.reuse, R40, PT ;  /* 0x000000280000720c */ /* 0x040fe20003fc4070 */
[----:B------:R-:W-:Y:S01]  /*2170*/  IMAD R83, R0, R7, R83 ;  /* 0x0000000700537224 */ /* 0x000fe200078e0253 */
[----:B------:R-:W-:Y:S01]  /*2180*/  IABS R31, R14 ;  /* 0x0000000e001f7213 */ /* 0x000fe20000000000 */
[----:B------:R-:W-:Y:S01]  /*2190*/  @!P1 IMAD.IADD R56, R56, 0x1, -R0 ;  /* 0x0000000138389824 */ /* 0x000fe200078e0a00 */
[----:B------:R-:W-:Y:S01]  /*21a0*/  @!P2 IADD3 R72, -R72, RZ, RZ ;  /* 0x000000ff4848a210 */ /* 0x000fe20007ffe1ff */
[----:B------:R-:W-:Y:S01]  /*21b0*/  IMAD.HI.U32 R6, R4, R71, RZ ;  /* 0x0000004704067227 */ /* 0x000fe200078e00ff */
[----:B------:R-:W-:-:S02]  /*21c0*/  ISETP.GT.U32.AND P2, PT, R0, R83, PT ;  /* 0x000000530000720c */ /* 0x000fc40003f44070 */
[----:B------:R-:W-:Y:S01]  /*21d0*/  ISETP.GT.U32.AND P1, PT, R0, R56, PT ;  /* 0x000000380000720c */ /* 0x000fe20003f24070 */
[----:B------:R-:W-:Y:S01]  /*21e0*/  @!P3 IMAD.IADD R82, R82, 0x1, -R0 ;  /* 0x000000015252b824 */ /* 0x000fe200078e0a00 */
[----:B------:R-:W-:Y:S01]  /*21f0*/  ISETP.GE.AND P3, PT, R9, RZ, PT ;  /* 0x000000ff0900720c */ /* 0x000fe20003f66270 */
[----:B------:R-:W-:Y:S01]  /*2200*/  IMAD.MOV R6, RZ, RZ, -R6 ;  /* 0x000000ffff067224 */ /* 0x000fe200078e0a06 */
[C---:B------:R-:W-:Y:S01]  /*2210*/  LOP3.LUT R9, R5.reuse, 0x3c, RZ, 0xfc, !PT ;  /* 0x0000003c05097812 */ /* 0x040fe200078efcff */
[----:B------:R-:W-:Y:S01]  /*2220*/  @!P4 IMAD.MOV R82, RZ, RZ, -R82 ;  /* 0x000000ffff52c224 */ /* 0x000fe200078e0a52 */
[----:B------:R-:W-:Y:S01]  /*2230*/  ISETP.GE.AND P4, PT, R12, RZ, PT ;  /* 0x000000ff0c00720c */ /* 0x000fe20003f86270 */
[----:B------:R-:W-:Y:S01]  /*2240*/  IMAD R71, R0, R6, R71 ;  /* 0x0000000600477224 */ /* 0x000fe200078e0247 */
[----:B------:R-:W-:Y:S01]  /*2250*/  IABS R39, R9 ;  /* 0x0000000900277213 */ /* 0x000fe20000000000 */
[----:B------:R-:W-:Y:S01]  /*2260*/  IMAD.HI.U32 R6, R4, R55, RZ ;  /* 0x0000003704067227 */ /* 0x000fe200078e00ff */
[----:B------:R-:W-:-:S03]  /*2270*/  LOP3.LUT R12, R5, 0x3e, RZ, 0xfc, !PT ;  /* 0x0000003e050c7812 */ /* 0x000fc600078efcff */
[--C-:B------:R-:W-:Y:S01]  /*2280*/  @!P2 IMAD.IADD R83, R83, 0x1, -R0.reuse ;  /* 0x000000015353a824 */ /* 0x100fe200078e0a00 */
[----:B------:R-:W-:Y:S01]  /*2290*/  IABS R79, R12 ;  /* 0x0000000c004f7213 */ /* 0x000fe20000000000 */
[----:B------:R-:W-:Y:S01]  /*22a0*/  @!P1 IMAD.IADD R56, R56, 0x1, -R0 ;  /* 0x0000000138389824 */ /* 0x000fe200078e0a00 */
[----:B------:R-:W-:Y:S01]  /*22b0*/  ISETP.GT.U32.AND P1, PT, R0, R71, PT ;  /* 0x000000470000720c */ /* 0x000fe20003f24070 */
[----:B------:R-:W-:Y:S01]  /*22c0*/  IMAD.HI.U32 R7, R4, R39, RZ ;  /* 0x0000002704077227 */ /* 0x000fe200078e00ff */
[----:B------:R-:W-:-:S03]  /*22d0*/  ISETP.GT.U32.AND P2, PT, R0, R83, PT ;  /* 0x000000530000720c */ /* 0x000fc60003f44070 */
[----:B------:R-:W-:Y:S01]  /*22e0*/  @!P6 IMAD.IADD R40, R40, 0x1, -R0 ;  /* 0x000000012828e824 */ /* 0x000fe200078e0a00 */
[----:B------:R-:W-:Y:S01]  /*22f0*/  IADD3 R7, -R7, RZ, RZ ;  /* 0x000000ff07077210 */ /* 0x000fe20007ffe1ff */
[----:B------:R-:W-:Y:S02]  /*2300*/  IMAD.MOV R6, RZ, RZ, -R6 ;  /* 0x000000ffff067224 */ /* 0x000fe400078e0a06 */
[----:B------:R-:W-:Y:S01]  /*2310*/  @!P5 IMAD.MOV R56, RZ, RZ, -R56 ;  /* 0x000000ffff38d224 */ /* 0x000fe200078e0a38 */
[C---:B------:R-:W-:Y:S01]  /*2320*/  ISETP.GT.U32.AND P6, PT, R0.reuse, R40, PT ;  /* 0x000000280000720c */ /* 0x040fe20003fc4070 */
[----:B------:R-:W-:Y:S01]  /*2330*/  IMAD R39, R0, R7, R39 ;  /* 0x0000000700277224 */ /* 0x000fe200078e0227 */
[----:B------:R-:W-:Y:S01]  /*2340*/  ISETP.GE.AND P5, PT, R8, RZ, PT ;  /* 0x000000ff0800720c */ /* 0x000fe20003fa6270 */
[--C-:B------:R-:W-:Y:S01]  /*2350*/  @!P1 IMAD.IADD R71, R71, 0x1, -R0.reuse ;  /* 0x0000000147479824 */ /* 0x100fe200078e0a00 */
[----:B------:R-:W-:Y:S01]  /*2360*/  LOP3.LUT R8, R5, 0x42, RZ, 0xfc, !PT ;  /* 0x0000004205087812 */ /* 0x000fe200078efcff */
[----:B------:R-:W-:-:S02]  /*2370*/  @!P2 IMAD.IADD R83, R83, 0x1, -R0 ;  /* 0x000000015353a824 */ /* 0x000fc400078e0a00 */
[C---:B------:R-:W-:Y:S01]  /*2380*/  IMAD R55, R0.reuse, R6, R55 ;  /* 0x0000000600377224 */ /* 0x040fe200078e0237 */
[----:B------:R-:W-:Y:S01]  /*2390*/  ISETP.GT.U32.AND P1, PT, R0, R71, PT ;  /* 0x000000470000720c */ /* 0x000fe20003f24070 */
[----:B------:R-:W-:Y:S01]  /*23a0*/  IMAD.HI.U32 R6, R4, R79, RZ ;  /* 0x0000004f04067227 */ /* 0x000fe200078e00ff */
[----:B------:R-:W-:Y:S02]  /*23b0*/  @!P3 IADD3 R83, -R83, RZ, RZ ;  /* 0x000000ff5353b210 */ /* 0x000fe40007ffe1ff */
[C---:B------:R-:W-:Y:S01]  /*23c0*/  ISETP.GT.U32.AND P3, PT, R0.reuse, R39, PT ;  /* 0x000000270000720c */ /* 0x040fe20003f64070 */
[----:B------:R-:W-:Y:S01]  /*23d0*/  IMAD.MOV R6, RZ, RZ, -R6 ;  /* 0x000000ffff067224 */ /* 0x000fe200078e0a06 */
[----:B------:R-:W-:Y:S01]  /*23e0*/  ISETP.GT.U32.AND P2, PT, R0, R55, PT ;  /* 0x000000370000720c */ /* 0x000fe20003f44070 */
[----:B------:R-:W-:Y:S01]  /*23f0*/  @!P6 IMAD.IADD R40, R40, 0x1, -R0 ;  /* 0x000000012828e824 */ /* 0x000fe200078e0a00 */
[----:B------:R-:W-:Y:S01]  /*2400*/  ISETP.GE.AND P6, PT, R9, RZ, PT ;  /* 0x000000ff0900720c */ /* 0x000fe20003fc6270 */
[----:B------:R-:W-:Y:S01]  /*2410*/  IMAD R79, R0, R6, R79 ;  /* 0x00000006004f7224 */ /* 0x000fe200078e024f */
[----:B------:R-:W-:Y:S01]  /*2420*/  LOP3.LUT R6, R5, 0x40, RZ, 0xfc, !PT ;  /* 0x0000004005067812 */ /* 0x000fe200078efcff */
[----:B------:R-:W-:Y:S01]  /*2430*/  @!P0 IMAD.MOV R40, RZ, RZ, -R40 ;  /* 0x000000ffff288224 */ /* 0x000fe200078e0a28 */
[----:B------:R-:W-:Y:S01]  /*2440*/  ISETP.GE.AND P0, PT, R12, RZ, PT ;  /* 0x000000ff0c00720c */ /* 0x000fe20003f06270 */
[----:B------:R-:W-:Y:S01]  /*2450*/  @!P1 IMAD.IADD R71, R71, 0x1, -R0 ;  /* 0x0000000147479824 */ /* 0x000fe200078e0a00 */
[----:B------:R-:W-:-:S02]  /*2460*/  IABS R9, R6 ;  /* 0x0000000600097213 */ /* 0x000fc40000000000 */
[----:B------:R-:W-:Y:S01]  /*2470*/  ISETP.GE.AND P1, PT, R6, RZ, PT ;  /* 0x000000ff0600720c */ /* 0x000fe20003f26270 */
[----:B------:R-:W-:Y:S01]  /*2480*/  @!P3 IMAD.IADD R39, R39, 0x1, -R0 ;  /* 0x000000012727b824 */ /* 0x000fe200078e0a00 */
[C---:B------:R-:W-:Y:S01]  /*2490*/  LOP3.LUT R12, R5.reuse, 0x44, RZ, 0xfc, !PT ;  /* 0x00000044050c7812 */ /* 0x040fe200078efcff */
[----:B------:R-:W-:Y:S01]  /*24a0*/  IMAD.HI.U32 R6, R4, R9, RZ ;  /* 0x0000000904067227 */ /* 0x000fe200078e00ff */
[----:B------:R-:W-:Y:S02]  /*24b0*/  IABS R15, R8 ;  /* 0x00000008000f7213 */ /* 0x000fe40000000000 */
[C---:B------:R-:W-:Y:S01]  /*24c0*/  ISETP.GT.U32.AND P3, PT, R0.reuse, R39, PT ;  /* 0x000000270000720c */ /* 0x040fe20003f64070 */
[----:B------:R-:W-:Y:S01]  /*24d0*/  IMAD.MOV R6, RZ, RZ, -R6 ;  /* 0x000000ffff067224 */ /* 0x000fe200078e0a06 */
[----:B------:R-:W-:Y:S01]  /*24e0*/  IABS R17, R12 ;  /* 0x0000000c00117213 */ /* 0x000fe20000000000 */
[----:B------:R-:W-:Y:S01]  /*24f0*/  @!P4 IMAD.MOV R71, RZ, RZ, -R71 ;  /* 0x000000ffff47c224 */ /* 0x000fe200078e0a47 */
[C---:B------:R-:W-:Y:S01]  /*2500*/  ISETP.GT.U32.AND P4, PT, R0.reuse, R79, PT ;  /* 0x0000004f0000720c */ /* 0x040fe20003f84070 */
[----:B------:R-:W-:Y:S01]  /*2510*/  IMAD R70, R0, R6, R9 ;  /* 0x0000000600467224 */ /* 0x000fe200078e0209 */
[----:B------:R-:W-:Y:S01]  /*2520*/  LOP3.LUT R9, R5, 0x4a, RZ, 0xfc, !PT ;  /* 0x0000004a05097812 */ /* 0x000fe200078efcff */
[----:B------:R-:W-:-:S03]  /*2530*/  IMAD.HI.U32 R7, R4, R15, RZ ;  /* 0x0000000f04077227 */ /* 0x000fc600078e00ff */
[----:B------:R-:W-:Y:S01]  /*2540*/  IABS R53, R9 ;  /* 0x0000000900357213 */ /* 0x000fe20000000000 */
[----:B------:R-:W-:Y:S01]  /*2550*/  IMAD.HI.U32 R6, R4, R17, RZ ;  /* 0x0000001104067227 */ /* 0x000fe200078e00ff */
[----:B------:R-:W-:-:S03]  /*2560*/  IADD3 R7, -R7, RZ, RZ ;  /* 0x000000ff07077210 */ /* 0x000fc60007ffe1ff */
[--C-:B------:R-:W-:Y:S01]  /*2570*/  @!P3 IMAD.IADD R39, R39, 0x1, -R0.reuse ;  /* 0x000000012727b824 */ /* 0x100fe200078e0a00 */
[C---:B------:R-:W-:Y:S01]  /*2580*/  ISETP.GT.U32.AND P3, PT, R0.reuse, R70, PT ;  /* 0x000000460000720c */ /* 0x040fe20003f64070 */
[--C-:B------:R-:W-:Y:S02]  /*2590*/  @!P4 IMAD.IADD R79, R79, 0x1, -R0.reuse ;  /* 0x000000014f4fc824 */ /* 0x100fe400078e0a00 */
[----:B------:R-:W-:Y:S02]  /*25a0*/  @!P2 IMAD.IADD R55, R55, 0x1, -R0 ;  /* 0x000000013737a824 */ /* 0x000fe400078e0a00 */
[----:B------:R-:W-:Y:S01]  /*25b0*/  IMAD.MOV R6, RZ, RZ, -R6 ;  /* 0x000000ffff067224 */ /* 0x000fe200078e0a06 */
[C---:B------:R-:W-:Y:S01]  /*25c0*/  ISETP.GT.U32.AND P4, PT, R0.reuse, R79, PT ;  /* 0x0000004f0000720c */ /* 0x040fe20003f84070 */
[C---:B------:R-:W-:Y:S01]  /*25d0*/  IMAD R54, R0.reuse, R7, R15 ;  /* 0x0000000700367224 */ /* 0x040fe200078e020f */
[----:B------:R-:W-:Y:S01]  /*25e0*/  ISETP.GT.U32.AND P2, PT, R0, R55, PT ;  /* 0x000000370000720c */ /* 0x000fe20003f44070 */
[----:B------:R-:W-:-:S04]  /*25f0*/  IMAD.HI.U32 R7, R4, R31, RZ ;  /* 0x0000001f04077227 */ /* 0x000fc800078e00ff */
[--C-:B------:R-:W-:Y:S02]  /*2600*/  @!P3 IMAD.IADD R70, R70, 0x1, -R0.reuse ;  /* 0x000000014646b824 */ /* 0x100fe400078e0a00 */
[C---:B------:R-:W-:Y:S02]  /*2610*/  IMAD R38, R0.reuse, R6, R17 ;  /* 0x0000000600267224 */ /* 0x040fe400078e0211 */
[----:B------:R-:W-:Y:S01]  /*2620*/  IMAD.MOV R7, RZ, RZ, -R7 ;  /* 0x000000ffff077224 */ /* 0x000fe200078e0a07 */
[C---:B------:R-:W-:Y:S01]  /*2630*/  ISETP.GT.U32.AND P3, PT, R0.reuse, R70, PT ;  /* 0x000000460000720c */ /* 0x040fe20003f64070 */
[--C-:B------:R-:W-:Y:S01]  /*2640*/  @!P4 IMAD.IADD R79, R79, 0x1, -R0.reuse ;  /* 0x000000014f4fc824 */ /* 0x100fe200078e0a00 */
[C---:B------:R-:W-:Y:S01]  /*2650*/  ISETP.GT.U32.AND P4, PT, R0.reuse, R38, PT ;  /* 0x000000260000720c */ /* 0x040fe20003f84070 */
[----:B------:R-:W-:Y:S02]  /*2660*/  IMAD R31, R0, R7, R31 ;  /* 0x00000007001f7224 */ /* 0x000fe400078e021f */
[----:B------:R-:W-:Y:S01]  /*2670*/  @!P2 IMAD.IADD R55, R55, 0x1, -R0 ;  /* 0x000000013737a824 */ /* 0x000fe200078e0a00 */
[----:B------:R-:W-:Y:S01]  /*2680*/  ISETP.GE.AND P2, PT, R8, RZ, PT ;  /* 0x000000ff0800720c */ /* 0x000fe20003f46270 */
[----:B------:R-:W-:Y:S01]  /*2690*/  @!P0 IMAD.MOV R79, RZ, RZ, -R79 ;  /* 0x000000ffff4f8224 */ /* 0x000fe200078e0a4f */
[----:B------:R-:W-:Y:S01]  /*26a0*/  LOP3.LUT R8, R5, 0x48, RZ, 0xfc, !PT ;  /* 0x0000004805087812 */ /* 0x000fe200078efcff */
[----:B------:R-:W-:Y:S01]  /*26b0*/  IMAD.HI.U32 R7, R4, R53, RZ ;  /* 0x0000003504077227 */ /* 0x000fe200078e00ff */
[----:B------:R-:W-:-:S02]  /*26c0*/  @!P5 IADD3 R55, -R55, RZ, RZ ;  /* 0x000000ff3737d210 */ /* 0x000fc40007ffe1ff */
[----:B------:R-:W-:Y:S01]  /*26d0*/  ISETP.GT.U32.AND P5, PT, R0, R54, PT ;  /* 0x000000360000720c */ /* 0x000fe20003fa4070 */
[----:B------:R-:W-:Y:S01]  /*26e0*/  IMAD.MOV R7, RZ, RZ, -R7 ;  /* 0x000000ffff077224 */ /* 0x000fe200078e0a07 */
[----:B------:R-:W-:Y:S01]  /*26f0*/  @!P3 IADD3 R70, R70, -R0, RZ ;  /* 0x800000004646b210 */ /* 0x000fe20007ffe0ff */
[----:B------:R-:W-:Y:S01]  /*2700*/  @!P4 IMAD.IADD R38, R38, 0x1, -R0 ;  /* 0x000000012626c824 */ /* 0x000fe200078e0a00 */
[C---:B------:R-:W-:Y:S01]  /*2710*/  ISETP.GT.U32.AND P3, PT, R0.reuse, R31, PT ;  /* 0x0000001f0000720c */ /* 0x040fe20003f64070 */
[C---:B------:R-:W-:Y:S01]  /*2720*/  IMAD R53, R0.reuse, R7, R53 ;  /* 0x0000000700357224 */ /* 0x040fe200078e0235 */
[----:B------:R-:W-:Y:S01]  /*2730*/  IABS R69, R8 ;  /* 0x0000000800457213 */ /* 0x000fe20000000000 */
[----:B------:R-:W-:Y:S01]  /*2740*/  @!P6 IMAD.MOV R39, RZ, RZ, -R39 ;  /* 0x000000ffff27e224 */ /* 0x000fe200078e0a27 */
[----:B------:R-:W-:Y:S01]  /*2750*/  ISETP.GT.U32.AND P4, PT, R0, R38, PT ;  /* 0x000000260000720c */ /* 0x000fe20003f84070 */
[----:B------:R-:W-:Y:S01]  /*2760*/  @!P1 IMAD.MOV R70, RZ, RZ, -R70 ;  /* 0x000000ffff469224 */ /* 0x000fe200078e0a46 */
[----:B------:R-:W-:Y:S01]  /*2770*/  ISETP.GE.AND P0, PT, R14, RZ, PT ;  /* 0x000000ff0e00720c */ /* 0x000fe20003f06270 */
[----:B------:R-:W-:Y:S01]  /*2780*/  IMAD.HI.U32 R6, R4, R69, RZ ;  /* 0x0000004504067227 */ /* 0x000fe200078e00ff */
[----:B------:R-:W-:-:S02]  /*2790*/  ISETP.GE.AND P6, PT, R12, RZ, PT ;  /* 0x000000ff0c00720c */ /* 0x000fc40003fc6270 */
[----:B------:R-:W-:Y:S01]  /*27a0*/  ISETP.GE.AND P1, PT, R8, RZ, PT ;  /* 0x000000ff0800720c */ /* 0x000fe20003f26270 */
[----:B------:R-:W-:Y:S01]  /*27b0*/  IMAD.MOV R6, RZ, RZ, -R6 ;  /* 0x000000ffff067224 */ /* 0x000fe200078e0a06 */
[----:B------:R-:W-:Y:S01]  /*27c0*/  LOP3.LUT R8, R5, 0x50, RZ, 0xfc, !PT ;  /* 0x0000005005087812 */ /* 0x000fe200078efcff */
[--C-:B------:R-:W-:Y:S01]  /*27d0*/  @!P5 IMAD.IADD R54, R54, 0x1, -R0.reuse ;  /* 0x000000013636d824 */ /* 0x100fe200078e0a00 */
[----:B------:R-:W-:Y:S01]  /*27e0*/  @!P3 IADD3 R31, R31, -R0, RZ ;  /* 0x800000001f1fb210 */ /* 0x000fe20007ffe0ff */
[----:B------:R-:W-:Y:S01]  /*27f0*/  IMAD R69, R0, R6, R69 ;  /* 0x0000000600457224 */ /* 0x000fe200078e0245 */
[----:B------:R-:W-:Y:S01]  /*2800*/  LOP3.LUT R6, R5, 0x4c, RZ, 0xfc, !PT ;  /* 0x0000004c05067812 */ /* 0x000fe200078efcff */
[----:B------:R-:W-:Y:S01]  /*2810*/  @!P4 IMAD.IADD R38, R38, 0x1, -R0 ;  /* 0x000000012626c824 */ /* 0x000fe200078e0a00 */
[C---:B------:R-:W-:Y:S02]  /*2820*/  ISETP.GT.U32.AND P3, PT, R0.reuse, R31, PT ;  /* 0x0000001f0000720c */ /* 0x040fe40003f64070 */
[C---:B------:R-:W-:Y:S01]  /*2830*/  ISETP.GT.U32.AND P5, PT, R0.reuse, R54, PT ;  /* 0x000000360000720c */ /* 0x040fe20003fa4070 */
[----:B------:R-:W-:Y:S01]  /*2840*/  @!P6 IMAD.MOV R38, RZ, RZ, -R38 ;  /* 0x000000ffff26e224 */ /* 0x000fe200078e0a26 */
[----:B------:R-:W-:-:S02]  /*2850*/  ISETP.GT.U32.AND P4, PT, R0, R69, PT ;  /* 0x000000450000720c */ /* 0x000fc40003f84070 */
[----:B------:R-:W-:Y:S02]  /*2860*/  IABS R37, R6 ;  /* 0x0000000600257213 */ /* 0x000fe40000000000 */
[----:B------:R-:W-:Y:S02]  /*2870*/  LOP3.LUT R7, R5, 0x4e, RZ, 0xfc, !PT ;  /* 0x0000004e05077812 */ /* 0x000fe400078efcff */
[----:B------:R-:W-:Y:S02]  /*2880*/  IABS R15, R8 ;  /* 0x00000008000f7213 */ /* 0x000fe40000000000 */
[----:B------:R-:W-:Y:S01]  /*2890*/  ISETP.GE.AND P6, PT, R7, RZ, PT ;  /* 0x000000ff0700720c */ /* 0x000fe20003fc6270 */
[--C-:B------:R-:W-:Y:S01]  /*28a0*/  @!P3 IMAD.IADD R31, R31, 0x1, -R0.reuse ;  /* 0x000000011f1fb824 */ /* 0x100fe200078e0a00 */
[----:B------:R-:W-:Y:S01]  /*28b0*/  ISETP.GE.AND P3, PT, R8, RZ, PT ;  /* 0x000000ff0800720c */ /* 0x000fe20003f66270 */
[--C-:B------:R-:W-:Y:S01]  /*28c0*/  @!P5 IMAD.IADD R54, R54, 0x1, -R0.reuse ;  /* 0x000000013636d824 */ /* 0x100fe200078e0a00 */
[----:B------:R-:W-:Y:S01]  /*28d0*/  ISETP.GE.AND P5, PT, R9, RZ, PT ;  /* 0x000000ff0900720c */ /* 0x000fe20003fa6270 */
[----:B------:R-:W-:Y:S01]  /*28e0*/  @!P0 IMAD.MOV R31, RZ, RZ, -R31 ;  /* 0x000000ffff1f8224 */ /* 0x000fe200078e0a1f */
[----:B------:R-:W-:Y:S01]  /*28f0*/  ISETP.GT.U32.AND P0, PT, R0, R53, PT ;  /* 0x000000350000720c */ /* 0x000fe20003f04070 */
[----:B------:R-:W-:Y:S01]  /*2900*/  @!P4 IMAD.IADD R69, R69, 0x1, -R0 ;  /* 0x000000014545c824 */ /* 0x000fe200078e0a00 */
[----:B------:R-:W-:Y:S01]  /*2910*/  IABS R9, R7 ;  /* 0x0000000700097213 */ /* 0x000fe20000000000 */
[----:B------:R-:W-:Y:S01]  /*2920*/  @!P2 IMAD.MOV R54, RZ, RZ, -R54 ;  /* 0x000000ffff36a224 */ /* 0x000fe200078e0a36 */
[----:B------:R-:W-:Y:S01]  /*2930*/  ISETP.GE.AND P2, PT, R6, RZ, PT ;  /* 0x000000ff0600720c */ /* 0x000fe20003f46270 */
[----:B------:R-:W-:Y:S01]  /*2940*/  IMAD.HI.U32 R6, R4, R37, RZ ;  /* 0x0000002504067227 */ /* 0x000fe200078e00ff */
[----:B------:R-:W-:-:S02]  /*2950*/  ISETP.GT.U32.AND P4, PT, R0, R69, PT ;  /* 0x000000450000720c */ /* 0x000fc40003f84070 */
[C---:B------:R-:W-:Y:S01]  /*2960*/  LOP3.LUT R12, R5.reuse, 0x52, RZ, 0xfc, !PT ;  /* 0x00000052050c7812 */ /* 0x040fe200078efcff */
[----:B------:R-:W-:Y:S01]  /*2970*/  IMAD.HI.U32 R7, R4, R9, RZ ;  /* 0x0000000904077227 */ /* 0x000fe200078e00ff */
[----:B------:R-:W-:Y:S02]  /*2980*/  IADD3 R8, -R6, RZ, RZ ;  /* 0x000000ff06087210 */ /* 0x000fe40007ffe1ff */
[----:B------:R-:W-:Y:S01]  /*2990*/  LOP3.LUT R14, R5, 0x54, RZ, 0xfc, !PT ;  /* 0x00000054050e7812 */ /* 0x000fe200078efcff */
[----:B------:R-:W-:Y:S01]  /*29a0*/  @!P0 IMAD.IADD R53, R53, 0x1, -R0 ;  /* 0x0000000135358824 */ /* 0x000fe200078e0a00 */
[----:B------:R-:W-:Y:S01]  /*29b0*/  IABS R17, R12 ;  /* 0x0000000c00117213 */ /* 0x000fe20000000000 */
[----:B------:R-:W-:Y:S01]  /*29c0*/  IMAD R37, R0, R8, R37 ;  /* 0x0000000800257224 */ /* 0x000fe200078e0225 */
[----:B------:R-:W-:Y:S01]  /*29d0*/  IABS R19, R14 ;  /* 0x0000000e00137213 */ /* 0x000fe20000000000 */
[----:B------:R-:W-:Y:S01]  /*29e0*/  IMAD.HI.U32 R6, R4, R15, RZ ;  /* 0x0000000f04067227 */ /* 0x000fe200078e00ff */
[----:B------:R-:W-:-:S03]  /*29f0*/  ISETP.GT.U32.AND P0, PT, R0, R53, PT ;  /* 0x000000350000720c */ /* 0x000fc60003f04070 */
[----:B------:R-:W-:Y:S01]  /*2a00*/  @!P4 IMAD.IADD R69, R69, 0x1, -R0 ;  /* 0x000000014545c824 */ /* 0x000fe200078e0a00 */
[C---:B------:R-:W-:Y:S01]  /*2a10*/  ISETP.GT.U32.AND P4, PT, R0.reuse, R37, PT ;  /* 0x000000250000720c */ /* 0x040fe20003f84070 */
[----:B------:R-:W-:Y:S02]  /*2a20*/  IMAD.MOV R7, RZ, RZ, -R7 ;  /* 0x000000ffff077224 */ /* 0x000fe400078e0a07 */
[----:B------:R-:W-:Y:S02]  /*2a30*/  IMAD.MOV R6, RZ, RZ, -R6 ;  /* 0x000000ffff067224 */ /* 0x000fe400078e0a06 */
[C---:B------:R-:W-:Y:S02]  /*2a40*/  IMAD R7, R0.reuse, R7, R9 ;  /* 0x0000000700077224 */ /* 0x040fe400078e0209 */
[----:B------:R-:W-:Y:S02]  /*2a50*/  IMAD R9, R0, R6, R15 ;  /* 0x0000000600097224 */ /* 0x000fe400078e020f */
[----:B------:R-:W-:-:S04]  /*2a60*/  IMAD.HI.U32 R6, R4, R17, RZ ;  /* 0x0000001104067227 */ /* 0x000fc800078e00ff */
[----:B------:R-:W-:Y:S01]  /*2a70*/  @!P0 IMAD.IADD R53, R53, 0x1, -R0 ;  /* 0x0000000135358824 */ /* 0x000fe200078e0a00 */
[----:B------:R-:W-:Y:S01]  /*2a80*/  ISETP.GT.U32.AND P0, PT, R0, R7, PT ;  /* 0x000000070000720c */ /* 0x000fe20003f04070 */
[----:B------:R-:W-:Y:S01]  /*2a90*/  IMAD.HI.U32 R8, R4, R19, RZ ;  /* 0x0000001304087227 */ /* 0x000fe200078e00ff */
[----:B------:R-:W-:-:S03]  /*2aa0*/  IADD3 R6, -R6, RZ, RZ ;  /* 0x000000ff06067210 */ /* 0x000fc60007ffe1ff */
[----:B------:R-:W-:Y:S02]  /*2ab0*/  @!P4 IMAD.IADD R37, R37, 0x1, -R0 ;  /* 0x000000012525c824 */ /* 0x000fe400078e0a00 */
[----:B------:R-:W-:Y:S02]  /*2ac0*/  IMAD.MOV R8, RZ, RZ, -R8 ;  /* 0x000000ffff087224 */ /* 0x000fe400078e0a08 */
[C---:B------:R-:W-:Y:S01]  /*2ad0*/  IMAD R15, R0.reuse, R6, R17 ;  /* 0x00000006000f7224 */ /* 0x040fe200078e0211 */
[C---:B------:R-:W-:Y:S01]  /*2ae0*/  ISETP.GT.U32.AND P4, PT, R0.reuse, R37, PT ;  /* 0x000000250000720c */ /* 0x040fe20003f84070 */
[----:B------:R-:W-:Y:S02]  /*2af0*/  IMAD R17, R0, R8, R19 ;  /* 0x0000000800117224 */ /* 0x000fe400078e0213 */
[----:B------:R-:W-:Y:S02]  /*2b00*/  @!P0 IMAD.IADD R7, R7, 0x1, -R0 ;  /* 0x0000000107078824 */ /* 0x000fe400078e0a00 */
[----:B------:R-:W-:Y:S01]  /*2b10*/  IMAD.HI.U32 R8, R4, R23, RZ ;  /* 0x0000001704087227 */ /* 0x000fe200078e00ff */
[----:B------:R-:W-:-:S03]  /*2b20*/  ISETP.GT.U32.AND P0, PT, R0, R17, PT ;  /* 0x000000110000720c */ /* 0x000fc60003f04070 */
[----:B------:R-:W-:Y:S01]  /*2b30*/  IMAD.HI.U32 R6, R4, R21, RZ ;  /* 0x0000001504067227 */ /* 0x000fe200078e00ff */
[----:B------:R-:W-:-:S03]  /*2b40*/  IADD3 R8, -R8, RZ, RZ ;  /* 0x000000ff08087210 */ /* 0x000fc60007ffe1ff */
[----:B------:R-:W-:Y:S01]  /*2b50*/  @!P1 IMAD.MOV R69, RZ, RZ, -R69 ;  /* 0x000000ffff459224 */ /* 0x000fe200078e0a45 */
[C---:B------:R-:W-:Y:S01]  /*2b60*/  ISETP.GT.U32.AND P1, PT, R0.reuse, R9, PT ;  /* 0x000000090000720c */ /* 0x040fe20003f24070 */
[----:B------:R-:W-:Y:S01]  /*2b70*/  @!P5 IMAD.MOV R53, RZ, RZ, -R53 ;  /* 0x000000ffff35d224 */ /* 0x000fe200078e0a35 */
[----:B------:R-:W-:Y:S01]  /*2b80*/  ISETP.GT.U32.AND P5, PT, R0, R15, PT ;  /* 0x0000000f0000720c */ /* 0x000fe20003fa4070 */
[----:B------:R-:W-:Y:S02]  /*2b90*/  IMAD.MOV R6, RZ, RZ, -R6 ;  /* 0x000000ffff067224 */ /* 0x000fe400078e0a06 */
[--C-:B------:R-:W-:Y:S01]  /*2ba0*/  @!P4 IMAD.IADD R37, R37, 0x1, -R0.reuse ;  /* 0x000000012525c824 */ /* 0x100fe200078e0a00 */
[----:B------:R-:W-:Y:S01]  /*2bb0*/  ISETP.GE.AND P4, PT, R12, RZ, PT ;  /* 0x000000ff0c00720c */ /* 0x000fe20003f86270 */
[C---:B------:R-:W-:Y:S01]  /*2bc0*/  IMAD R19, R0.reuse, R6, R21 ;  /* 0x0000000600137224 */ /* 0x040fe200078e0215 */
[----:B------:R-:W-:Y:S01]  /*2bd0*/  LOP3.LUT R12, R5, 0x5a, RZ, 0xfc, !PT ;  /* 0x0000005a050c7812 */ /* 0x000fe200078efcff */
[C---:B------:R-:W-:Y:S01]  /*2be0*/  IMAD R21, R0.reuse, R8, R23 ;  /* 0x0000000800157224 */ /* 0x040fe200078e0217 */
[----:B------:R-:W-:Y:S01]  /*2bf0*/  @!P0 IADD3 R17, R17, -R0, RZ ;  /* 0x8000000011118210 */ /* 0x000fe20007ffe0ff */
[----:B------:R-:W-:Y:S01]  /*2c00*/  @!P2 IMAD.MOV R37, RZ, RZ, -R37 ;  /* 0x000000ffff25a224 */ /* 0x000fe200078e0a25 */
[----:B------:R-:W-:Y:S01]  /*2c10*/  IABS R23, R12 ;  /* 0x0000000c00177213 */ /* 0x000fe20000000000 */
[--C-:B------:R-:W-:Y:S01]  /*2c20*/  @!P1 IMAD.IADD R9, R9, 0x1, -R0.reuse ;  /* 0x0000000109099824 */ /* 0x100fe200078e0a00 */
[C---:B------:R-:W-:Y:S01]  /*2c30*/  ISETP.GT.U32.AND P0, PT, R0.reuse, R17, PT ;  /* 0x000000110000720c */ /* 0x040fe20003f04070 */
[----:B------:R-:W-:Y:S01]  /*2c40*/  @!P5 IMAD.IADD R15, R15, 0x1, -R0 ;  /* 0x000000010f0fd824 */ /* 0x000fe200078e0a00 */
[----:B------:R-:W-:Y:S01]  /*2c50*/  ISETP.GT.U32.AND P1, PT, R0, R7, PT ;  /* 0x000000070000720c */ /* 0x000fe20003f24070 */
[----:B------:R-:W-:Y:S01]  /*2c60*/  IMAD.HI.U32 R6, R4, R23, RZ ;  /* 0x0000001704067227 */ /* 0x000fe200078e00ff */
[----:B------:R-:W-:-:S02]  /*2c70*/  ISETP.GT.U32.AND P5, PT, R0, R9, PT ;  /* 0x000000090000720c */ /* 0x000fc40003fa4070 */
[----:B------:R-:W-:Y:S01]  /*2c80*/  ISETP.GT.U32.AND P2, PT, R0, R15, PT ;  /* 0x0000000f0000720c */ /* 0x000fe20003f44070 */
[----:B------:R-:W-:Y:S02]  /*2c90*/  IMAD.MOV R8, RZ, RZ, -R6 ;  /* 0x000000ffff087224 */ /* 0x000fe400078e0a06 */
[----:B------:R-:W-:-:S04]  /*2ca0*/  IMAD.HI.U32 R6, R4, R25, RZ ;  /* 0x0000001904067227 */ /* 0x000fc800078e00ff */
[----:B------:R-:W-:Y:S01]  /*2cb0*/  IMAD R23, R0, R8, R23 ;  /* 0x0000000800177224 */ /* 0x000fe200078e0217 */
[----:B------:R-:W-:Y:S01]  /*2cc0*/  IADD3 R6, -R6, RZ, RZ ;  /* 0x000000ff06067210 */ /* 0x000fe20007ffe1ff */
[--C-:B------:R-:W-:Y:S02]  /*2cd0*/  @!P0 IMAD.IADD R17, R17, 0x1, -R0.reuse ;  /* 0x0000000111118824 */ /* 0x100fe400078e0a00 */
[--C-:B------:R-:W-:Y:S01]  /*2ce0*/  @!P1 IMAD.IADD R7, R7, 0x1, -R0.reuse ;  /* 0x0000000107079824 */ /* 0x100fe200078e0a00 */
[C---:B------:R-:W-:Y:S01]  /*2cf0*/  ISETP.GT.U32.AND P0, PT, R0.reuse, R23, PT ;  /* 0x000000170000720c */ /* 0x040fe20003f04070 */
[--C-:B------:R-:W-:Y:S01]  /*2d00*/  @!P5 IMAD.IADD R9, R9, 0x1, -R0.reuse ;  /* 0x000000010909d824 */ /* 0x100fe200078e0a00 */
[C---:B------:R-:W-:Y:S01]  /*2d10*/  ISETP.GT.U32.AND P1, PT, R0.reuse, R19, PT ;  /* 0x000000130000720c */ /* 0x040fe20003f24070 */
[----:B------:R-:W-:Y:S01]  /*2d20*/  @!P2 IMAD.IADD R15, R15, 0x1, -R0 ;  /* 0x000000010f0fa824 */ /* 0x000fe200078e0a00 */
[----:B------:R-:W-:Y:S01]  /*2d30*/  ISETP.GT.U32.AND P5, PT, R0, R21, PT ;  /* 0x000000150000720c */ /* 0x000fe20003fa4070 */
[----:B------:R-:W-:Y:S01]  /*2d40*/  @!P3 IMAD.MOV R9, RZ, RZ, -R9 ;  /* 0x000000ffff09b224 */ /* 0x000fe200078e0a09 */
[----:B------:R-:W-:Y:S01]  /*2d50*/  ISETP.GE.AND P2, PT, R14, RZ, PT ;  /* 0x000000ff0e00720c */ /* 0x000fe20003f46270 */
[----:B------:R-:W-:Y:S01]  /*2d60*/  IMAD.MOV.U32 R85, RZ, RZ, R7 ;  /* 0x000000ffff557224 */ /* 0x000fe200078e0007 */
[----:B------:R-:W-:Y:S01]  /*2d70*/  LOP3.LUT R14, R5, 0x60, RZ, 0xfc, !PT ;  /* 0x00000060050e7812 */ /* 0x000fe200078efcff */
[----:B------:R-:W-:-:S02]  /*2d80*/  IMAD R25, R0, R6, R25 ;  /* 0x0000000600197224 */ /* 0x000fc400078e0219 */
[----:B------:R-:W-:Y:S01]  /*2d90*/  @!P6 IMAD.MOV R85, RZ, RZ, -R85 ;  /* 0x000000ffff55e224 */ /* 0x000fe200078e0a55 */
[----:B------:R-:W-:Y:S01]  /*2da0*/  IABS R47, R14 ;  /* 0x0000000e002f7213 */ /* 0x000fe20000000000 */
[----:B------:R-:W-:Y:S01]  /*2db0*/  @!P4 IMAD.MOV R15, RZ, RZ, -R15 ;  /* 0x000000ffff0fc224 */ /* 0x000fe200078e0a0f */
[----:B------:R-:W-:Y:S01]  /*2dc0*/  @!P0 IADD3 R23, R23, -R0, RZ ;  /* 0x8000000017178210 */ /* 0x000fe20007ffe0ff */
[--C-:B------:R-:W-:Y:S01]  /*2dd0*/  @!P1 IMAD.IADD R19, R19, 0x1, -R0.reuse ;  /* 0x0000000113139824 */ /* 0x100fe200078e0a00 */
[C---:B------:R-:W-:Y:S01]  /*2de0*/  ISETP.GT.U32.AND P4, PT, R0.reuse, R25, PT ;  /* 0x000000190000720c */ /* 0x040fe20003f84070 */
[----:B------:R-:W-:Y:S01]  /*2df0*/  @!P5 IMAD.IADD R21, R21, 0x1, -R0 ;  /* 0x000000011515d824 */ /* 0x000fe200078e0a00 */
[----:B------:R-:W-:Y:S01]  /*2e00*/  ISETP.GT.U32.AND P3, PT, R0, R23, PT ;  /* 0x000000170000720c */ /* 0x000fe20003f64070 */
[----:B------:R-:W-:Y:S01]  /*2e10*/  @!P2 IMAD.MOV R17, RZ, RZ, -R17 ;  /* 0x000000ffff11a224 */ /* 0x000fe200078e0a11 */
[----:B------:R-:W-:Y:S01]  /*2e20*/  ISETP.GE.AND P2, PT, R12, RZ, PT ;  /* 0x000000ff0c00720c */ /* 0x000fe20003f46270 */
[----:B------:R-:W-:Y:S01]  /*2e30*/  IMAD.HI.U32 R6, R4, R47, RZ ;  /* 0x0000002f04067227 */ /* 0x000fe200078e00ff */
[----:B------:R-:W-:-:S02]  /*2e40*/  ISETP.GT.U32.AND P0, PT, R0, R19, PT ;  /* 0x000000130000720c */ /* 0x000fc40003f04070 */
[----:B------:R-:W-:Y:S01]  /*2e50*/  ISETP.GT.U32.AND P6, PT, R0, R21, PT ;  /* 0x000000150000720c */ /* 0x000fe20003fc4070 */
[----:B------:R-:W-:Y:S01]  /*2e60*/  IMAD.MOV R7, RZ, RZ, -R6 ;  /* 0x000000ffff077224 */ /* 0x000fe200078e0a06 */
[----:B------:R-:W-:Y:S01]  /*2e70*/  ISETP.GE.AND P1, PT, R16, RZ, PT ;  /* 0x000000ff1000720c */ /* 0x000fe20003f26270 */
[----:B------:R-:W-:Y:S01]  /*2e80*/  IMAD.HI.U32 R8, R4, R33, RZ ;  /* 0x0000002104087227 */ /* 0x000fe200078e00ff */
[----:B------:R-:W-:Y:S02]  /*2e90*/  ISETP.GE.AND P5, PT, R18, RZ, PT ;  /* 0x000000ff1200720c */ /* 0x000fe40003fa6270 */
[----:B------:R-:W-:Y:S01]  /*2ea0*/  LOP3.LUT R12, R5, 0x66, RZ, 0xfc, !PT ;  /* 0x00000066050c7812 */ /* 0x000fe200078efcff */
[----:B------:R-:W-:Y:S01]  /*2eb0*/  @!P3 IMAD.IADD R23, R23, 0x1, -R0 ;  /* 0x000000011717b824 */ /* 0x000fe200078e0a00 */
[----:B------:R-:W-:Y:S01]  /*2ec0*/  LOP3.LUT R16, R5, 0x6a, RZ, 0xfc, !PT ;  /* 0x0000006a05107812 */ /* 0x000fe200078efcff */
[C---:B------:R-:W-:Y:S01]  /*2ed0*/  IMAD R47, R0.reuse, R7, R47 ;  /* 0x00000007002f7224 */ /* 0x040fe200078e022f */
[----:B------:R-:W-:Y:S01]  /*2ee0*/  IABS R65, R12 ;  /* 0x0000000c00417213 */ /* 0x000fe20000000000 */
[----:B------:R-:W-:Y:S01]  /*2ef0*/  IMAD.MOV R8, RZ, RZ, -R8 ;  /* 0x000000ffff087224 */ /* 0x000fe200078e0a08 */
[----:B------:R-:W-:Y:S01]  /*2f00*/  IABS R87, R16 ;  /* 0x0000001000577213 */ /* 0x000fe20000000000 */
[----:B------:R-:W-:Y:S01]  /*2f10*/  @!P2 IMAD.MOV R23, RZ, RZ, -R23 ;  /* 0x000000ffff17a224 */ /* 0x000fe200078e0a17 */
[C---:B------:R-:W-:Y:S01]  /*2f20*/  ISETP.GT.U32.AND P2, PT, R0.reuse, R47, PT ;  /* 0x0000002f0000720c */ /* 0x040fe20003f44070 */
[--C-:B------:R-:W-:Y:S01]  /*2f30*/  @!P0 IMAD.IADD R19, R19, 0x1, -R0.reuse ;  /* 0x0000000113138824 */ /* 0x100fe200078e0a00 */
[----:B------:R-:W-:Y:S01]  /*2f40*/  @!P6 IADD3 R21, R21, -R0, RZ ;  /* 0x800000001515e210 */ /* 0x000fe20007ffe0ff */
[----:B------:R-:W-:Y:S01]  /*2f50*/  IMAD R33, R0, R8, R33 ;  /* 0x0000000800217224 */ /* 0x000fe200078e0221 */
[----:B------:R-:W-:Y:S01]  /*2f60*/  LOP3.LUT R8, R5, 0x62, RZ, 0xfc, !PT ;  /* 0x0000006205087812 */ /* 0x000fe200078efcff */
[----:B------:R-:W-:Y:S01]  /*2f70*/  @!P4 IMAD.IADD R25, R25, 0x1, -R0 ;  /* 0x000000011919c824 */ /* 0x000fe200078e0a00 */
[----:B------:R-:W-:Y:S01]  /*2f80*/  @!P1 IADD3 R19, -R19, RZ, RZ ;  /* 0x000000ff13139210 */ /* 0x000fe20007ffe1ff */
[----:B------:R-:W-:Y:S01]  /*2f90*/  @!P5 IMAD.MOV R21, RZ, RZ, -R21 ;  /* 0x000000ffff15d224 */ /* 0x000fe200078e0a15 */
[----:B------:R-:W-:Y:S01]  /*2fa0*/  IABS R49, R8 ;  /* 0x0000000800317213 */ /* 0x000fe20000000000 */
[----:B------:R-:W-:Y:S01]  /*2fb0*/  IMAD.SHL.U32 R7, R96, 0x10, RZ ;  /* 0x0000001060077824 */ /* 0x000fe200078e00ff */
[----:B------:R-:W-:-:S02]  /*2fc0*/  ISETP.GT.U32.AND P1, PT, R0, R25, PT ;  /* 0x000000190000720c */ /* 0x000fc40003f24070 */
[----:B------:R-:W-:Y:S01]  /*2fd0*/  ISETP.GE.AND P5, PT, R8, RZ, PT ;  /* 0x000000ff0800720c */ /* 0x000fe20003fa6270 */
[----:B------:R-:W-:Y:S01]  /*2fe0*/  IMAD.HI.U32 R6, R4, R49, RZ ;  /* 0x0000003104067227 */ /* 0x000fe200078e00ff */
[----:B------:R-:W-:Y:S02]  /*2ff0*/  LOP3.LUT R8, R5, 0x64, RZ, 0xfc, !PT ;  /* 0x0000006405087812 */ /* 0x000fe400078efcff */
[----:B------:R-:W-:Y:S01]  /*3000*/  @!P2 IADD3 R47, R47, -R0, RZ ;  /* 0x800000002f2fa210 */ /* 0x000fe20007ffe0ff */
[----:B------:R-:W-:Y:S01]  /*3010*/  IMAD.MOV R6, RZ, RZ, -R6 ;  /* 0x000000ffff067224 */ /* 0x000fe200078e0a06 */
[----:B------:R-:W-:Y:S02]  /*3020*/  IABS R63, R8 ;  /* 0x00000008003f7213 */ /* 0x000fe40000000000 */
[C---:B------:R-:W-:Y:S01]  /*3030*/  ISETP.GT.U32.AND P0, PT, R0.reuse, R33, PT ;  /* 0x000000210000720c */ /* 0x040fe20003f04070 */
[----:B------:R-:W-:Y:S01]  /*3040*/  IMAD R49, R0, R6, R49 ;  /* 0x0000000600317224 */ /* 0x000fe200078e0231 */
[----:B------:R-:W-:Y:S01]  /*3050*/  LOP3.LUT R51, R7, 0x70, RZ, 0xc0, !PT ;  /* 0x0000007007337812 */ /* 0x000fe200078ec0ff */
[----:B------:R-:W-:Y:S01]  /*3060*/  IMAD.HI.U32 R7, R4, R63, RZ ;  /* 0x0000003f04077227 */ /* 0x000fe200078e00ff */
[----:B------:R-:W-:-:S02]  /*3070*/  ISETP.GT.U32.AND P2, PT, R0, R47, PT ;  /* 0x0000002f0000720c */ /* 0x000fc40003f44070 */
[----:B------:R-:W-:Y:S01]  /*3080*/  ISETP.GE.AND P6, PT, R20, RZ, PT ;  /* 0x000000ff1400720c */ /* 0x000fe20003fc6270 */
[--C-:B------:R-:W-:Y:S01]  /*3090*/  @!P1 IMAD.IADD R25, R25, 0x1, -R0.reuse ;  /* 0x0000000119199824 */ /* 0x100fe200078e0a00 */
[----:B------:R-:W-:Y:S01]  /*30a0*/  ISETP.GE.AND P4, PT, R14, RZ, PT ;  /* 0x000000ff0e00720c */ /* 0x000fe20003f86270 */
[----:B------:R-:W-:Y:S01]  /*30b0*/  IMAD.MOV R7, RZ, RZ, -R7 ;  /* 0x000000ffff077224 */ /* 0x000fe200078e0a07 */
[----:B------:R-:W-:Y:S01]  /*30c0*/  LOP3.LUT R14, R5, 0x68, RZ, 0xfc, !PT ;  /* 0x00000068050e7812 */ /* 0x000fe200078efcff */
[----:B------:R-:W-:Y:S01]  /*30d0*/  IMAD.MOV.U32 R35, RZ, RZ, R25 ;  /* 0x000000ffff237224 */ /* 0x000fe200078e0019 */
[----:B------:R-:W-:Y:S01]  /*30e0*/  ISETP.GE.AND P1, PT, R8, RZ, PT ;  /* 0x000000ff0800720c */ /* 0x000fe20003f26270 */
[----:B------:R-:W-:Y:S01]  /*30f0*/  IMAD R25, R0, R7, R63 ;  /* 0x0000000700197224 */ /* 0x000fe200078e023f */
[----:B------:R-:W-:Y:S01]  /*3100*/  IABS R67, R14 ;  /* 0x0000000e00437213 */ /* 0x000fe20000000000 */
[----:B------:R-:W-:Y:S01]  /*3110*/  @!P0 IMAD.IADD R33, R33, 0x1, -R0 ;  /* 0x0000000121218824 */ /* 0x000fe200078e0a00 */
[----:B------:R-:W-:Y:S01]  /*3120*/  LOP3.LUT R6, R96, 0x7f, RZ, 0xc0, !PT ;  /* 0x0000007f60067812 */ /* 0x000fe200078ec0ff */
[----:B------:R-:W-:Y:S01]  /*3130*/  IMAD.HI.U32 R8, R4, R65, RZ ;  /* 0x0000004104087227 */ /* 0x000fe200078e00ff */
[----:B------:R-:W-:-:S02]  /*3140*/  @!P2 IADD3 R47, R47, -R0, RZ ;  /* 0x800000002f2fa210 */ /* 0x000fc40007ffe0ff */
[C---:B------:R-:W-:Y:S01]  /*3150*/  ISETP.GT.U32.AND P2, PT, R0.reuse, R25, PT ;  /* 0x000000190000720c */ /* 0x040fe20003f44070 */
[----:B------:R-:W-:Y:S01]  /*3160*/  @!P6 IMAD.MOV R35, RZ, RZ, -R35 ;  /* 0x000000ffff23e224 */ /* 0x000fe200078e0a23 */
[C---:B------:R-:W-:Y:S01]  /*3170*/  ISETP.GT.U32.AND P0, PT, R0.reuse, R33, PT ;  /* 0x000000210000720c */ /* 0x040fe20003f04070 */
[----:B------:R-:W-:Y:S01]  /*3180*/  IMAD.MOV R8, RZ, RZ, -R8 ;  /* 0x000000ffff087224 */ /* 0x000fe200078e0a08 */
[----:B------:R-:W-:Y:S01]  /*3190*/  ISETP.GT.U32.AND P6, PT, R0, R49, PT ;  /* 0x000000310000720c */ /* 0x000fe20003fc4070 */
[----:B------:R-:W-:Y:S01]  /*31a0*/  IMAD R7, R6, 0x80, R51 ;  /* 0x0000008006077824 */ /* 0x000fe200078e0233 */
[----:B------:R-:W-:Y:S01]  /*31b0*/  ISETP.GE.AND P3, PT, R22, RZ, PT ;  /* 0x000000ff1600720c */ /* 0x000fe20003f66270 */
[----:B------:R-:W-:Y:S01]  /*31c0*/  IMAD R51, R0, R8, R65 ;  /* 0x0000000800337224 */ /* 0x000fe200078e0241 */
[----:B------:R-:W-:Y:S01]  /*31d0*/  LOP3.LUT R18, R5, 0x6c, RZ, 0xfc, !PT ;  /* 0x0000006c05127812 */ /* 0x000fe200078efcff */
[----:B------:R-:W-:Y:S01]  /*31e0*/  IMAD R11, R11, 0x100, R6 ;  /* 0x000001000b0b7824 */ /* 0x000fe200078e0206 */
[----:B------:R-:W-:Y:S01]  /*31f0*/  LOP3.LUT R22, R5, 0x70, RZ, 0xfc, !PT ;  /* 0x0000007005167812 */ /* 0x000fe200078efcff */
[----:B------:R-:W-:Y:S01]  /*3200*/  IMAD.HI.U32 R6, R4, R87, RZ ;  /* 0x0000005704067227 */ /* 0x000fe200078e00ff */
[----:B------:R-:W-:-:S02]  /*3210*/  IABS R93, R18 ;  /* 0x00000012005d7213 */ /* 0x000fc40000000000 */
[----:B------:R-:W-:Y:S01]  /*3220*/  IABS R97, R22 ;  /* 0x0000001600617213 */ /* 0x000fe20000000000 */
[--C-:B------:R-:W-:Y:S01]  /*3230*/  @!P2 IMAD.IADD R25, R25, 0x1, -R0.reuse ;  /* 0x000000011919a824 */ /* 0x100fe200078e0a00 */
[----:B------:R-:W-:Y:S01]  /*3240*/  IADD3 R6, -R6, RZ, RZ ;  /* 0x000000ff06067210 */ /* 0x000fe20007ffe1ff */
[--C-:B------:R-:W-:Y:S01]  /*3250*/  @!P0 IMAD.IADD R33, R33, 0x1, -R0.reuse ;  /* 0x0000000121218824 */ /* 0x100fe200078e0a00 */
[----:B------:R-:W-:Y:S01]  /*3260*/  ISETP.GE.AND P0, PT, R12, RZ, PT ;  /* 0x000000ff0c00720c */ /* 0x000fe20003f06270 */
[----:B------:R-:W-:Y:S01]  /*3270*/  @!P6 IMAD.IADD R49, R49, 0x1, -R0 ;  /* 0x000000013131e824 */ /* 0x000fe200078e0a00 */
[----:B------:R-:W-:Y:S01]  /*3280*/  ISETP.GT.U32.AND P2, PT, R0, R25, PT ;  /* 0x000000190000720c */ /* 0x000fe20003f44070 */
[----:B------:R-:W-:Y:S01]  /*3290*/  IMAD.HI.U32 R12, R4, R67, RZ ;  /* 0x00000043040c7227 */ /* 0x000fe200078e00ff */
[----:B------:R-:W-:Y:S01]  /*32a0*/  LOP3.LUT R20, R5, 0x6e, RZ, 0xfc, !PT ;  /* 0x0000006e05147812 */ /* 0x000fe200078efcff */
[----:B------:R1:W-:Y:S01]  /*32b0*/  STL.64 [R1+0x7d0], R10 ;  /* 0x0007d00a01007387 */ /* 0x0003e20000100a00 */
[C---:B------:R-:W-:Y:S01]  /*32c0*/  ISETP.GT.U32.AND P6, PT, R0.reuse, R49, PT ;  /* 0x000000310000720c */ /* 0x040fe20003fc4070 */
[----:B------:R-:W-:Y:S01]  /*32d0*/  IMAD.MOV R12, RZ, RZ, -R12 ;  /* 0x000000ffff0c7224 */ /* 0x000fe200078e0a0c */
[----:B------:R-:W-:Y:S01]  /*32e0*/  IABS R95, R20 ;  /* 0x00000014005f7213 */ /* 0x000fe20000000000 */
[----:B------:R-:W-:-:S02]  /*32f0*/  IMAD R87, R0, R6, R87 ;  /* 0x0000000600577224 */ /* 0x000fc400078e0257 */
[----:B------:R-:W-:Y:S02]  /*3300*/  IMAD R67, R0, R12, R67 ;  /* 0x0000000c00437224 */ /* 0x000fe400078e0243 */
[----:B------:R-:W-:-:S04]  /*3310*/  IMAD.HI.U32 R6, R4, R93, RZ ;  /* 0x0000005d04067227 */ /* 0x000fc800078e00ff */
[--C-:B------:R-:W-:Y:S01]  /*3320*/  @!P2 IMAD.IADD R25, R25, 0x1, -R0.reuse ;  /* 0x000000011919a824 */ /* 0x100fe200078e0a00 */
[C---:B------:R-:W-:Y:S01]  /*3330*/  ISETP.GT.U32.AND P2, PT, R0.reuse, R67, PT ;  /* 0x000000430000720c */ /* 0x040fe20003f44070 */
[----:B------:R-:W-:Y:S01]  /*3340*/  @!P6 IMAD.IADD R49, R49, 0x1, -R0 ;  /* 0x000000013131e824 */ /* 0x000fe200078e0a00 */
[----:B------:R-:W-:Y:S01]  /*3350*/  ISETP.GT.U32.AND P6, PT, R0, R51, PT ;  /* 0x000000330000720c */ /* 0x000fe20003fc4070 */
[----:B------:R-:W-:Y:S01]  /*3360*/  @!P3 IMAD.MOV R33, RZ, RZ, -R33 ;  /* 0x000000ffff21b224 */ /* 0x000fe200078e0a21 */
[----:B------:R-:W-:Y:S01]  /*3370*/  ISETP.GE.AND P3, PT, R14, RZ, PT ;  /* 0x000000ff0e00720c */ /* 0x000fe20003f66270 */
[----:B------:R-:W-:Y:S01]  /*3380*/  IMAD.MOV R14, RZ, RZ, -R6 ;  /* 0x000000ffff0e7224 */ /* 0x000fe200078e0a06 */
[----:B------:R-:W-:Y:S01]  /*3390*/  @!P5 IADD3 R49, -R49, RZ, RZ ;  /* 0x000000ff3131d210 */ /* 0x000fe20007ffe1ff */
[----:B------:R-:W-:-:S04]  /*33a0*/  IMAD.HI.U32 R12, R4, R97, RZ ;  /* 0x00000061040c7227 */ /* 0x000fc800078e00ff */
[----:B------:R-:W-:Y:S01]  /*33b0*/  IMAD R93, R0, R14, R93 ;  /* 0x0000000e005d7224 */ /* 0x000fe200078e025d */
[----:B------:R-:W-:Y:S01]  /*33c0*/  IADD3 R12, -R12, RZ, RZ ;  /* 0x000000ff0c0c7210 */ /* 0x000fe20007ffe1ff */
[--C-:B------:R-:W-:Y:S01]  /*33d0*/  @!P2 IMAD.IADD R67, R67, 0x1, -R0.reuse ;  /* 0x000000014343a824 */ /* 0x100fe200078e0a00 */
[----:B------:R-:W-:Y:S01]  /*33e0*/  LOP3.LUT R14, R5, 0x7c, RZ, 0xfc, !PT ;  /* 0x0000007c050e7812 */ /* 0x000fe200078efcff */
[----:B------:R-:W-:Y:S02]  /*33f0*/  @!P6 IMAD.IADD R51, R51, 0x1, -R0 ;  /* 0x000000013333e824 */ /* 0x000fe400078e0a00 */
[----:B------:R-:W-:Y:S01]  /*3400*/  IMAD.HI.U32 R8, R4, R95, RZ ;  /* 0x0000005f04087227 */ /* 0x000fe200078e00ff */
[C---:B------:R-:W-:Y:S02]  /*3410*/  ISETP.GT.U32.AND P2, PT, R0.reuse, R67, PT ;  /* 0x000000430000720c */ /* 0x040fe40003f44070 */
[C---:B------:R-:W-:Y:S01]  /*3420*/  ISETP.GT.U32.AND P6, PT, R0.reuse, R51, PT ;  /* 0x000000330000720c */ /* 0x040fe20003fc4070 */
[----:B------:R-:W-:Y:S01]  /*3430*/  IMAD.MOV R8, RZ, RZ, -R8 ;  /* 0x000000ffff087224 */ /* 0x000fe200078e0a08 */
[----:B------:R-:W-:Y:S01]  /*3440*/  IABS R109, R14 ;  /* 0x0000000e006d7213 */ /* 0x000fe20000000000 */
[C---:B------:R-:W-:Y:S01]  /*3450*/  IMAD R97, R0.reuse, R12, R97 ;  /* 0x0000000c00617224 */ /* 0x040fe200078e0261 */
[----:B------:R-:W-:Y:S01]  /*3460*/  IADD3 R12, R11, 0x80, RZ ;  /* 0x000000800b0c7810 */ /* 0x000fe20007ffe0ff */
[----:B------:R-:W-:-:S02]  /*3470*/  IMAD R95, R0, R8, R95 ;  /* 0x00000008005f7224 */ /* 0x000fc400078e025f */
[----:B------:R-:W-:-:S04]  /*3480*/  IMAD.HI.U32 R6, R4, R99, RZ ;  /* 0x0000006304067227 */ /* 0x000fc800078e00ff */
[--C-:B------:R-:W-:Y:S01]  /*3490*/  @!P2 IMAD.IADD R67, R67, 0x1, -R0.reuse ;  /* 0x000000014343a824 */ /* 0x100fe200078e0a00 */
[C---:B------:R-:W-:Y:S01]  /*34a0*/  ISETP.GT.U32.AND P2, PT, R0.reuse, R93, PT ;  /* 0x0000005d0000720c */ /* 0x040fe20003f44070 */
[----:B------:R-:W-:Y:S01]  /*34b0*/  @!P6 IMAD.IADD R51, R51, 0x1, -R0 ;  /* 0x000000013333e824 */ /* 0x000fe200078e0a00 */
[----:B------:R-:W-:Y:S01]  /*34c0*/  ISETP.GT.U32.AND P6, PT, R0, R87, PT ;  /* 0x000000570000720c */ /* 0x000fe20003fc4070 */
[----:B------:R-:W-:Y:S02]  /*34d0*/  IMAD.MOV R6, RZ, RZ, -R6 ;  /* 0x000000ffff067224 */ /* 0x000fe400078e0a06 */
[----:B------:R-:W-:Y:S02]  /*34e0*/  @!P4 IMAD.MOV R47, RZ, RZ, -R47 ;  /* 0x000000ffff2fc224 */ /* 0x000fe400078e0a2f */
[----:B------:R-:W-:-:S04]  /*34f0*/  IMAD.HI.U32 R5, R4, R101, RZ ;  /* 0x0000006504057227 */ /* 0x000fc800078e00ff */
[C---:B------:R-:W-:Y:S02]  /*3500*/  IMAD R99, R0.reuse, R6, R99 ;  /* 0x0000000600637224 */ /* 0x040fe400078e0263 */
[----:B------:R-:W-:Y:S01]  /*3510*/  @!P2 IMAD.IADD R93, R93, 0x1, -R0 ;  /* 0x000000015d5da824 */ /* 0x000fe200078e0a00 */
[----:B------:R-:W-:Y:S01]  /*3520*/  ISETP.GT.U32.AND P2, PT, R0, R97, PT ;  /* 0x000000610000720c */ /* 0x000fe20003f44070 */
[----:B------:R-:W-:Y:S01]  /*3530*/  IMAD.MOV R6, RZ, RZ, -R5 ;  /* 0x000000ffff067224 */ /* 0x000fe200078e0a05 */
[----:B------:R-:W-:Y:S01]  /*3540*/  @!P6 IADD3 R87, R87, -R0, RZ ;  /* 0x800000005757e210 */ /* 0x000fe20007ffe0ff */
[----:B------:R-:W-:Y:S01]  /*3550*/  IMAD.HI.U32 R5, R4, R103, RZ ;  /* 0x0000006704057227 */ /* 0x000fe200078e00ff */
[C---:B------:R-:W-:Y:S02]  /*3560*/  ISETP.GT.U32.AND P6, PT, R0.reuse, R95, PT ;  /* 0x0000005f0000720c */ /* 0x040fe40003fc4070 */
[----:B------:R-:W-:Y:S01]  /*3570*/  ISETP.GT.U32.AND P4, PT, R0, R87, PT ;  /* 0x000000570000720c */ /* 0x000fe20003f84070 */
[----:B------:R-:W-:-:S02]  /*3580*/  IMAD.MOV.U32 R63, RZ, RZ, R25 ;  /* 0x000000ffff3f7224 */ /* 0x000fc400078e0019 */
[C---:B------:R-:W-:Y:S02]  /*3590*/  IMAD R101, R0.reuse, R6, R101 ;  /* 0x0000000600657224 */ /* 0x040fe400078e0265 */
[----:B------:R-:W-:Y:S02]  /*35a0*/  IMAD.MOV R8, RZ, RZ, -R5 ;  /* 0x000000ffff087224 */ /* 0x000fe400078e0a05 */
[----:B------:R-:W-:Y:S01]  /*35b0*/  @!P2 IMAD.IADD R97, R97, 0x1, -R0 ;  /* 0x000000016161a824 */ /* 0x000fe200078e0a00 */
[----:B------:R-:W-:Y:S01]  /*35c0*/  ISETP.GT.U32.AND P2, PT, R0, R93, PT ;  /* 0x0000005d0000720c */ /* 0x000fe20003f44070 */
[----:B------:R-:W-:-:S04]  /*35d0*/  IMAD.HI.U32 R5, R4, R105, RZ ;  /* 0x0000006904057227 */ /* 0x000fc800078e00ff */
[----:B------:R-:W-:Y:S01]  /*35e0*/  @!P6 IMAD.IADD R95, R95, 0x1, -R0 ;  /* 0x000000015f5fe824 */ /* 0x000fe200078e0a00 */
[----:B------:R-:W-:Y:S01]  /*35f0*/  ISETP.GT.U32.AND P6, PT, R0, R99, PT ;  /* 0x000000630000720c */ /* 0x000fe20003fc4070 */
[----:B------:R-:W-:-:S03]  /*3600*/  IMAD.HI.U32 R6, R4, R107, RZ ;  /* 0x0000006b04067227 */ /* 0x000fc600078e00ff */
[C---:B------:R-:W-:Y:S01]  /*3610*/  ISETP.GT.U32.AND P5, PT, R0.reuse, R95, PT ;  /* 0x0000005f0000720c */ /* 0x040fe20003fa4070 */
[----:B------:R-:W-:Y:S01]  /*3620*/  @!P1 IMAD.MOV R63, RZ, RZ, -R63 ;  /* 0x000000ffff3f9224 */ /* 0x000fe200078e0a3f */
[C---:B------:R-:W-:Y:S01]  /*3630*/  ISETP.GT.U32.AND P1, PT, R0.reuse, R97, PT ;  /* 0x000000610000720c */ /* 0x040fe20003f24070 */
[----:B------:R-:W-:Y:S01]  /*3640*/  @!P4 IMAD.IADD R87, R87, 0x1, -R0 ;  /* 0x000000015757c824 */ /* 0x000fe200078e0a00 */
[C---:B------:R-:W-:Y:S01]  /*3650*/  ISETP.GT.U32.AND P4, PT, R0.reuse, R101, PT ;  /* 0x000000650000720c */ /* 0x040fe20003f84070 */
[----:B------:R-:W-:Y:S02]  /*3660*/  IMAD.MOV R5, RZ, RZ, -R5 ;  /* 0x000000ffff057224 */ /* 0x000fe400078e0a05 */
[----:B------:R-:W-:Y:S01]  /*3670*/  IMAD R103, R0, R8, R103 ;  /* 0x0000000800677224 */ /* 0x000fe200078e0267 */
[----:B------:R-:W-:Y:S01]  /*3680*/  MOV R91, R87 ;  /* 0x00000057005b7202 */ /* 0x000fe20000000f00 */
[----:B------:R-:W-:Y:S02]  /*3690*/  IMAD.MOV R6, RZ, RZ, -R6 ;  /* 0x000000ffff067224 */ /* 0x000fe400078e0a06 */
[----:B------:R-:W-:-:S04]  /*36a0*/  IMAD.HI.U32 R4, R4, R109, RZ ;  /* 0x0000006d04047227 */ /* 0x000fc800078e00ff */
[C---:B------:R-:W-:Y:S01]  /*36b0*/  IMAD R105, R0.reuse, R5, R105 ;  /* 0x0000000500697224 */ /* 0x040fe200078e0269 */
[----:B------:R-:W-:Y:S01]  /*36c0*/  IABS R5, R11 ;  /* 0x0000000b00057213 */ /* 0x000fe20000000000 */
[C---:B------:R-:W-:Y:S01]  /*36d0*/  IMAD R107, R0.reuse, R6, R107 ;  /* 0x00000006006b7224 */ /* 0x040fe200078e026b */
[----:B------:R-:W-:Y:S01]  /*36e0*/  IABS R6, R12 ;  /* 0x0000000c00067213 */ /* 0x000fe20000000000 */
[----:B------:R-:W-:Y:S02]  /*36f0*/  IMAD.MOV R4, RZ, RZ, -R4 ;  /* 0x000000ffff047224 */ /* 0x000fe400078e0a04 */
[--C-:B------:R-:W-:Y:S01]  /*3700*/  @!P2 IMAD.IADD R93, R93, 0x1, -R0.reuse ;  /* 0x000000015d5da824 */ /* 0x100fe200078e0a00 */
[C---:B------:R-:W-:Y:S01]  /*3710*/  ISETP.GT.U32.AND P2, PT, R0.reuse, R103, PT ;  /* 0x000000670000720c */ /* 0x040fe20003f44070 */
[----:B------:R-:W-:Y:S02]  /*3720*/  @!P6 IMAD.IADD R99, R99, 0x1, -R0 ;  /* 0x000000016363e824 */ /* 0x000fe400078e0a00 */
[----:B------:R-:W-:-:S02]  /*3730*/  IMAD R109, R0, R4, R109 ;  /* 0x00000004006d7224 */ /* 0x000fc400078e026d */
[----:B------:R-:W-:Y:S01]  /*3740*/  IMAD.HI.U32 R4, R3, R5, RZ ;  /* 0x0000000503047227 */ /* 0x000fe200078e00ff */
[----:B------:R-:W-:-:S03]  /*3750*/  ISETP.GT.U32.AND P6, PT, R0, R99, PT ;  /* 0x000000630000720c */ /* 0x000fc60003fc4070 */
[----:B------:R-:W-:-:S04]  /*3760*/  IMAD.HI.U32 R3, R3, R6, RZ ;  /* 0x0000000603037227 */ /* 0x000fc800078e00ff */
[--C-:B------:R-:W-:Y:S01]  /*3770*/  @!P1 IMAD.IADD R97, R97, 0x1, -R0.reuse ;  /* 0x0000000161619824 */ /* 0x100fe200078e0a00 */
[C---:B------:R-:W-:Y:S01]  /*3780*/  ISETP.GT.U32.AND P1, PT, R0.reuse, R107, PT ;  /* 0x0000006b0000720c */ /* 0x040fe20003f24070 */
[--C-:B------:R-:W-:Y:S01]  /*3790*/  @!P5 IMAD.IADD R95, R95, 0x1, -R0.reuse ;  /* 0x000000015f5fd824 */ /* 0x100fe200078e0a00 */
[C---:B------:R-:W-:Y:S01]  /*37a0*/  ISETP.GT.U32.AND P5, PT, R0.reuse, R105, PT ;  /* 0x000000690000720c */ /* 0x040fe20003fa4070 */
[----:B------:R-:W-:Y:S01]  /*37b0*/  @!P4 IMAD.IADD R101, R101, 0x1, -R0 ;  /* 0x000000016565c824 */ /* 0x000fe200078e0a00 */
[----:B------:R-:W-:Y:S01]  /*37c0*/  ISETP.GT.U32.AND P4, PT, R0, R109, PT ;  /* 0x0000006d0000720c */ /* 0x000fe20003f84070 */
[----:B------:R-:W-:Y:S01]  /*37d0*/  IMAD.MOV R4, RZ, RZ, -R4 ;  /* 0x000000ffff047224 */ /* 0x000fe200078e0a04 */
[----:B------:R-:W-:Y:S01]  /*37e0*/  @!P6 IADD3 R99, R99, -R0, RZ ;  /* 0x800000006363e210 */ /* 0x000fe20007ffe0ff */
[----:B------:R-:W-:Y:S01]  /*37f0*/  IMAD.MOV R25, RZ, RZ, -R3 ;  /* 0x000000ffff197224 */ /* 0x000fe200078e0a03 */
[----:B------:R-:W-:Y:S01]  /*3800*/  ISETP.GE.AND P6, PT, R16, RZ, PT ;  /* 0x000000ff1000720c */ /* 0x000fe20003fc6270 */
[----:B------:R-:W-:Y:S01]  /*3810*/  IMAD R3, R2, R4, R5 ;  /* 0x0000000402037224 */ /* 0x000fe200078e0205 */
[----:B------:R-:W2:Y:S01]  /*3820*/  LDC R16, c[0x0][0x230] ;  /* 0x00008c00ff107b82 */ /* 0x000ea20000000800 */
[----:B------:R-:W-:-:S02]  /*3830*/  IMAD.MOV.U32 R65, RZ, RZ, R51 ;  /* 0x000000ffff417224 */ /* 0x000fc400078e0033 */
[----:B------:R-:W-:Y:S01]  /*3840*/  @!P2 IMAD.IADD R103, R103, 0x1, -R0 ;  /* 0x000000016767a824 */ /* 0x000fe200078e0a00 */
[----:B------:R-:W-:Y:S01]  /*3850*/  ISETP.GE.AND P2, PT, R18, RZ, PT ;  /* 0x000000ff1200720c */ /* 0x000fe20003f46270 */
[----:B------:R-:W-:Y:S01]  /*3860*/  IMAD R5, R2, R25, R6 ;  /* 0x0000001902057224 */ /* 0x000fe200078e0206 */
[----:B------:R-:W-:Y:S01]  /*3870*/  @!P1 IADD3 R107, R107, -R0, RZ ;  /* 0x800000006b6b9210 */ /* 0x000fe20007ffe0ff */
[----:B------:R-:W-:Y:S01]  /*3880*/  IMAD.MOV.U32 R89, RZ, RZ, R67 ;  /* 0x000000ffff597224 */ /* 0x000fe200078e0043 */
[----:B------:R-:W-:Y:S01]  /*3890*/  ISETP.GE.AND P1, PT, R22, RZ, PT ;  /* 0x000000ff1600720c */ /* 0x000fe20003f26270 */
[----:B------:R-:W-:Y:S01]  /*38a0*/  @!P0 IMAD.MOV R65, RZ, RZ, -R65 ;  /* 0x000000ffff418224 */ /* 0x000fe200078e0a41 */
[C---:B------:R-:W-:Y:S01]  /*38b0*/  ISETP.GT.U32.AND P0, PT, R2.reuse, R3, PT ;  /* 0x000000030200720c */ /* 0x040fe20003f04070 */
[----:B------:R-:W-:Y:S01]  /*38c0*/  @!P3 IMAD.MOV R89, RZ, RZ, -R89 ;  /* 0x000000ffff59b224 */ /* 0x000fe200078e0a59 */
[----:B------:R-:W-:Y:S01]  /*38d0*/  ISETP.GT.U32.AND P3, PT, R2, R5, PT ;  /* 0x000000050200720c */ /* 0x000fe20003f64070 */
[--C-:B------:R-:W-:Y:S01]  /*38e0*/  @!P5 IMAD.IADD R105, R105, 0x1, -R0.reuse ;  /* 0x000000016969d824 */ /* 0x100fe200078e0a00 */
[----:B------:R-:W-:Y:S01]  /*38f0*/  ISETP.GE.AND P5, PT, R20, RZ, PT ;  /* 0x000000ff1400720c */ /* 0x000fe20003fa6270 */
[----:B------:R-:W-:Y:S01]  /*3900*/  @!P4 IMAD.IADD R109, R109, 0x1, -R0 ;  /* 0x000000016d6dc824 */ /* 0x000fe200078e0a00 */
[C---:B------:R-:W-:Y:S01]  /*3910*/  ISETP.GT.U32.AND P4, PT, R0.reuse, R101, PT ;  /* 0x000000650000720c */ /* 0x040fe20003f84070 */
[----:B------:R-:W-:Y:S01]  /*3920*/  @!P2 IMAD.MOV R93, RZ, RZ, -R93 ;  /* 0x000000ffff5da224 */ /* 0x000fe200078e0a5d */
[C---:B------:R-:W-:Y:S01]  /*3930*/  ISETP.GT.U32.AND P2, PT, R0.reuse, R103, PT ;  /* 0x000000670000720c */ /* 0x040fe20003f44070 */
[----:B------:R-:W-:Y:S01]  /*3940*/  @!P6 IMAD.MOV R91, RZ, RZ, -R91 ;  /* 0x000000ffff5be224 */ /* 0x000fe200078e0a5b */
[C---:B------:R-:W-:Y:S01]  /*3950*/  ISETP.GT.U32.AND P6, PT, R0.reuse, R105, PT ;  /* 0x000000690000720c */ /* 0x040fe20003fc4070 */
[----:B------:R-:W-:Y:S01]  /*3960*/  @!P1 IMAD.MOV R97, RZ, RZ, -R97 ;  /* 0x000000ffff619224 */ /* 0x000fe200078e0a61 */
[----:B------:R-:W3:Y:S01]  /*3970*/  LDC R6, c[0x0][0x230] ;  /* 0x00008c00ff067b82 */ /* 0x000ee20000000800 */
[----:B------:R-:W-:Y:S01]  /*3980*/  @!P0 IMAD.IADD R3, R3, 0x1, -R2 ;  /* 0x0000000103038824 */ /* 0x000fe200078e0a02 */
[----:B------:R-:W-:Y:S01]  /*3990*/  ISETP.GT.U32.AND P0, PT, R0, R109, PT ;  /* 0x0000006d0000720c */ /* 0x000fe20003f04070 */
[----:B------:R-:W-:Y:S01]  /*39a0*/  IMAD.SHL.U32 R4, R96, 0x200, RZ ;  /* 0x0000020060047824 */ /* 0x000fe200078e00ff */
[----:B------:R-:W-:Y:S01]  /*39b0*/  @!P3 IADD3 R5, R5, -R2, RZ ;  /* 0x800000020505b210 */ /* 0x000fe20007ffe0ff */
[----:B------:R-:W-:Y:S01]  /*39c0*/  @!P5 IMAD.MOV R95, RZ, RZ, -R95 ;  /* 0x000000ffff5fd224 */ /* 0x000fe200078e0a5f */
[C---:B------:R-:W-:Y:S01]  /*39d0*/  ISETP.GT.U32.AND P3, PT, R2.reuse, R3, PT ;  /* 0x000000030200720c */ /* 0x040fe20003f64070 */
[--C-:B------:R-:W-:Y:S01]  /*39e0*/  @!P4 IMAD.IADD R101, R101, 0x1, -R0.reuse ;  /* 0x000000016565c824 */ /* 0x100fe200078e0a00 */
[----:B------:R-:W-:Y:S01]  /*39f0*/  ISETP.GT.U32.AND P1, PT, R2, R5, PT ;  /* 0x000000050200720c */ /* 0x000fe20003f24070 */
[--C-:B------:R-:W-:Y:S01]  /*3a00*/  @!P2 IMAD.IADD R103, R103, 0x1, -R0.reuse ;  /* 0x000000016767a824 */ /* 0x100fe200078e0a00 */
[----:B------:R-:W-:Y:S01]  /*3a10*/  ISETP.GT.U32.AND P5, PT, R0, R107, PT ;  /* 0x0000006b0000720c */ /* 0x000fe20003fa4070 */
[----:B------:R-:W-:Y:S01]  /*3a20*/  @!P6 IMAD.IADD R105, R105, 0x1, -R0 ;  /* 0x000000016969e824 */ /* 0x000fe200078e0a00 */
[----:B------:R-:W-:-:S02]  /*3a30*/  ISETP.GE.AND P4, PT, R24, RZ, PT ;  /* 0x000000ff1800720c */ /* 0x000fc40003f86270 */
[----:B------:R-:W-:Y:S01]  /*3a40*/  ISETP.GE.AND P2, PT, R26, RZ, PT ;  /* 0x000000ff1a00720c */ /* 0x000fe20003f46270 */
[----:B------:R-:W4:Y:S01]  /*3a50*/  LDC.64 R24, c[0x0][0x230] ;  /* 0x00008c00ff187b82 */ /* 0x000f220000000a00 */
[----:B------:R-:W-:Y:S02]  /*3a60*/  @!P0 IADD3 R109, R109, -R0, RZ ;  /* 0x800000006d6d8210 */ /* 0x000fe40007ffe0ff */
[----:B------:R-:W-:Y:S01]  /*3a70*/  ISETP.GE.AND P6, PT, R30, RZ, PT ;  /* 0x000000ff1e00720c */ /* 0x000fe20003fc6270 */
[--C-:B------:R-:W-:Y:S01]  /*3a80*/  @!P3 IMAD.IADD R3, R3, 0x1, -R2.reuse ;  /* 0x000000010303b824 */ /* 0x100fe200078e0a02 */
[----:B------:R-:W-:Y:S01]  /*3a90*/  ISETP.GE.AND P0, PT, R34, RZ, PT ;  /* 0x000000ff2200720c */ /* 0x000fe20003f06270 */
[----:B------:R-:W-:Y:S01]  /*3aa0*/  @!P1 IMAD.IADD R5, R5, 0x1, -R2 ;  /* 0x0000000105059824 */ /* 0x000fe200078e0a02 */
[----:B------:R-:W-:Y:S01]  /*3ab0*/  ISETP.GE.AND P3, PT, R14, RZ, PT ;  /* 0x000000ff0e00720c */ /* 0x000fe20003f66270 */
[----:B------:R-:W-:Y:S01]  /*3ac0*/  @!P5 IMAD.IADD R107, R107, 0x1, -R0 ;  /* 0x000000016b6bd824 */ /* 0x000fe200078e0a00 */
[----:B------:R-:W1:Y:S01]  /*3ad0*/  LDC R2, c[0x0][0x230] ;  /* 0x00008c00ff027b82 */ /* 0x000e620000000800 */
[----:B------:R-:W-:Y:S01]  /*3ae0*/  @!P4 IMAD.MOV R99, RZ, RZ, -R99 ;  /* 0x000000ffff63c224 */ /* 0x000fe200078e0a63 */
[----:B------:R-:W-:Y:S01]  /*3af0*/  ISETP.NE.AND P4, PT, R36, RZ, PT ;  /* 0x000000ff2400720c */ /* 0x000fe20003f85270 */
[----:B------:R-:W-:Y:S01]  /*3b00*/  @!P2 IMAD.MOV R101, RZ, RZ, -R101 ;  /* 0x000000ffff65a224 */ /* 0x000fe200078e0a65 */
[----:B------:R-:W-:-:S02]  /*3b10*/  LOP3.LUT R0, RZ, R36, RZ, 0x33, !PT ;  /* 0x00000024ff007212 */ /* 0x000fc400078e33ff */
[----:B------:R-:W-:Y:S01]  /*3b20*/  ISETP.GE.AND P5, PT, R32, RZ, PT ;  /* 0x000000ff2000720c */ /* 0x000fe20003fa6270 */
[----:B------:R-:W-:Y:S01]  /*3b30*/  @!P6 IMAD.MOV R103, RZ, RZ, -R103 ;  /* 0x000000ffff67e224 */ /* 0x000fe200078e0a67 */
[----:B------:R-:W-:Y:S01]  /*3b40*/  SEL R68, R0, R9, !P4 ;  /* 0x0000000900447207 */ /* 0x000fe20006000000 */
[----:B------:R-:W-:Y:S01]  /*3b50*/  @!P0 IMAD.MOV R107, RZ, RZ, -R107 ;  /* 0x000000ffff6b8224 */ /* 0x000fe200078e0a6b */
[----:B------:R-:W3:Y:S01]  /*3b60*/  LDC R9, c[0x0][0x230] ;  /* 0x00008c00ff097b82 */ /* 0x000ee20000000800 */
[----:B------:R-:W-:Y:S01]  /*3b70*/  ISETP.GE.AND P2, PT, R12, RZ, PT ;  /* 0x000000ff0c00720c */ /* 0x000fe20003f46270 */
[----:B------:R-:W-:Y:S01]  /*3b80*/  @!P3 IMAD.MOV R109, RZ, RZ, -R109 ;  /* 0x000000ffff6db224 */ /* 0x000fe200078e0a6d */
[----:B------:R-:W-:Y:S02]  /*3b90*/  LOP3.LUT R13, R13, 0x4000, R4, 0xf8, !PT ;  /* 0x000040000d0d7812 */ /* 0x000fe400078ef804 */
[----:B------:R-:W-:Y:S01]  /*3ba0*/  ISETP.GE.AND P1, PT, R11, RZ, PT ;  /* 0x000000ff0b00720c */ /* 0x000fe20003f26270 */
[----:B----4-:R-:W-:Y:S01]  /*3bb0*/  VIADD R18, R24, 0xfffffffd ;  /* 0xfffffffd18127836 */ /* 0x010fe20000000000 */
[----:B------:R-:W-:Y:S01]  /*3bc0*/  SEL R50, R0, R49, !P4 ;  /* 0x0000003100327207 */ /* 0x000fe20006000000 */
[----:B------:R-:W4:Y:S01]  /*3bd0*/  LDC R4, c[0x0][0x230] ;  /* 0x00008c00ff047b82 */ /* 0x000f220000000800 */
[----:B------:R-:W-:Y:S01]  /*3be0*/  @!P5 IADD3 R105, -R105, RZ, RZ ;  /* 0x000000ff6969d210 */ /* 0x000fe20007ffe1ff */
[----:B------:R-:W-:Y:S01]  /*3bf0*/  VIADD R252, R24, 0x3f ;  /* 0x0000003f18fc7836 */ /* 0x000fe20000000000 */
[----:B------:R-:W-:Y:S01]  /*3c00*/  SEL R52, R0, R15, !P4 ;  /* 0x0000000f00347207 */ /* 0x000fe20006000000 */
[----:B------:R-:W-:Y:S01]  /*3c10*/  VIADD R15, R24, 0xffffffff ;  /* 0xffffffff180f7836 */ /* 0x000fe20000000000 */
[C---:B------:R-:W-:Y:S01]  /*3c20*/  SEL R87, R0.reuse, R33, !P4 ;  /* 0x0000002100577207 */ /* 0x040fe20006000000 */
[----:B------:R-:W-:Y:S01]  /*3c30*/  @!P2 IMAD.MOV R5, RZ, RZ, -R5 ;  /* 0x000000ffff05a224 */ /* 0x000fe200078e0a05 */
[----:B------:R-:W-:Y:S01]  /*3c40*/  SEL R66, R0, R47, !P4 ;  /* 0x0000002f00427207 */ /* 0x000fe20006000000 */
[----:B-1----:R-:W-:Y:S01]  /*3c50*/  VIADD R2, R2, 0xffffffcc ;  /* 0xffffffcc02027836 */ /* 0x002fe20000000000 */
[C---:B------:R-:W-:Y:S01]  /*3c60*/  SEL R34, R0.reuse, R63, !P4 ;  /* 0x0000003f00227207 */ /* 0x040fe20006000000 */
[----:B------:R-:W-:Y:S01]  /*3c70*/  @!P1 IMAD.MOV R3, RZ, RZ, -R3 ;  /* 0x000000ffff039224 */ /* 0x000fe200078e0a03 */
[----:B------:R-:W-:-:S02]  /*3c80*/  SEL R88, R0, R65, !P4 ;  /* 0x0000004100587207 */ /* 0x000fc40006000000 */
[C---:B------:R-:W-:Y:S02]  /*3c90*/  SEL R49, R0.reuse, R91, !P4 ;  /* 0x0000005b00317207 */ /* 0x040fe40006000000 */
[C---:B------:R-:W-:Y:S02]  /*3ca0*/  SEL R78, R0.reuse, R78, !P4 ;  /* 0x0000004e004e7207 */ /* 0x040fe40006000000 */
[C---:B------:R-:W-:Y:S02]  /*3cb0*/  SEL R62, R0.reuse, R62, !P4 ;  /* 0x0000003e003e7207 */ /* 0x040fe40006000000 */
[C---:B------:R-:W-:Y:S02]  /*3cc0*/  SEL R46, R0.reuse, R46, !P4 ;  /* 0x0000002e002e7207 */ /* 0x040fe40006000000 */
[C---:B------:R-:W-:Y:S02]  /*3cd0*/  SEL R28, R0.reuse, R28, !P4 ;  /* 0x0000001c001c7207 */ /* 0x040fe40006000000 */
        /* <DEDUP_REMOVED lines=43> */
[C---:B------:R-:W-:Y:S01]  /*3f90*/  SEL R90, R0.reuse, R95, !P4 ;  /* 0x0000005f005a7207 */ /* 0x040fe20006000000 */
[----:B------:R-:W-:Y:S01]  /*3fa0*/  VIADD R95, R7, UR7 ;  /* 0x00000007075f7c36 */ /* 0x000fe20008000000 */
[C---:B------:R-:W-:Y:S02]  /*3fb0*/  SEL R64, R0.reuse, R97, !P4 ;  /* 0x0000006100407207 */ /* 0x040fe40006000000 */
[C---:B------:R-:W-:Y:S02]  /*3fc0*/  SEL R48, R0.reuse, R99, !P4 ;  /* 0x0000006300307207 */ /* 0x040fe40006000000 */
[C---:B------:R-:W-:Y:S02]  /*3fd0*/  SEL R30, R0.reuse, R101, !P4 ;  /* 0x00000065001e7207 */ /* 0x040fe40006000000 */
[C---:B------:R-:W-:Y:S02]  /*3fe0*/  SEL R91, R0.reuse, R103, !P4 ;  /* 0x00000067005b7207 */ /* 0x040fe40006000000 */
[----:B------:R-:W-:-:S02]  /*3ff0*/  SEL R63, R0, R105, !P4 ;  /* 0x00000069003f7207 */ /* 0x000fc40006000000 */
[C---:B------:R-:W-:Y:S02]  /*4000*/  SEL R47, R0.reuse, R107, !P4 ;  /* 0x0000006b002f7207 */ /* 0x040fe40006000000 */
[C---:B------:R-:W-:Y:S02]  /*4010*/  SEL R32, R0.reuse, R109, !P4 ;  /* 0x0000006d00207207 */ /* 0x040fe40006000000 */
[----:B------:R-:W-:Y:S02]  /*4020*/  SEL R92, R0, R92, !P4 ;  /* 0x0000005c005c7207 */ /* 0x000fe40006000000 */
[----:B------:R-:W-:Y:S02]  /*4030*/  ISETP.NE.AND P0, PT, R84, RZ, PT ;  /* 0x000000ff5400720c */ /* 0x000fe40003f05270 */
[----:B------:R-:W-:Y:S02]  /*4040*/  LOP3.LUT R0, RZ, R84, RZ, 0x33, !PT ;  /* 0x00000054ff007212 */ /* 0x000fe400078e33ff */
[----:B------:R-:W-:Y:S01]  /*4050*/  ISETP.GE.U32.AND P6, PT, R15, 0x7fffffc0, PT ;  /* 0x7fffffc00f00780c */ /* 0x000fe20003fc6070 */
[----:B------:R-:W1:Y:S01]  /*4060*/  LDC R84, c[0x0][0x230] ;  /* 0x00008c00ff547b82 */ /* 0x000e620000000800 */
[----:B------:R-:W-:Y:S01]  /*4070*/  SEL R14, R0, R5, !P0 ;  /* 0x00000005000e7207 */ /* 0x000fe20004000000 */
[----:B------:R-:W-:Y:S01]  /*4080*/  VIADD R5, R24, 0xfffffffb ;  /* 0xfffffffb18057836 */ /* 0x000fe20000000000 */
[----:B------:R-:W-:Y:S01]  /*4090*/  SEL R8, R0, R3, !P0 ;  /* 0x0000000300087207 */ /* 0x000fe20004000000 */
[----:B--2---:R-:W-:Y:S01]  /*40a0*/  VIADD R0, R16, 0xffffffcd ;  /* 0xffffffcd10007836 */ /* 0x004fe20000000000 */
[----:B------:R-:W-:Y:S01]  /*40b0*/  ISETP.GE.U32.AND P1, PT, R2, 0x7fffff8d, PT ;  /* 0x7fffff8d0200780c */ /* 0x000fe20003f26070 */
[----:B---3--:R-:W-:Y:S01]  /*40c0*/  VIADD R2, R9, 0xffffffce ;  /* 0xffffffce09027836 */ /* 0x008fe20000000000 */
[----:B------:R-:W-:Y:S01]  /*40d0*/  ISETP.GE.U32.AND P5, PT, R5, 0x7fffffbc, PT ;  /* 0x7fffffbc0500780c */ /* 0x000fe20003fa6070 */
[----:B------:R-:W2:Y:S01]  /*40e0*/  LDC R15, c[0x0][0x230] ;  /* 0x00008c00ff0f7b82 */ /* 0x000ea20000000800 */
[----:B------:R-:W-:Y:S01]  /*40f0*/  VIADD R3, R24, 0xfffffffc ;  /* 0xfffffffc18037836 */ /* 0x000fe20000000000 */
[----:B------:R-:W-:-:S02]  /*4100*/  ISETP.GE.U32.AND P2, PT, R0, 0x7fffff8e, PT ;  /* 0x7fffff8e0000780c */ /* 0x000fc40003f46070 */
[----:B----4-:R-:W-:Y:S02]  /*4110*/  IADD3 R0, R4, -0x38, RZ ;  /* 0xffffffc804007810 */ /* 0x010fe40007ffe0ff */
[----:B------:R-:W-:Y:S02]  /*4120*/  ISETP.GE.U32.AND P4, PT, R3, 0x7fffffbd, PT ;  /* 0x7fffffbd0300780c */ /* 0x000fe40003f86070 */
[----:B------:R-:W3:Y:S01]  /*4130*/  LDC R9, c[0x0][0x230] ;  /* 0x00008c00ff097b82 */ /* 0x000ee20000000800 */
[----:B------:R-:W-:Y:S02]  /*4140*/  SEL R3, RZ, 0x1, P1 ;  /* 0x00000001ff037807 */ /* 0x000fe40000800000 */
[----:B------:R-:W-:Y:S01]  /*4150*/  ISETP.GE.U32.AND P1, PT, R0, 0x7fffff89, PT ;  /* 0x7fffff890000780c */ /* 0x000fe20003f26070 */
[----:B------:R-:W-:Y:S01]  /*4160*/  VIADD R0, R6, 0xffffffc9 ;  /* 0xffffffc906007836 */ /* 0x000fe20000000000 */
[----:B------:R-:W-:Y:S02]  /*4170*/  SEL R4, RZ, 0x1fffe, P2 ;  /* 0x0001fffeff047807 */ /* 0x000fe40001000000 */
[----:B------:R-:W-:Y:S01]  /*4180*/  ISETP.GE.U32.AND P2, PT, R2, 0x7fffff8f, PT ;  /* 0x7fffff8f0200780c */ /* 0x000fe20003f46070 */
[----:B------:R-:W4:Y:S01]  /*4190*/  LDC R5, c[0x0][0x230] ;  /* 0x00008c00ff057b82 */ /* 0x000f220000000800 */
[----:B------:R-:W-:Y:S01]  /*41a0*/  SEL R2, RZ, 0x1, P1 ;  /* 0x00000001ff027807 */ /* 0x000fe20000800000 */
[----:B------:R-:W-:Y:S01]  /*41b0*/  IMAD.IADD R4, R3, 0x1, R4 ;  /* 0x0000000103047824 */ /* 0x000fe200078e0204 */
[----:B------:R-:W-:-:S02]  /*41c0*/  ISETP.GE.U32.AND P1, PT, R0, 0x7fffff8a, PT ;  /* 0x7fffff8a0000780c */ /* 0x000fc40003f26070 */
[----:B------:R-:W-:Y:S02]  /*41d0*/  IADD3 R17, R24, -0x2, RZ ;  /* 0xfffffffe18117810 */ /* 0x000fe40007ffe0ff */
[----:B------:R-:W-:Y:S01]  /*41e0*/  SEL R3, RZ, 0x1fffe, P1 ;  /* 0x0001fffeff037807 */ /* 0x000fe20000800000 */
[----:B--2---:R-:W-:Y:S01]  /*41f0*/  VIADD R0, R15, 0xffffffcf ;  /* 0xffffffcf0f007836 */ /* 0x004fe20000000000 */
[----:B------:R-:W-:Y:S01]  /*4200*/  LOP3.LUT R4, R4, 0x3, RZ, 0xc0, !PT ;  /* 0x0000000304047812 */ /* 0x000fe200078ec0ff */
[----:B------:R-:W2:Y:S01]  /*4210*/  LDC R15, c[0x0][0x230] ;  /* 0x00008c00ff0f7b82 */ /* 0x000ea20000000800 */
[----:B------:R-:W-:Y:S01]  /*4220*/  ISETP.GE.U32.AND P0, PT, R17, 0x7fffffbf, PT ;  /* 0x7fffffbf1100780c */ /* 0x000fe20003f06070 */
[----:B------:R-:W-:Y:S01]  /*4230*/  IMAD.IADD R6, R2, 0x1, R3 ;  /* 0x0000000102067824 */ /* 0x000fe200078e0203 */
[----:B------:R-:W-:Y:S02]  /*4240*/  ISETP.GE.U32.AND P1, PT, R0, 0x7fffff90, PT ;  /* 0x7fffff900000780c */ /* 0x000fe40003f26070 */
[----:B------:R-:W-:-:S02]  /*4250*/  SEL R3, RZ, 0x4, P2 ;  /* 0x00000004ff037807 */ /* 0x000fc40001000000 */
[----:B---3--:R-:W-:Y:S01]  /*4260*/  IADD3 R2, R9, -0x36, RZ ;  /* 0xffffffca09027810 */ /* 0x008fe20007ffe0ff */
[----:B------:R-:W3:Y:S01]  /*4270*/  LDC R16, c[0x0][0x230] ;  /* 0x00008c00ff107b82 */ /* 0x000ee20000000800 */
[----:B------:R-:W-:Y:S02]  /*4280*/  LOP3.LUT R6, R6, 0x3, RZ, 0xc0, !PT ;  /* 0x0000000306067812 */ /* 0x000fe400078ec0ff */
[----:B------:R-:W-:Y:S02]  /*4290*/  ISETP.GE.U32.AND P2, PT, R2, 0x7fffff8b, PT ;  /* 0x7fffff8b0200780c */ /* 0x000fe40003f46070 */
[----:B------:R-:W-:Y:S01]  /*42a0*/  SEL R2, RZ, 0x7fff8, P1 ;  /* 0x0007fff8ff027807 */ /* 0x000fe20000800000 */
[----:B----4-:R-:W-:Y:S01]  /*42b0*/  VIADD R0, R5, 0xffffffcb ;  /* 0xffffffcb05007836 */ /* 0x010fe20000000000 */
[----:B------:R-:W-:Y:S01]  /*42c0*/  ISETP.GE.U32.AND P3, PT, R18, 0x7fffffbe, PT ;  /* 0x7fffffbe1200780c */ /* 0x000fe20003f66070 */
[----:B------:R-:W4:Y:S01]  /*42d0*/  LDC R9, c[0x0][0x230] ;  /* 0x00008c00ff097b82 */ /* 0x000f220000000800 */
[----:B------:R-:W-:-:S02]  /*42e0*/  IADD3 R2, R4, R2, R3 ;  /* 0x0000000204027210 */ /* 0x000fc40007ffe003 */
[----:B------:R-:W-:Y:S02]  /*42f0*/  ISETP.GE.U32.AND P1, PT, R0, 0x7fffff8c, PT ;  /* 0x7fffff8c0000780c */ /* 0x000fe40003f26070 */
[----:B------:R-:W-:Y:S02]  /*4300*/  SEL R0, RZ, 0x4, P2 ;  /* 0x00000004ff007807 */ /* 0x000fe40001000000 */
[----:B------:R-:W-:Y:S01]  /*4310*/  SEL R5, RZ, 0x7fff8, P1 ;  /* 0x0007fff8ff057807 */ /* 0x000fe20000800000 */
[----:B------:R-:W1:Y:S03]  /*4320*/  LDC R17, c[0x0][0x230] ;  /* 0x00008c00ff117b82 */ /* 0x000e660000000800 */
[----:B------:R-:W-:-:S05]  /*4330*/  IADD3 R0, R6, R5, R0 ;  /* 0x0000000506007210 */ /* 0x000fca0007ffe000 */
[----:B------:R-:W-:Y:S01]  /*4340*/  IMAD.SHL.U32 R0, R0, 0x100, RZ ;  /* 0x0000010000007824 */ /* 0x000fe200078e00ff */
[----:B------:R-:W1:Y:S04]  /*4350*/  LDC R5, c[0x0][0x230] ;  /* 0x00008c00ff057b82 */ /* 0x000e680000000800 */
[----:B------:R-:W-:Y:S01]  /*4360*/  LOP3.LUT R3, R0, 0xf00, RZ, 0xe2, !PT ;  /* 0x00000f0000037812 */ /* 0x000fe200078ee2ff */
[-C--:B------:R-:W-:Y:S02]  /*4370*/  IMAD R0, R8, R25.reuse, RZ ;  /* 0x0000001908007224 */ /* 0x080fe400078e02ff */
[----:B------:R-:W-:Y:S01]  /*4380*/  IMAD R25, R14, R25, RZ ;  /* 0x000000190e197224 */ /* 0x000fe200078e02ff */
[----:B------:R-:W1:Y:S01]  /*4390*/  LDC R8, c[0x0][0x230] ;  /* 0x00008c00ff087b82 */ /* 0x000e620000000800 */
[----:B------:R-:W-:-:S02]  /*43a0*/  IMAD R6, R2, 0x1000, R3 ;  /* 0x0000100002067824 */ /* 0x000fc400078e0203 */
[----:B--2---:R-:W-:Y:S02]  /*43b0*/  VIADD R3, R15, 0xffffffc4 ;  /* 0xffffffc40f037836 */ /* 0x004fe40000000000 */
[----:B----4-:R-:W-:-:S03]  /*43c0*/  VIADD R2, R9, 0xffffffc5 ;  /* 0xffffffc509027836 */ /* 0x010fc60000000000 */
[----:B------:R-:W-:Y:S01]  /*43d0*/  ISETP.GE.U32.AND P1, PT, R3, 0x7fffff85, PT ;  /* 0x7fffff850300780c */ /* 0x000fe20003f26070 */
[----:B------:R-:W2:Y:S01]  /*43e0*/  LDC R15, c[0x0][0x230] ;  /* 0x00008c00ff0f7b82 */ /* 0x000ea20000000800 */
[----:B------:R-:W-:Y:S02]  /*43f0*/  ISETP.GE.U32.AND P2, PT, R2, 0x7fffff86, PT ;  /* 0x7fffff860200780c */ /* 0x000fe40003f46070 */
[----:B------:R-:W-:Y:S02]  /*4400*/  SEL R2, RZ, 0x1, P1 ;  /* 0x00000001ff027807 */ /* 0x000fe40000800000 */
[----:B------:R-:W-:-:S03]  /*4410*/  SEL R3, RZ, 0x1fffe, P2 ;  /* 0x0001fffeff037807 */ /* 0x000fc60001000000 */
[----:B------:R-:W4:Y:S01]  /*4420*/  LDC R14, c[0x0][0x230] ;  /* 0x00008c00ff0e7b82 */ /* 0x000f220000000800 */
[----:B------:R-:W-:Y:S01]  /*4430*/  IADD3 R4, R2, R3, RZ ;  /* 0x0000000302047210 */ /* 0x000fe20007ffe0ff */
[----:B---3--:R-:W-:Y:S02]  /*4440*/  VIADD R2, R16, 0xffffffc7 ;  /* 0xffffffc710027836 */ /* 0x008fe40000000000 */
[----:B-1----:R-:W-:Y:S01]  /*4450*/  VIADD R3, R17, 0xffffffc6 ;  /* 0xffffffc611037836 */ /* 0x002fe20000000000 */
[----:B------:R-:W-:Y:S02]  /*4460*/  LOP3.LUT R4, R4, 0x3, RZ, 0xc0, !PT ;  /* 0x0000000304047812 */ /* 0x000fe400078ec0ff */
[----:B------:R-:W-:Y:S01]  /*4470*/  ISETP.GE.U32.AND P2, PT, R2, 0x7fffff88, PT ;  /* 0x7fffff880200780c */ /* 0x000fe20003f46070 */
[----:B------:R-:W1:Y:S01]  /*4480*/  LDC R16, c[0x0][0x230] ;  /* 0x00008c00ff107b82 */ /* 0x000e620000000800 */
[----:B------:R-:W-:Y:S02]  /*4490*/  ISETP.GE.U32.AND P1, PT, R3, 0x7fffff87, PT ;  /* 0x7fffff870300780c */ /* 0x000fe40003f26070 */
[----:B------:R-:W-:-:S02]  /*44a0*/  SEL R3, RZ, 0x7fff8, P2 ;  /* 0x0007fff8ff037807 */ /* 0x000fc40001000000 */
[----:B------:R-:W-:-:S03]  /*44b0*/  SEL R2, RZ, 0x4, P1 ;  /* 0x00000004ff027807 */ /* 0x000fc60000800000 */
[----:B------:R-:W3:Y:S01]  /*44c0*/  LDC R9, c[0x0][0x230] ;  /* 0x00008c00ff097b82 */ /* 0x000ee20000000800 */
[----:B------:R-:W-:Y:S01]  /*44d0*/  IADD3 R4, R4, R3, R2 ;  /* 0x0000000304047210 */ /* 0x000fe20007ffe002 */
[----:B------:R-:W-:Y:S02]  /*44e0*/  VIADD R2, R5, 0xffffffc1 ;  /* 0xffffffc105027836 */ /* 0x000fe40000000000 */
[----:B------:R-:W-:-:S03]  /*44f0*/  VIADD R3, R8, 0xffffffc0 ;  /* 0xffffffc008037836 */ /* 0x000fc60000000000 */
[----:B------:R-:W-:Y:S02]  /*4500*/  ISETP.GE.U32.AND P2, PT, R2, 0x7fffff82, PT ;  /* 0x7fffff820200780c */ /* 0x000fe40003f46070 */
[----:B------:R-:W-:Y:S02]  /*4510*/  ISETP.GE.U32.AND P1, PT, R3, 0x7fffff81, PT ;  /* 0x7fffff810300780c */ /* 0x000fe40003f26070 */
[----:B------:R-:W-:Y:S02]  /*4520*/  SEL R8, RZ, 0x1fffe, P2 ;  /* 0x0001fffeff087807 */ /* 0x000fe40001000000 */
[----:B------:R-:W-:Y:S01]  /*4530*/  SEL R3, RZ, 0x1, P1 ;  /* 0x00000001ff037807 */ /* 0x000fe20000800000 */
[----:B-1----:R-:W-:-:S03]  /*4540*/  VIADD R2, R16, 0xffffffc2 ;  /* 0xffffffc210027836 */ /* 0x002fc60000000000 */
[----:B------:R-:W-:Y:S02]  /*4550*/  IADD3 R5, R3, R8, RZ ;  /* 0x0000000803057210 */ /* 0x000fe40007ffe0ff */
[----:B------:R-:W-:Y:S01]  /*4560*/  ISETP.GE.U32.AND P2, PT, R2, 0x7fffff83, PT ;  /* 0x7fffff830200780c */ /* 0x000fe20003f46070 */
[----:B--2---:R-:W-:Y:S01]  /*4570*/  VIADD R2, R15, 0xffffffc3 ;  /* 0xffffffc30f027836 */ /* 0x004fe20000000000 */
[----:B------:R-:W-:Y:S02]  /*4580*/  LOP3.LUT R5, R5, 0x3, RZ, 0xc0, !PT ;  /* 0x0000000305057812 */ /* 0x000fe400078ec0ff */
[----:B------:R-:W-:Y:S02]  /*4590*/  SEL R3, RZ, 0x4, P2 ;  /* 0x00000004ff037807 */ /* 0x000fe40001000000 */
[----:B------:R-:W-:Y:S01]  /*45a0*/  ISETP.GE.U32.AND P2, PT, R2, 0x7fffff84, PT ;  /* 0x7fffff840200780c */ /* 0x000fe20003f46070 */
[----:B----4-:R-:W-:-:S03]  /*45b0*/  VIADD R2, R14, 0xffffffde ;  /* 0xffffffde0e027836 */ /* 0x010fc60000000000 */
[----:B------:R-:W-:Y:S02]  /*45c0*/  SEL R8, RZ, 0x7fff8, P2 ;  /* 0x0007fff8ff087807 */ /* 0x000fe40001000000 */
[----:B------:R-:W-:Y:S01]  /*45d0*/  ISETP.GE.U32.AND P2, PT, R2, 0x7fffff9f, PT ;  /* 0x7fffff9f0200780c */ /* 0x000fe20003f46070 */
[----:B---3--:R-:W-:Y:S01]  /*45e0*/  VIADD R2, R9, 0xffffffdf ;  /* 0xffffffdf09027836 */ /* 0x008fe20000000000 */
[----:B------:R-:W-:Y:S02]  /*45f0*/  IADD3 R3, R5, R8, R3 ;  /* 0x0000000805037210 */ /* 0x000fe40007ffe003 */
[----:B------:R-:W-:Y:S01]  /*4600*/  SEL R5, RZ, 0x4, P2 ;  /* 0x00000004ff057807 */ /* 0x000fe20001000000 */
[----:B------:R-:W1:Y:S01]  /*4610*/  LDC.64 R8, c[0x0][0x238] ;  /* 0x00008e00ff087b82 */ /* 0x000e620000000a00 */
[----:B------:R-:W-:Y:S02]  /*4620*/  ISETP.GE.U32.AND P2, PT, R2, 0x7fffffa0, PT ;  /* 0x7fffffa00200780c */ /* 0x000fe40003f46070 */
[----:B------:R-:W-:-:S02]  /*4630*/  LOP3.LUT R3, R3, 0xf, RZ, 0xc0, !PT ;  /* 0x0000000f03037812 */ /* 0x000fc400078ec0ff */
[----:B------:R-:W-:-:S03]  /*4640*/  SEL R2, RZ, 0x7fff8, P2 ;  /* 0x0007fff8ff027807 */ /* 0x000fc60001000000 */
[----:B------:R-:W-:Y:S01]  /*4650*/  IMAD R3, R4, 0x10, R3 ;  /* 0x0000001004037824 */ /* 0x000fe200078e0203 */
[----:B------:R-:W-:Y:S01]  /*4660*/  IADD3 R2, R2, UR9, R5 ;  /* 0x0000000902027c10 */ /* 0x000fe2000fffe005 */
[----:B------:R-:W-:Y:S01]  /*4670*/  ULDC UR9, c[0x0][0x230] ;  /* 0x00008c0000097ab9 */ /* 0x000fe20000000800 */
[----:B------:R-:W-:Y:S01]  /*4680*/  LEA R4, P2, R0, UR20, 0x2 ;  /* 0x0000001400047c11 */ /* 0x000fe2000f8410ff */
[----:B------:R-:W-:Y:S01]  /*4690*/  UIADD3 UR9, UR9, -0x17, URZ ;  /* 0xffffffe909097890 */ /* 0x000fe2000fffe03f */
[----:B------:R-:W-:Y:S01]  /*46a0*/  LEA R14, R2, UR4, 0xc ;  /* 0x00000004020e7c11 */ /* 0x000fe2000f8e60ff */
[----:B------:R-:W-:Y:S01]  /*46b0*/  ULDC UR4, c[0x0][0x230] ;  /* 0x00008c0000047ab9 */ /* 0x000fe20000000800 */
[----:B------:R-:W-:Y:S01]  /*46c0*/  LOP3.LUT R3, R3, 0xff, RZ, 0xc0, !PT ;  /* 0x000000ff03037812 */ /* 0x000fe200078ec0ff */
[----:B------:R-:W-:Y:S01]  /*46d0*/  UIADD3 UR4, UR4, -0x1f, URZ ;  /* 0xffffffe104047890 */ /* 0x000fe2000fffe03f */
[----:B------:R-:W-:Y:S01]  /*46e0*/  LEA.HI.X.SX32 R5, R0, UR21, 0x2, P2 ;  /* 0x0000001500057c11 */ /* 0x000fe200090f16ff */
[----:B------:R-:W-:Y:S01]  /*46f0*/  VIADD R0, R24, 0xfffffffa ;  /* 0xfffffffa18007836 */ /* 0x000fe20000000000 */
[C---:B------:R-:W-:Y:S01]  /*4700*/  LEA R2, P2, R25.reuse, UR20, 0x2 ;  /* 0x0000001419027c11 */ /* 0x040fe2000f8410ff */
[----:B------:R-:W-:Y:S01]  /*4710*/  VIADD R15, R14, UR6 ;  /* 0x000000060e0f7c36 */ /* 0x000fe20008000000 */
[----:B------:R-:W-:Y:S01]  /*4720*/  IADD3 R6, R6, R3, RZ ;  /* 0x0000000306067210 */ /* 0x000fe20007ffe0ff */
[----:B------:R-:W-:Y:S01]  /*4730*/  @!PT LDS RZ, [RZ] ;  /* 0x00000000fffff984 */ /* 0x000fe20000000800 */
[----:B------:R-:W-:Y:S01]  /*4740*/  @!PT LDS RZ, [RZ] ;  /* 0x00000000fffff984 */ /* 0x000fe20000000800 */
[----:B------:R-:W-:Y:S01]  /*4750*/  @!PT LDS RZ, [RZ] ;  /* 0x00000000fffff984 */ /* 0x000fe20000000800 */
[----:B------:R-:W-:Y:S01]  /*4760*/  LDGSTS.E [R95], desc[UR18][R4.64], !P6 ;  /* 0x00000000045f7fae */ /* 0x000fe2000f121852 */
[----:B------:R-:W-:Y:S01]  /*4770*/  LEA.HI.X.SX32 R3, R25, UR21, 0x2, P2 ;  /* 0x0000001519037c11 */ /* 0x000fe200090f16ff */
[----:B-1----:R-:W-:Y:S01]  /*4780*/  IMAD.WIDE R22, R8, 0x4, R4 ;  /* 0x0000000408167825 */ /* 0x002fe200078e0204 */
[----:B------:R-:W-:Y:S01]  /*4790*/  ISETP.GE.U32.AND P2, PT, R0, 0x7fffffbb, PT ;  /* 0x7fffffbb0000780c */ /* 0x000fe20003f46070 */
[----:B------:R-:W-:Y:S01]  /*47a0*/  ULDC UR6, c[0x0][0x230] ;  /* 0x00008c0000067ab9 */ /* 0x000fe20000000800 */
[----:B------:R-:W-:Y:S01]  /*47b0*/  PRMT R25, R6, 0x5410, R15 ;  /* 0x0000541006197816 */ /* 0x000fe2000000000f */
[----:B------:R-:W-:Y:S01]  /*47c0*/  VIADD R0, R24, 0xfffffff9 ;  /* 0xfffffff918007836 */ /* 0x000fe20000000000 */
[----:B------:R-:W-:Y:S01]  /*47d0*/  LDGSTS.E [R95+0x4000], desc[UR18][R2.64], !P6 ;  /* 0x04000000025f7fae */ /* 0x000fe2000f121852 */
[----:B------:R-:W-:Y:S01]  /*47e0*/  IMAD.WIDE R218, R8, 0x4, R2 ;  /* 0x0000000408da7825 */ /* 0x000fe200078e0202 */
[C---:B------:R-:W-:Y:S01]  /*47f0*/  SHF.R.U64 R6, R25.reuse, 0x1b, RZ ;  /* 0x0000001b19067819 */ /* 0x040fe200000012ff */
[----:B------:R-:W-:Y:S01]  /*4800*/  UIADD3 UR6, UR6, -0x1b, URZ ;  /* 0xffffffe506067890 */ /* 0x000fe2000fffe03f */
[----:B------:R-:W-:Y:S01]  /*4810*/  ISETP.GE.U32.AND P6, PT, R0, 0x7fffffba, PT ;  /* 0x7fffffba0000780c */ /* 0x000fe20003fc6070 */
[C---:B------:R-:W-:Y:S01]  /*4820*/  IMAD.SHL.U32 R17, R8.reuse, 0x2, RZ ;  /* 0x0000000208117824 */ /* 0x040fe200078e00ff */
[C---:B------:R-:W-:Y:S01]  /*4830*/  SHF.R.U64 R0, R25.reuse, 0x1f, RZ ;  /* 0x0000001f19007819 */ /* 0x040fe200000012ff */
[----:B------:R1:W-:Y:S01]  /*4840*/  LDGSTS.E [R95+0x4], desc[UR18][R22.64], !P0 ;  /* 0x00004000165f7fae */ /* 0x0003e2000c121852 */
[----:B------:R-:W-:Y:S01]  /*4850*/  IMAD R21, R8, 0x3, RZ ;  /* 0x0000000308157824 */ /* 0x000fe200078e02ff */
[----:B------:R-:W-:Y:S01]  /*4860*/  SHF.R.U64 R26, R25, 0x14, RZ ;  /* 0x00000014191a7819 */ /* 0x000fe200000012ff */
[C---:B------:R-:W-:Y:S01]  /*4870*/  IMAD.WIDE R14, R17.reuse, 0x4, R4 ;  /* 0x00000004110e7825 */ /* 0x040fe200078e0204 */
[----:B------:R-:W-:Y:S01]  /*4880*/  LDGSTS.E [R95+0x4004], desc[UR18][R218.64], !P0 ;  /* 0x04004000da5f7fae */ /* 0x000fe2000c121852 */
[----:B------:R-:W-:Y:S01]  /*4890*/  LOP3.LUT P0, RZ, R0, 0x1, RZ, 0xc0, !PT ;  /* 0x0000000100ff7812 */ /* 0x000fe2000780c0ff */
[----:B------:R-:W-:Y:S01]  /*48a0*/  UISETP.GE.U32.AND UP6, UPT, UR6, 0x7fffffa6, UPT ;  /* 0x7fffffa60600788c */ /* 0x000fe2000bfc6070 */
[----:B------:R-:W-:Y:S01]  /*48b0*/  IMAD.WIDE R16, R17, 0x4, R2 ;  /* 0x0000000411107825 */ /* 0x000fe200078e0202 */
[----:B------:R-:W-:Y:S01]  /*48c0*/  SHF.R.U64 R0, R25, 0x1e, RZ ;  /* 0x0000001e19007819 */ /* 0x000fe200000012ff */
[----:B------:R2:W-:Y:S01]  /*48d0*/  LDGSTS.E [R95+0x8], desc[UR18][R14.64], !P3 ;  /* 0x000080000e5f7fae */ /* 0x0005e2000d921852 */
[----:B------:R-:W-:Y:S01]  /*48e0*/  USEL UR6, URZ, 0x7fff8, UP5 ;  /* 0x0007fff83f067887 */ /* 0x000fe2000a800000 */
[C---:B------:R-:W-:Y:S01]  /*48f0*/  IMAD.WIDE R18, R21.reuse, 0x4, R4 ;  /* 0x0000000415127825 */ /* 0x040fe200078e0204 */
[----:B------:R-:W-:Y:S01]  /*4900*/  UISETP.GE.U32.AND UP5, UPT, UR4, 0x7fffffa2, UPT ;  /* 0x7fffffa20400788c */ /* 0x000fe2000bfa6070 */
[----:B------:R-:W-:Y:S01]  /*4910*/  LDGSTS.E [R95+0x4008], desc[UR18][R16.64], !P3 ;  /* 0x04008000105f7fae */ /* 0x000fe2000d921852 */
[----:B------:R-:W-:Y:S01]  /*4920*/  LOP3.LUT P3, RZ, R0, 0x1, RZ, 0xc0, !PT ;  /* 0x0000000100ff7812 */ /* 0x000fe2000786c0ff */
[----:B------:R-:W-:Y:S01]  /*4930*/  IMAD.WIDE R20, R21, 0x4, R2 ;  /* 0x0000000415147825 */ /* 0x000fe200078e0202 */
[----:B------:R-:W-:Y:S01]  /*4940*/  SHF.R.U64 R0, R25, 0x1d, RZ ;  /* 0x0000001d19007819 */ /* 0x000fe200000012ff */
[----:B------:R-:W-:Y:S01]  /*4950*/  LDGSTS.E [R95+0xc], desc[UR18][R18.64], !P4 ;  /* 0x0000c000125f7fae */ /* 0x000fe2000e121852 */
[----:B------:R-:W-:Y:S01]  /*4960*/  USEL UR14, URZ, 0x1fffe, UP6 ;  /* 0x0001fffe3f0e7887 */ /* 0x000fe2000b000000 */
[C---:B------:R-:W-:Y:S01]  /*4970*/  IMAD.SHL.U32 R89, R8.reuse, 0x20, RZ ;  /* 0x0000002008597824 */ /* 0x040fe200078e00ff */
[----:B------:R-:W-:Y:S01]  /*4980*/  UISETP.GE.U32.AND UP0, UPT, UR9, 0x7fffffaa, UPT ;  /* 0x7fffffaa0900788c */ /* 0x000fe2000bf06070 */
[----:B------:R-:W-:Y:S01]  /*4990*/  LDGSTS.E [R95+0x400c], desc[UR18][R20.64], !P4 ;  /* 0x0400c000145f7fae */ /* 0x000fe2000e121852 */
[----:B------:R-:W-:Y:S01]  /*49a0*/  IMAD R93, R8, 0x21, RZ ;  /* 0x00000021085d7824 */ /* 0x000fe200078e02ff */
[----:B------:R-:W-:Y:S01]  /*49b0*/  LOP3.LUT P4, RZ, R0, 0x1, RZ, 0xc0, !PT ;  /* 0x0000000100ff7812 */ /* 0x000fe2000788c0ff */
[----:B------:R-:W-:Y:S01]  /*49c0*/  IMAD.WIDE R102, R89, 0x4, R4 ;  /* 0x0000000459667825 */ /* 0x000fe200078e0204 */
[----:B------:R-:W-:Y:S01]  /*49d0*/  SHF.R.U64 R0, R25, 0x1c, RZ ;  /* 0x0000001c19007819 */ /* 0x000fe200000012ff */
[----:B------:R1:W-:Y:S01]  /*49e0*/  STL.64 [R1+0x7d8], R22 ;  /* 0x0007d81601007387 */ /* 0x0003e20000100a00 */
[----:B------:R-:W-:Y:S01]  /*49f0*/  USEL UR15, URZ, 0x1fffe, UP5 ;  /* 0x0001fffe3f0f7887 */ /* 0x000fe2000a800000 */
[----:B------:R-:W-:Y:S01]  /*4a00*/  IMAD.WIDE R100, R89, 0x4, R2 ;  /* 0x0000000459647825 */ /* 0x000fe200078e0202 */
[----:B------:R-:W-:Y:S01]  /*4a10*/  USEL UR9, URZ, 0x1, UP3 ;  /* 0x000000013f097887 */ /* 0x000fe20009800000 */
[----:B------:R-:W-:Y:S01]  /*4a20*/  LDGSTS.E [R95+0x8000], desc[UR18][R102.64], P0 ;  /* 0x08000000665f7fae */ /* 0x000fe20008121852 */
[----:B------:R-:W-:Y:S01]  /*4a30*/  UISETP.GE.U32.AND UP3, UPT, UR11, 0x7fffffac, UPT ;  /* 0x7fffffac0b00788c */ /* 0x000fe2000bf66070 */
[C---:B------:R-:W-:Y:S01]  /*4a40*/  IMAD.WIDE R98, R93.reuse, 0x4, R4 ;  /* 0x000000045d627825 */ /* 0x040fe200078e0204 */
[----:B------:R-:W-:Y:S01]  /*4a50*/  UIADD3 UR13, UR13, UR14, URZ ;  /* 0x0000000e0d0d7290 */ /* 0x000fe2000fffe03f */
[----:B------:R-:W-:Y:S01]  /*4a60*/  STL.64 [R1+0x7e0], R218 ;  /* 0x0007e0da01007387 */ /* 0x000fe20000100a00 */
[----:B------:R-:W-:Y:S01]  /*4a70*/  USEL UR11, URZ, 0x1, UP1 ;  /* 0x000000013f0b7887 */ /* 0x000fe20008800000 */
[--C-:B------:R-:W-:Y:S01]  /*4a80*/  IMAD.WIDE R10, R93, 0x4, R2.reuse ;  /* 0x000000045d0a7825 */ /* 0x100fe200078e0202 */
[----:B------:R-:W-:Y:S01]  /*4a90*/  USEL UR12, URZ, 0x1fffe, UP0 ;  /* 0x0001fffe3f0c7887 */ /* 0x000fe20008000000 */
[----:B------:R-:W-:Y:S01]  /*4aa0*/  LDGSTS.E [R95+0xc000], desc[UR18][R100.64], P0 ;  /* 0x0c000000645f7fae */ /* 0x000fe20008121852 */
[----:B------:R-:W-:Y:S01]  /*4ab0*/  LOP3.LUT P0, RZ, R0, 0x1, RZ, 0xc0, !PT ;  /* 0x0000000100ff7812 */ /* 0x000fe2000780c0ff */
[----:B------:R-:W-:Y:S01]  /*4ac0*/  IMAD R89, R8, 0x22, RZ ;  /* 0x0000002208597824 */ /* 0x000fe200078e02ff */
[----:B------:R-:W-:Y:S01]  /*4ad0*/  IADD3 R0, R24, -0x8, RZ ;  /* 0xfffffff818007810 */ /* 0x000fe20007ffe0ff */
[----:B------:R2:W-:Y:S01]  /*4ae0*/  STL.64 [R1+0x7e8], R14 ;  /* 0x0007e80e01007387 */ /* 0x0005e20000100a00 */
[----:B------:R-:W-:Y:S01]  /*4af0*/  IMAD R93, R8, 0x23, RZ ;  /* 0x00000023085d7824 */ /* 0x000fe200078e02ff */
[----:B------:R-:W-:Y:S01]  /*4b00*/  UISETP.GE.U32.AND UP1, UPT, UR5, 0x7fffffa4, UPT ;  /* 0x7fffffa40500788c */ /* 0x000fe2000bf26070 */
[----:B-1----:R-:W-:Y:S01]  /*4b10*/  IMAD.WIDE R22, R89, 0x4, R2 ;  /* 0x0000000459167825 */ /* 0x002fe200078e0202 */
[----:B------:R-:W-:Y:S01]  /*4b20*/  STL.64 [R1+0x448], R102 ;  /* 0x0004486601007387 */ /* 0x000fe20000100a00 */
[----:B------:R-:W-:-:S02]  /*4b30*/  ULOP3.LUT UR13, UR13, 0x3, URZ, 0xc0, !UPT ;  /* 0x000000030d0d7892 */ /* 0x000fc4000f8ec03f */
[C---:B------:R-:W-:Y:S01]  /*4b40*/  IMAD.SHL.U32 R221, R8.reuse, 0x4, RZ ;  /* 0x0000000408dd7824 */ /* 0x040fe200078e00ff */
[----:B------:R-:W-:Y:S01]  /*4b50*/  STL.64 [R1+0x450], R100 ;  /* 0x0004506401007387 */ /* 0x000fe20000100a00 */
[----:B------:R-:W-:Y:S01]  /*4b60*/  IMAD R225, R8, 0x5, RZ ;  /* 0x0000000508e17824 */ /* 0x000fe200078e02ff */
[----:B------:R-:W-:Y:S01]  /*4b70*/  UIADD3 UR11, UR11, UR12, URZ ;  /* 0x0000000c0b0b7290 */ /* 0x000fe2000fffe03f */
[--C-:B------:R-:W-:Y:S01]  /*4b80*/  IMAD.WIDE R216, R221, 0x4, R4.reuse ;  /* 0x00000004ddd87825 */ /* 0x100fe200078e0204 */
[----:B------:R1:W-:Y:S01]  /*4b90*/  STL.64 [R1+0x458], R98 ;  /* 0x0004586201007387 */ /* 0x0003e20000100a00 */
[----:B------:R-:W-:Y:S02]  /*4ba0*/  USEL UR14, URZ, 0x7fff8, UP1 ;  /* 0x0007fff83f0e7887 */ /* 0x000fe40008800000 */
[----:B--2---:R-:W-:Y:S01]  /*4bb0*/  IMAD.WIDE R14, R93, 0x4, R4 ;  /* 0x000000045d0e7825 */ /* 0x004fe200078e0204 */
[----:B------:R1:W-:Y:S01]  /*4bc0*/  LDGSTS.E [R95+0x8004], desc[UR18][R98.64], P3 ;  /* 0x08004000625f7fae */ /* 0x0003e20009921852 */
[----:B------:R-:W-:-:S02]  /*4bd0*/  USEL UR4, URZ, 0x4, UP4 ;  /* 0x000000043f047887 */ /* 0x000fc4000a000000 */
[----:B------:R-:W-:Y:S01]  /*4be0*/  IMAD.WIDE R220, R221, 0x4, R2 ;  /* 0x00000004dddc7825 */ /* 0x000fe200078e0202 */
[----:B------:R2:W-:Y:S01]  /*4bf0*/  LDGSTS.E [R95+0xc004], desc[UR18][R10.64], P3 ;  /* 0x0c0040000a5f7fae */ /* 0x0005e20009921852 */
[----:B------:R-:W-:Y:S01]  /*4c00*/  ISETP.GE.U32.AND P3, PT, R0, 0x7fffffb9, PT ;  /* 0x7fffffb90000780c */ /* 0x000fe20003f66070 */
[----:B------:R-:W-:Y:S01]  /*4c10*/  USEL UR5, URZ, 0x7fff8, UP3 ;  /* 0x0007fff83f057887 */ /* 0x000fe20009800000 */
[----:B------:R-:W-:Y:S01]  /*4c20*/  VIADD R0, R24, 0xfffffff7 ;  /* 0xfffffff718007836 */ /* 0x000fe20000000000 */
[----:B------:R2:W-:Y:S01]  /*4c30*/  STL.64 [R1+0x460], R10 ;  /* 0x0004600a01007387 */ /* 0x0005e20000100a00 */
[--C-:B------:R-:W-:Y:S01]  /*4c40*/  IMAD.WIDE R222, R225, 0x4, R4.reuse ;  /* 0x00000004e1de7825 */ /* 0x100fe200078e0204 */
[----:B------:R-:W-:Y:S02]  /*4c50*/  ULOP3.LUT UR11, UR11, 0x3, URZ, 0xc0, !UPT ;  /* 0x000000030b0b7892 */ /* 0x000fe4000f8ec03f */
[----:B------:R-:W-:Y:S01]  /*4c60*/  UIADD3 UR9, UR9, UR10, URZ ;  /* 0x0000000a09097290 */ /* 0x000fe2000fffe03f */
[----:B-1----:R-:W-:Y:S01]  /*4c70*/  IMAD.WIDE R98, R89, 0x4, R4 ;  /* 0x0000000459627825 */ /* 0x002fe200078e0204 */
[----:B------:R-:W-:-:S02]  /*4c80*/  UIADD3 UR4, UR11, UR5, UR4 ;  /* 0x000000050b047290 */ /* 0x000fc4000fffe004 */
[----:B------:R-:W-:Y:S01]  /*4c90*/  ULOP3.LUT UR9, UR9, 0x3, URZ, 0xc0, !UPT ;  /* 0x0000000309097892 */ /* 0x000fe2000f8ec03f */
[----:B------:R-:W-:Y:S01]  /*4ca0*/  IMAD R229, R8, 0x6, RZ ;  /* 0x0000000608e57824 */ /* 0x000fe200078e02ff */
[----:B------:R-:W-:Y:S01]  /*4cb0*/  LDGSTS.E [R95+0x8008], desc[UR18][R98.64], P4 ;  /* 0x08008000625f7fae */ /* 0x000fe2000a121852 */
[--C-:B------:R-:W-:Y:S01]  /*4cc0*/  IMAD.WIDE R224, R225, 0x4, R2.reuse ;  /* 0x00000004e1e07825 */ /* 0x100fe200078e0202 */
[----:B------:R-:W-:Y:S02]  /*4cd0*/  USHF.L.U32 UR4, UR4, 0x8, URZ ;  /* 0x0000000804047899 */ /* 0x000fe4000800063f */
[----:B------:R-:W-:Y:S01]  /*4ce0*/  LDGSTS.E [R95+0xc008], desc[UR18][R22.64], P4 ;  /* 0x0c008000165f7fae */ /* 0x000fe2000a121852 */
[----:B------:R-:W-:Y:S01]  /*4cf0*/  ISETP.GE.U32.AND P4, PT, R0, 0x7fffffb8, PT ;  /* 0x7fffffb80000780c */ /* 0x000fe20003f86070 */
[----:B--2---:R-:W-:Y:S01]  /*4d00*/  IMAD.WIDE R10, R93, 0x4, R2 ;  /* 0x000000045d0a7825 */ /* 0x004fe200078e0202 */
[----:B------:R-:W-:Y:S01]  /*4d10*/  LOP3.LUT R0, R7, 0x10, RZ, 0x3c, !PT ;  /* 0x0000001007007812 */ /* 0x000fe200078e3cff */
[----:B------:R1:W-:Y:S01]  /*4d20*/  LDGSTS.E [R95+0x800c], desc[UR18][R14.64], P0 ;  /* 0x0800c0000e5f7fae */ /* 0x0003e20008121852 */
[----:B------:R-:W-:Y:S01]  /*4d30*/  UIADD3 UR6, UR9, UR6, UR8 ;  /* 0x0000000609067290 */ /* 0x000fe2000fffe008 */
[----:B------:R-:W-:Y:S01]  /*4d40*/  IMAD.WIDE R226, R229, 0x4, R4 ;  /* 0x00000004e5e27825 */ /* 0x000fe200078e0204 */
[----:B------:R-:W-:Y:S01]  /*4d50*/  ULOP3.LUT UR4, UR4, 0xf00, URZ, 0xe2, !UPT ;  /* 0x00000f0004047892 */ /* 0x000fe2000f8ee23f */
[----:B------:R2:W-:Y:S01]  /*4d60*/  LDGSTS.E [R95+0xc00c], desc[UR18][R10.64], P0 ;  /* 0x0c00c0000a5f7fae */ /* 0x0005e20008121852 */
[----:B------:R-:W-:Y:S01]  /*4d70*/  LOP3.LUT P0, RZ, R6, 0x1, RZ, 0xc0, !PT ;  /* 0x0000000106ff7812 */ /* 0x000fe2000780c0ff */
[----:B------:R-:W-:Y:S01]  /*4d80*/  VIADD R97, R0, UR7 ;  /* 0x0000000700617c36 */ /* 0x000fe20008000000 */
[----:B------:R-:W-:Y:S01]  /*4d90*/  SHF.R.U64 R0, R25, 0x1a, RZ ;  /* 0x0000001a19007819 */ /* 0x000fe200000012ff */
[----:B------:R-:W3:Y:S01]  /*4da0*/  LDC R6, c[0x0][0x230] ;  /* 0x00008c00ff067b82 */ /* 0x000ee20000000800 */
[----:B------:R-:W-:Y:S01]  /*4db0*/  IMAD.WIDE R228, R229, 0x4, R2 ;  /* 0x00000004e5e47825 */ /* 0x000fe200078e0202 */
[----:B------:R-:W-:Y:S01]  /*4dc0*/  STL.64 [R1+0x468], R98 ;  /* 0x0004686201007387 */ /* 0x000fe20000100a00 */
[----:B------:R-:W-:-:S02]  /*4dd0*/  ULEA UR4, UR6, UR4, 0xc ;  /* 0x0000000406047291 */ /* 0x000fc4000f8e603f */
[C---:B------:R-:W-:Y:S01]  /*4de0*/  IMAD R233, R8.reuse, 0x7, RZ ;  /* 0x0000000708e97824 */ /* 0x040fe200078e02ff */
[----:B------:R-:W-:Y:S01]  /*4df0*/  LDGSTS.E [R97], desc[UR18][R216.64], !P5 ;  /* 0x00000000d8617fae */ /* 0x000fe2000e921852 */
[----:B------:R-:W-:Y:S02]  /*4e00*/  IMAD R89, R8, 0x24, RZ ;  /* 0x0000002408597824 */ /* 0x000fe400078e02ff */
[----:B------:R-:W-:Y:S01]  /*4e10*/  IMAD.WIDE R230, R233, 0x4, R4 ;  /* 0x00000004e9e67825 */ /* 0x000fe200078e0204 */
[----:B------:R-:W-:Y:S01]  /*4e20*/  LDGSTS.E [R97+0x4000], desc[UR18][R220.64], !P5 ;  /* 0x04000000dc617fae */ /* 0x000fe2000e921852 */
[----:B------:R-:W-:Y:S02]  /*4e30*/  LOP3.LUT P5, RZ, R0, 0x1, RZ, 0xc0, !PT ;  /* 0x0000000100ff7812 */ /* 0x000fe400078ac0ff */
[----:B------:R-:W-:Y:S01]  /*4e40*/  SHF.R.U64 R0, R25, 0x19, RZ ;  /* 0x0000001919007819 */ /* 0x000fe200000012ff */
[----:B------:R-:W-:Y:S01]  /*4e50*/  LDGSTS.E [R97+0x4], desc[UR18][R222.64], !P2 ;  /* 0x00004000de617fae */ /* 0x000fe2000d121852 */
[----:B------:R-:W-:-:S03]  /*4e60*/  IMAD.WIDE R232, R233, 0x4, R2 ;  /* 0x00000004e9e87825 */ /* 0x000fc600078e0202 */
[----:B------:R-:W-:Y:S01]  /*4e70*/  LDGSTS.E [R97+0x4004], desc[UR18][R224.64], !P2 ;  /* 0x04004000e0617fae */ /* 0x000fe2000d121852 */
[----:B------:R-:W-:Y:S01]  /*4e80*/  LOP3.LUT P2, RZ, R0, 0x1, RZ, 0xc0, !PT ;  /* 0x0000000100ff7812 */ /* 0x000fe2000784c0ff */
[C---:B------:R-:W-:Y:S01]  /*4e90*/  IMAD R93, R8.reuse, 0x27, RZ ;  /* 0x00000027085d7824 */ /* 0x040fe200078e02ff */
[----:B------:R-:W-:Y:S01]  /*4ea0*/  SHF.R.U64 R0, R25, 0x18, RZ ;  /* 0x0000001819007819 */ /* 0x000fe200000012ff */
[----:B------:R-:W-:Y:S01]  /*4eb0*/  LDGSTS.E [R97+0x8], desc[UR18][R226.64], !P6 ;  /* 0x00008000e2617fae */ /* 0x000fe2000f121852 */
[C---:B------:R-:W-:Y:S02]  /*4ec0*/  IMAD.SHL.U32 R237, R8.reuse, 0x8, RZ ;  /* 0x0000000808ed7824 */ /* 0x040fe400078e00ff */
[----:B------:R-:W-:Y:S01]  /*4ed0*/  IMAD R241, R8, 0x9, RZ ;  /* 0x0000000908f17824 */ /* 0x000fe200078e02ff */
[----:B------:R-:W-:Y:S01]  /*4ee0*/  LDGSTS.E [R97+0x4008], desc[UR18][R228.64], !P6 ;  /* 0x04008000e4617fae */ /* 0x000fe2000f121852 */
[----:B------:R-:W-:Y:S01]  /*4ef0*/  LOP3.LUT P6, RZ, R0, 0x1, RZ, 0xc0, !PT ;  /* 0x0000000100ff7812 */ /* 0x000fe200078cc0ff */
[----:B------:R-:W-:Y:S01]  /*4f00*/  IMAD.WIDE R234, R237, 0x4, R4 ;  /* 0x00000004edea7825 */ /* 0x000fe200078e0204 */
[----:B------:R-:W-:Y:S01]  /*4f10*/  SHF.R.U64 R0, R25, 0x17, RZ ;  /* 0x0000001719007819 */ /* 0x000fe200000012ff */
[----:B------:R-:W-:Y:S02]  /*4f20*/  STL.64 [R1+0x470], R22 ;  /* 0x0004701601007387 */ /* 0x000fe40000100a00 */
[----:B------:R-:W-:-:S02]  /*4f30*/  IMAD.WIDE R236, R237, 0x4, R2 ;  /* 0x00000004edec7825 */ /* 0x000fc400078e0202 */
[----:B------:R1:W-:Y:S02]  /*4f40*/  STL.64 [R1+0x478], R14 ;  /* 0x0004780e01007387 */ /* 0x0003e40000100a00 */
[C---:B------:R-:W-:Y:S02]  /*4f50*/  IMAD.WIDE R238, R241.reuse, 0x4, R4 ;  /* 0x00000004f1ee7825 */ /* 0x040fe400078e0204 */
[----:B------:R2:W-:Y:S02]  /*4f60*/  STL.64 [R1+0x480], R10 ;  /* 0x0004800a01007387 */ /* 0x0005e40000100a00 */
[----:B------:R-:W-:Y:S02]  /*4f70*/  IMAD.WIDE R240, R241, 0x4, R2 ;  /* 0x00000004f1f07825 */ /* 0x000fe400078e0202 */
[----:B------:R-:W-:Y:S02]  /*4f80*/  LDGSTS.E [R97+0xc], desc[UR18][R230.64], !P3 ;  /* 0x0000c000e6617fae */ /* 0x000fe4000d921852 */
[----:B------:R-:W-:-:S02]  /*4f90*/  IMAD R245, R8, 0xa, RZ ;  /* 0x0000000a08f57824 */ /* 0x000fc400078e02ff */
[C---:B-1----:R-:W-:Y:S01]  /*4fa0*/  IMAD.WIDE R14, R89.reuse, 0x4, R4 ;  /* 0x00000004590e7825 */ /* 0x042fe200078e0204 */
[----:B------:R-:W-:Y:S01]  /*4fb0*/  LDGSTS.E [R97+0x400c], desc[UR18][R232.64], !P3 ;  /* 0x0400c000e8617fae */ /* 0x000fe2000d921852 */
[----:B------:R-:W-:Y:S02]  /*4fc0*/  LOP3.LUT P3, RZ, R0, 0x1, RZ, 0xc0, !PT ;  /* 0x0000000100ff7812 */ /* 0x000fe4000786c0ff */
[----:B--2---:R-:W-:Y:S01]  /*4fd0*/  IMAD.WIDE R10, R89, 0x4, R2 ;  /* 0x00000004590a7825 */ /* 0x004fe200078e0202 */
[----:B------:R-:W-:Y:S01]  /*4fe0*/  SHF.R.U64 R0, R25, 0x16, RZ ;  /* 0x0000001619007819 */ /* 0x000fe200000012ff */
[----:B------:R1:W-:Y:S02]  /*4ff0*/  STL.64 [R1+0x488], R14 ;  /* 0x0004880e01007387 */ /* 0x0003e40000100a00 */
[C---:B------:R-:W-:Y:S02]  /*5000*/  IMAD R89, R8.reuse, 0x25, RZ ;  /* 0x0000002508597824 */ /* 0x040fe400078e02ff */
[----:B------:R1:W-:Y:S01]  /*5010*/  LDGSTS.E [R97+0x8000], desc[UR18][R14.64], P0 ;  /* 0x080000000e617fae */ /* 0x0003e20008121852 */
[----:B------:R-:W-:-:S02]  /*5020*/  IMAD R249, R8, 0xb, RZ ;  /* 0x0000000b08f97824 */ /* 0x000fc400078e02ff */
[C---:B------:R-:W-:Y:S01]  /*5030*/  IMAD.WIDE R242, R245.reuse, 0x4, R4 ;  /* 0x00000004f5f27825 */ /* 0x040fe200078e0204 */
[----:B------:R2:W-:Y:S03]  /*5040*/  STL.64 [R1+0x490], R10 ;  /* 0x0004900a01007387 */ /* 0x0005e60000100a00 */
[----:B------:R-:W-:Y:S01]  /*5050*/  IMAD.WIDE R244, R245, 0x4, R2 ;  /* 0x00000004f5f47825 */ /* 0x000fe200078e0202 */
[----:B------:R2:W-:Y:S01]  /*5060*/  LDGSTS.E [R97+0xc000], desc[UR18][R10.64], P0 ;  /* 0x0c0000000a617fae */ /* 0x0005e20008121852 */
[----:B------:R-:W-:Y:S02]  /*5070*/  LOP3.LUT P0, RZ, R0, 0x1, RZ, 0xc0, !PT ;  /* 0x0000000100ff7812 */ /* 0x000fe4000780c0ff */
[----:B------:R-:W-:Y:S01]  /*5080*/  SHF.R.U64 R0, R25, 0x15, RZ ;  /* 0x0000001519007819 */ /* 0x000fe200000012ff */
[----:B-1----:R-:W-:-:S04]  /*5090*/  IMAD.WIDE R14, R89, 0x4, R4 ;  /* 0x00000004590e7825 */ /* 0x002fc800078e0204 */
[----:B------:R-:W-:Y:S01]  /*50a0*/  IMAD.WIDE R246, R249, 0x4, R4 ;  /* 0x00000004f9f67825 */ /* 0x000fe200078e0204 */
[----:B------:R1:W-:Y:S03]  /*50b0*/  LDGSTS.E [R97+0x8004], desc[UR18][R14.64], P5 ;  /* 0x080040000e617fae */ /* 0x0003e6000a921852 */
[----:B--2---:R-:W-:Y:S01]  /*50c0*/  IMAD.WIDE R10, R89, 0x4, R2 ;  /* 0x00000004590a7825 */ /* 0x004fe200078e0202 */
[----:B------:R1:W-:Y:S03]  /*50d0*/  STL.64 [R1+0x498], R14 ;  /* 0x0004980e01007387 */ /* 0x0003e60000100a00 */
[----:B------:R-:W-:Y:S01]  /*50e0*/  IMAD R89, R8, 0x26, RZ ;  /* 0x0000002608597824 */ /* 0x000fe200078e02ff */
[----:B------:R2:W-:Y:S01]  /*50f0*/  LDGSTS.E [R97+0xc004], desc[UR18][R10.64], P5 ;  /* 0x0c0040000a617fae */ /* 0x0005e2000a921852 */
[----:B------:R-:W-:Y:S01]  /*5100*/  LOP3.LUT P5, RZ, R0, 0x1, RZ, 0xc0, !PT ;  /* 0x0000000100ff7812 */ /* 0x000fe200078ac0ff */
[----:B---3--:R-:W-:Y:S01]  /*5110*/  VIADD R0, R6, 0xfffffff6 ;  /* 0xfffffff606007836 */ /* 0x008fe20000000000 */
[----:B------:R-:W-:Y:S01]  /*5120*/  LOP3.LUT R6, R7, 0x20, RZ, 0x3c, !PT ;  /* 0x0000002007067812 */ /* 0x000fe200078e3cff */
[C---:B------:R-:W-:Y:S01]  /*5130*/  IMAD.WIDE R98, R89.reuse, 0x4, R4 ;  /* 0x0000000459627825 */ /* 0x040fe200078e0204 */
[----:B------:R2:W-:Y:S03]  /*5140*/  STL.64 [R1+0x4a0], R10 ;  /* 0x0004a00a01007387 */ /* 0x0005e60000100a00 */
[----:B------:R-:W-:Y:S01]  /*5150*/  IMAD.WIDE R22, R89, 0x4, R2 ;  /* 0x0000000459167825 */ /* 0x000fe200078e0202 */
[----:B------:R3:W-:Y:S03]  /*5160*/  LDGSTS.E [R97+0x8008], desc[UR18][R98.64], P2 ;  /* 0x0800800062617fae */ /* 0x0007e60009121852 */
[----:B-1----:R-:W-:Y:S01]  /*5170*/  IMAD.WIDE R14, R93, 0x4, R4 ;  /* 0x000000045d0e7825 */ /* 0x002fe200078e0204 */
[----:B------:R1:W-:Y:S01]  /*5180*/  LDGSTS.E [R97+0xc008], desc[UR18][R22.64], P2 ;  /* 0x0c00800016617fae */ /* 0x0003e20009121852 */
[----:B------:R-:W-:-:S02]  /*5190*/  ISETP.GE.U32.AND P2, PT, R0, 0x7fffffb7, PT ;  /* 0x7fffffb70000780c */ /* 0x000fc40003f46070 */
[----:B------:R-:W-:Y:S01]  /*51a0*/  IADD3 R0, R84, -0xb, RZ ;  /* 0xfffffff554007810 */ /* 0x000fe20007ffe0ff */
[--C-:B--2---:R-:W-:Y:S01]  /*51b0*/  IMAD.WIDE R10, R93, 0x4, R2.reuse ;  /* 0x000000045d0a7825 */ /* 0x104fe200078e0202 */
[----:B------:R3:W-:Y:S01]  /*51c0*/  STL.64 [R1+0x4a8], R98 ;  /* 0x0004a86201007387 */ /* 0x0007e20000100a00 */
[----:B------:R-:W2:Y:S02]  /*51d0*/  LDC R84, c[0x0][0x230] ;  /* 0x00008c00ff547b82 */ /* 0x000ea40000000800 */
[----:B------:R-:W-:Y:S01]  /*51e0*/  IMAD R89, R8, 0x28, RZ ;  /* 0x0000002808597824 */ /* 0x000fe200078e02ff */
[----:B------:R4:W-:Y:S01]  /*51f0*/  LDGSTS.E [R97+0x800c], desc[UR18][R14.64], P6 ;  /* 0x0800c0000e617fae */ /* 0x0009e2000b121852 */
[----:B------:R-:W-:-:S03]  /*5200*/  IMAD.WIDE R248, R249, 0x4, R2 ;  /* 0x00000004f9f87825 */ /* 0x000fc600078e0202 */
[----:B------:R4:W-:Y:S01]  /*5210*/  LDGSTS.E [R97+0xc00c], desc[UR18][R10.64], P6 ;  /* 0x0c00c0000a617fae */ /* 0x0009e2000b121852 */
[----:B------:R-:W-:Y:S01]  /*5220*/  LOP3.LUT P6, RZ, R26, 0x1, RZ, 0xc0, !PT ;  /* 0x000000011aff7812 */ /* 0x000fe200078cc0ff */
[----:B------:R-:W-:Y:S01]  /*5230*/  IMAD R95, R8, 0x2b, RZ ;  /* 0x0000002b085f7824 */ /* 0x000fe200078e02ff */
[----:B------:R-:W2:Y:S01]  /*5240*/  LDC R26, c[0x0][0x230] ;  /* 0x00008c00ff1a7b82 */ /* 0x000ea20000000800 */
[----:B---3--:R-:W-:Y:S01]  /*5250*/  VIADD R99, R6, UR7 ;  /* 0x0000000706637c36 */ /* 0x008fe20008000000 */
[----:B------:R1:W-:Y:S01]  /*5260*/  STL.64 [R1+0x4b0], R22 ;  /* 0x0004b01601007387 */ /* 0x0003e20000100a00 */
[----:B------:R-:W-:Y:S02]  /*5270*/  VIADD R6, R94, 0xfffffff4 ;  /* 0xfffffff45e067836 */ /* 0x000fe40000000000 */
[----:B------:R-:W-:Y:S01]  /*5280*/  IMAD R93, R8, 0x2a, RZ ;  /* 0x0000002a085d7824 */ /* 0x000fe200078e02ff */
[----:B------:R-:W-:Y:S02]  /*5290*/  LDGSTS.E [R99], desc[UR18][R234.64], !P4 ;  /* 0x00000000ea637fae */ /* 0x000fe4000e121852 */
[----:B------:R-:W3:Y:S01]  /*52a0*/  LDC R94, c[0x0][0x230] ;  /* 0x00008c00ff5e7b82 */ /* 0x000ee20000000800 */
[----:B------:R-:W-:Y:S01]  /*52b0*/  IMAD.WIDE R100, R93, 0x4, R4 ;  /* 0x000000045d647825 */ /* 0x000fe200078e0204 */
[----:B------:R-:W-:Y:S01]  /*52c0*/  LDGSTS.E [R99+0x4000], desc[UR18][R236.64], !P4 ;  /* 0x04000000ec637fae */ /* 0x000fe2000e121852 */
[----:B------:R-:W-:-:S02]  /*52d0*/  ISETP.GE.U32.AND P4, PT, R0, 0x7fffffb6, PT ;  /* 0x7fffffb60000780c */ /* 0x000fc40003f86070 */
[----:B------:R-:W-:Y:S01]  /*52e0*/  SHF.R.U64 R0, R25, 0x13, RZ ;  /* 0x0000001319007819 */ /* 0x000fe200000012ff */
[----:B------:R-:W-:Y:S01]  /*52f0*/  LDGSTS.E [R99+0x4], desc[UR18][R238.64], !P2 ;  /* 0x00004000ee637fae */ /* 0x000fe2000d121852 */
[----:B-1----:R-:W-:-:S03]  /*5300*/  IMAD.WIDE R22, R93, 0x4, R2 ;  /* 0x000000045d167825 */ /* 0x002fc600078e0202 */
[----:B------:R-:W-:Y:S01]  /*5310*/  LDGSTS.E [R99+0x4004], desc[UR18][R240.64], !P2 ;  /* 0x04004000f0637fae */ /* 0x000fe2000d121852 */
[----:B------:R-:W-:Y:S01]  /*5320*/  ISETP.GE.U32.AND P2, PT, R6, 0x7fffffb5, PT ;  /* 0x7fffffb50600780c */ /* 0x000fe20003f46070 */
[----:B------:R-:W-:Y:S01]  /*5330*/  IMAD R93, R8, 0xd, RZ ;  /* 0x0000000d085d7824 */ /* 0x000fe200078e02ff */
[----:B------:R-:W1:Y:S01]  /*5340*/  LDC R6, c[0x0][0x230] ;  /* 0x00008c00ff067b82 */ /* 0x000e620000000800 */
[----:B------:R4:W-:Y:S04]  /*5350*/  STL.64 [R1+0x4b8], R14 ;  /* 0x0004b80e01007387 */ /* 0x0009e80000100a00 */
[----:B------:R4:W-:Y:S04]  /*5360*/  STL.64 [R1+0x4c0], R10 ;  /* 0x0004c00a01007387 */ /* 0x0009e80000100a00 */
[----:B------:R-:W-:Y:S01]  /*5370*/  LDGSTS.E [R99+0x8], desc[UR18][R242.64], !P4 ;  /* 0x00008000f2637fae */ /* 0x000fe2000e121852 */
[----:B----4-:R-:W-:-:S03]  /*5380*/  IMAD.WIDE R14, R89, 0x4, R4 ;  /* 0x00000004590e7825 */ /* 0x010fc600078e0204 */
[----:B------:R-:W-:Y:S01]  /*5390*/  LDGSTS.E [R99+0x4008], desc[UR18][R244.64], !P4 ;  /* 0x04008000f4637fae */ /* 0x000fe2000e121852 */
[----:B------:R-:W-:Y:S01]  /*53a0*/  LOP3.LUT P4, RZ, R0, 0x1, RZ, 0xc0, !PT ;  /* 0x0000000100ff7812 */ /* 0x000fe2000788c0ff */
[----:B------:R-:W-:Y:S01]  /*53b0*/  IMAD.WIDE R10, R89, 0x4, R2 ;  /* 0x00000004590a7825 */ /* 0x000fe200078e0202 */
[----:B------:R-:W-:Y:S01]  /*53c0*/  SHF.R.U64 R0, R25, 0x12, RZ ;  /* 0x0000001219007819 */ /* 0x000fe200000012ff */
[----:B------:R-:W-:Y:S02]  /*53d0*/  LDGSTS.E [R99+0xc], desc[UR18][R246.64], !P2 ;  /* 0x0000c000f6637fae */ /* 0x000fe4000d121852 */
[----:B------:R-:W-:Y:S02]  /*53e0*/  IMAD R89, R8, 0x29, RZ ;  /* 0x0000002908597824 */ /* 0x000fe400078e02ff */
[----:B------:R-:W-:Y:S01]  /*53f0*/  LDGSTS.E [R99+0x400c], desc[UR18][R248.64], !P2 ;  /* 0x0400c000f8637fae */ /* 0x000fe2000d121852 */
[----:B------:R-:W-:Y:S01]  /*5400*/  LOP3.LUT P2, RZ, R0, 0x1, RZ, 0xc0, !PT ;  /* 0x0000000100ff7812 */ /* 0x000fe2000784c0ff */
[----:B------:R-:W-:Y:S01]  /*5410*/  IMAD.WIDE R104, R89, 0x4, R4 ;  /* 0x0000000459687825 */ /* 0x000fe200078e0204 */
[----:B------:R-:W-:Y:S01]  /*5420*/  SHF.R.U64 R0, R25, 0x11, RZ ;  /* 0x0000001119007819 */ /* 0x000fe200000012ff */
[----:B------:R4:W-:Y:S02]  /*5430*/  STL.64 [R1+0x4c8], R14 ;  /* 0x0004c80e01007387 */ /* 0x0009e40000100a00 */
[----:B------:R-:W-:-:S02]  /*5440*/  IMAD.WIDE R102, R89, 0x4, R2 ;  /* 0x0000000459667825 */ /* 0x000fc400078e0202 */
[----:B------:R4:W-:Y:S02]  /*5450*/  LDGSTS.E [R99+0x8000], desc[UR18][R14.64], P3 ;  /* 0x080000000e637fae */ /* 0x0009e40009921852 */
[----:B------:R-:W-:Y:S02]  /*5460*/  IMAD R89, R8, 0xc, RZ ;  /* 0x0000000c08597824 */ /* 0x000fe400078e02ff */
[----:B------:R3:W-:Y:S02]  /*5470*/  STL.64 [R1+0x4d0], R10 ;  /* 0x0004d00a01007387 */ /* 0x0007e40000100a00 */
[----:B------:R-:W-:Y:S02]  /*5480*/  IMAD.WIDE R250, R89, 0x4, R4 ;  /* 0x0000000459fa7825 */ /* 0x000fe400078e0204 */
[----:B------:R3:W-:Y:S01]  /*5490*/  LDGSTS.E [R99+0xc000], desc[UR18][R10.64], P3 ;  /* 0x0c0000000a637fae */ /* 0x0007e20009921852 */
[----:B------:R-:W-:Y:S01]  /*54a0*/  LOP3.LUT P3, RZ, R0, 0x1, RZ, 0xc0, !PT ;  /* 0x0000000100ff7812 */ /* 0x000fe2000786c0ff */
[----:B-1----:R-:W-:-:S02]  /*54b0*/  VIADD R0, R6, 0xfffffff3 ;  /* 0xfffffff306007836 */ /* 0x002fc40000000000 */
[C---:B----4-:R-:W-:Y:S01]  /*54c0*/  IMAD.WIDE R14, R95.reuse, 0x4, R4 ;  /* 0x000000045f0e7825 */ /* 0x050fe200078e0204 */
[----:B------:R-:W-:Y:S03]  /*54d0*/  LDGSTS.E [R99+0x8004], desc[UR18][R104.64], P0 ;  /* 0x0800400068637fae */ /* 0x000fe60008121852 */
[----:B--2---:R-:W-:Y:S01]  /*54e0*/  VIADD R6, R84, 0xfffffff1 ;  /* 0xfffffff154067836 */ /* 0x004fe20000000000 */
[----:B------:R-:W-:Y:S01]  /*54f0*/  LDGSTS.E [R99+0xc004], desc[UR18][R102.64], P0 ;  /* 0x0c00400066637fae */ /* 0x000fe20008121852 */
[----:B------:R-:W-:Y:S01]  /*5500*/  ISETP.GE.U32.AND P0, PT, R0, 0x7fffffb4, PT ;  /* 0x7fffffb40000780c */ /* 0x000fe20003f06070 */
[----:B------:R-:W-:Y:S01]  /*5510*/  VIADD R0, R26, 0xfffffff2 ;  /* 0xfffffff21a007836 */ /* 0x000fe20000000000 */
[----:B------:R-:W1:Y:S01]  /*5520*/  LDC R84, c[0x0][0x230] ;  /* 0x00008c00ff547b82 */ /* 0x000e620000000800 */
[----:B---3--:R-:W-:Y:S01]  /*5530*/  IMAD.WIDE R10, R95, 0x4, R2 ;  /* 0x000000045f0a7825 */ /* 0x008fe200078e0202 */
[----:B------:R-:W-:Y:S04]  /*5540*/  LDGSTS.E [R99+0x8008], desc[UR18][R100.64], P5 ;  /* 0x0800800064637fae */ /* 0x000fe8000a921852 */
[----:B------:R-:W-:Y:S01]  /*5550*/  LDGSTS.E [R99+0xc008], desc[UR18][R22.64], P5 ;  /* 0x0c00800016637fae */ /* 0x000fe2000a921852 */
[----:B------:R-:W-:Y:S01]  /*5560*/  ISETP.GE.U32.AND P5, PT, R6, 0x7fffffb2, PT ;  /* 0x7fffffb20600780c */ /* 0x000fe20003fa6070 */
[----:B------:R-:W2:Y:S02]  /*5570*/  LDC R95, c[0x0][0x230] ;  /* 0x00008c00ff5f7b82 */ /* 0x000ea40000000800 */
[----:B------:R3:W-:Y:S04]  /*5580*/  LDGSTS.E [R99+0x800c], desc[UR18][R14.64], P6 ;  /* 0x0800c0000e637fae */ /* 0x0007e8000b121852 */
[----:B------:R4:W-:Y:S01]  /*5590*/  LDGSTS.E [R99+0xc00c], desc[UR18][R10.64], P6 ;  /* 0x0c00c0000a637fae */ /* 0x0009e2000b121852 */
[----:B------:R-:W-:Y:S01]  /*55a0*/  ISETP.GE.U32.AND P6, PT, R0, 0x7fffffb3, PT ;  /* 0x7fffffb30000780c */ /* 0x000fe20003fc6070 */
[----:B------:R-:W1:Y:S01]  /*55b0*/  LDC R6, c[0x0][0x230] ;  /* 0x00008c00ff067b82 */ /* 0x000e620000000800 */
[----:B------:R-:W-:Y:S01]  /*55c0*/  LOP3.LUT R0, R7, 0x30, RZ, 0x3c, !PT ;  /* 0x0000003007007812 */ /* 0x000fe200078e3cff */
[----:B------:R-:W-:Y:S03]  /*55d0*/  STL.64 [R1+0x4d8], R104 ;  /* 0x0004d86801007387 */ /* 0x000fe60000100a00 */
[----:B------:R-:W-:Y:S01]  /*55e0*/  IADD3 R97, R0, UR7, RZ ;  /* 0x0000000700617c10 */ /* 0x000fe2000fffe0ff */
[----:B------:R-:W-:Y:S02]  /*55f0*/  STL.64 [R1+0x4e8], R100 ;  /* 0x0004e86401007387 */ /* 0x000fe40000100a00 */
[----:B------:R-:W1:Y:S02]  /*5600*/  LDC R26, c[0x0][0x230] ;  /* 0x00008c00ff1a7b82 */ /* 0x000e640000000800 */
[----:B------:R-:W-:Y:S04]  /*5610*/  STL.64 [R1+0x4e0], R102 ;  /* 0x0004e06601007387 */ /* 0x000fe80000100a00 */
[----:B------:R3:W-:Y:S01]  /*5620*/  STL.64 [R1+0x4f8], R14 ;  /* 0x0004f80e01007387 */ /* 0x0007e20000100a00 */
[----:B--2---:R-:W-:-:S03]  /*5630*/  VIADD R0, R95, 0xffffffe6 ;  /* 0xffffffe65f007836 */ /* 0x004fc60000000000 */
[----:B------:R-:W-:Y:S04]  /*5640*/  STL.64 [R1+0x4f0], R22 ;  /* 0x0004f01601007387 */ /* 0x000fe80000100a00 */
[----:B------:R4:W-:Y:S04]  /*5650*/  STL.64 [R1+0x500], R10 ;  /* 0x0005000a01007387 */ /* 0x0009e80000100a00 */
[----:B------:R-:W-:Y:S01]  /*5660*/  LDGSTS.E [R97], desc[UR18][R250.64], !P0 ;  /* 0x00000000fa617fae */ /* 0x000fe2000c121852 */
[----:B---3--:R-:W-:-:S04]  /*5670*/  IMAD.WIDE R14, R93, 0x4, R4 ;  /* 0x000000045d0e7825 */ /* 0x008fc800078e0204 */
[----:B----4-:R-:W-:-:S05]  /*5680*/  IMAD.WIDE R10, R89, 0x4, R2 ;  /* 0x00000004590a7825 */ /* 0x010fca00078e0202 */
[----:B------:R2:W-:Y:S04]  /*5690*/  STL.64 [R1+0x100], R10 ;  /* 0x0001000a01007387 */ /* 0x0005e80000100a00 */
[----:B------:R2:W-:Y:S01]  /*56a0*/  LDGSTS.E [R97+0x4000], desc[UR18][R10.64], !P0 ;  /* 0x040000000a617fae */ /* 0x0005e2000c121852 */
[----:B------:R-:W-:Y:S01]  /*56b0*/  ISETP.GE.U32.AND P0, PT, R0, 0x7fffffa7, PT ;  /* 0x7fffffa70000780c */ /* 0x000fe20003f06070 */
[----:B------:R-:W-:Y:S02]  /*56c0*/  VIADD R0, R94, 0xffffffe7 ;  /* 0xffffffe75e007836 */ /* 0x000fe40000000000 */
[----:B------:R3:W-:Y:S04]  /*56d0*/  LDGSTS.E [R97+0x4], desc[UR18][R14.64], !P6 ;  /* 0x000040000e617fae */ /* 0x0007e8000f121852 */
[----:B------:R3:W-:Y:S01]  /*56e0*/  STL.64 [R1+0x108], R14 ;  /* 0x0001080e01007387 */ /* 0x0007e20000100a00 */
[----:B--2---:R-:W-:-:S05]  /*56f0*/  IMAD.WIDE R10, R93, 0x4, R2 ;  /* 0x000000045d0a7825 */ /* 0x004fca00078e0202 */
[----:B------:R2:W-:Y:S01]  /*5700*/  LDGSTS.E [R97+0x4004], desc[UR18][R10.64], !P6 ;  /* 0x040040000a617fae */ /* 0x0005e2000f121852 */
[----:B------:R-:W-:Y:S01]  /*5710*/  ISETP.GE.U32.AND P6, PT, R0, 0x7fffffa8, PT ;  /* 0x7fffffa80000780c */ /* 0x000fe20003fc6070 */
[----:B-1----:R-:W-:Y:S02]  /*5720*/  VIADD R0, R6, 0xffffffe0 ;  /* 0xffffffe006007836 */ /* 0x002fe40000000000 */
[----:B------:R-:W-:Y:S01]  /*5730*/  VIADD R6, R26, 0xffffffe2 ;  /* 0xffffffe21a067836 */ /* 0x000fe20000000000 */
[----:B------:R-:W-:Y:S01]  /*5740*/  SEL R26, RZ, 0x4, P0 ;  /* 0x00000004ff1a7807 */ /* 0x000fe20000000000 */
[----:B------:R2:W-:Y:S01]  /*5750*/  STL.64 [R1+0x110], R10 ;  /* 0x0001100a01007387 */ /* 0x0005e20000100a00 */
[----:B------:R-:W-:Y:S01]  /*5760*/  ISETP.GE.U32.AND P0, PT, R0, 0x7fffffa1, PT ;  /* 0x7fffffa10000780c */ /* 0x000fe20003f06070 */
[----:B------:R-:W-:Y:S01]  /*5770*/  VIADD R0, R84, 0xfffffff0 ;  /* 0xfffffff054007836 */ /* 0x000fe20000000000 */
[----:B------:R-:W-:Y:S02]  /*5780*/  SEL R89, RZ, 0x7fff8, P6 ;  /* 0x0007fff8ff597807 */ /* 0x000fe40003000000 */
[----:B------:R-:W-:-:S02]  /*5790*/  SEL R84, RZ, 0x1, P0 ;  /* 0x00000001ff547807 */ /* 0x000fc40000000000 */
[----:B------:R-:W-:Y:S02]  /*57a0*/  ISETP.GE.U32.AND P6, PT, R6, 0x7fffffa3, PT ;  /* 0x7fffffa30600780c */ /* 0x000fe40003fc6070 */
[----:B------:R-:W-:Y:S02]  /*57b0*/  IADD3 R84, R84, UR15, RZ ;  /* 0x0000000f54547c10 */ /* 0x000fe4000fffe0ff */
[----:B------:R-:W-:Y:S02]  /*57c0*/  SEL R6, RZ, 0x4, P6 ;  /* 0x00000004ff067807 */ /* 0x000fe40003000000 */
[----:B------:R-:W-:Y:S02]  /*57d0*/  LOP3.LUT R93, R84, 0x3, RZ, 0xc0, !PT ;  /* 0x00000003545d7812 */ /* 0x000fe400078ec0ff */
[----:B------:R-:W-:Y:S01]  /*57e0*/  IADD3 R26, R89, UR13, R26 ;  /* 0x0000000d591a7c10 */ /* 0x000fe2000fffe01a */
[C---:B------:R-:W-:Y:S01]  /*57f0*/  IMAD R89, R8.reuse, 0xe, RZ ;  /* 0x0000000e08597824 */ /* 0x040fe200078e02ff */
[----:B------:R-:W-:Y:S01]  /*5800*/  IADD3 R6, R93, UR14, R6 ;  /* 0x0000000e5d067c10 */ /* 0x000fe2000fffe006 */
[----:B------:R-:W-:Y:S01]  /*5810*/  IMAD R93, R8, 0x2c, RZ ;  /* 0x0000002c085d7824 */ /* 0x000fe200078e02ff */
[----:B------:R-:W-:Y:S01]  /*5820*/  ISETP.GE.U32.AND P6, PT, R0, 0x7fffffb1, PT ;  /* 0x7fffffb10000780c */ /* 0x000fe20003fc6070 */
[----:B---3--:R-:W-:Y:S01]  /*5830*/  IMAD.WIDE R14, R89, 0x4, R4 ;  /* 0x00000004590e7825 */ /* 0x008fe200078e0204 */
[----:B------:R-:W-:-:S02]  /*5840*/  SHF.R.U64 R0, R25, 0x10, RZ ;  /* 0x0000001019007819 */ /* 0x000fc400000012ff */
[----:B------:R-:W-:Y:S01]  /*5850*/  LOP3.LUT R84, R7, 0x40, RZ, 0x3c, !PT ;  /* 0x0000004007547812 */ /* 0x000fe200078e3cff */
[----:B--2---:R-:W-:Y:S01]  /*5860*/  IMAD.WIDE R10, R89, 0x4, R2 ;  /* 0x00000004590a7825 */ /* 0x004fe200078e0202 */
[----:B------:R-:W-:Y:S01]  /*5870*/  LOP3.LUT R89, R6, 0xf, RZ, 0xc0, !PT ;  /* 0x0000000f06597812 */ /* 0x000fe200078ec0ff */
[----:B------:R1:W-:Y:S04]  /*5880*/  LDGSTS.E [R97+0x8], desc[UR18][R14.64], !P5 ;  /* 0x000080000e617fae */ /* 0x0003e8000e921852 */
[----:B------:R-:W-:Y:S01]  /*5890*/  IMAD R26, R26, 0x10, R89 ;  /* 0x000000101a1a7824 */ /* 0x000fe200078e0259 */
[----:B------:R2:W-:Y:S01]  /*58a0*/  LDGSTS.E [R97+0x4008], desc[UR18][R10.64], !P5 ;  /* 0x040080000a617fae */ /* 0x0005e2000e921852 */
[----:B------:R-:W-:Y:S01]  /*58b0*/  IMAD R89, R8, 0xf, RZ ;  /* 0x0000000f08597824 */ /* 0x000fe200078e02ff */
[----:B------:R-:W-:-:S02]  /*58c0*/  LOP3.LUT P5, RZ, R0, 0x1, RZ, 0xc0, !PT ;  /* 0x0000000100ff7812 */ /* 0x000fc400078ac0ff */
[----:B------:R-:W-:Y:S01]  /*58d0*/  LOP3.LUT R26, R26, 0xff, RZ, 0xc0, !PT ;  /* 0x000000ff1a1a7812 */ /* 0x000fe200078ec0ff */
[----:B------:R-:W-:Y:S01]  /*58e0*/  IMAD.WIDE R94, R89, 0x4, R4 ;  /* 0x00000004595e7825 */ /* 0x000fe200078e0204 */
[----:B------:R1:W-:Y:S01]  /*58f0*/  STL.64 [R1+0x118], R14 ;  /* 0x0001180e01007387 */ /* 0x0003e20000100a00 */
[----:B------:R-:W-:Y:S02]  /*5900*/  SHF.R.U64 R0, R25, 0xf, RZ ;  /* 0x0000000f19007819 */ /* 0x000fe400000012ff */
[----:B------:R-:W-:Y:S01]  /*5910*/  IMAD.WIDE R22, R89, 0x4, R2 ;  /* 0x0000000459167825 */ /* 0x000fe200078e0202 */
[----:B------:R2:W-:Y:S03]  /*5920*/  STL.64 [R1+0x120], R10 ;  /* 0x0001200a01007387 */ /* 0x0005e60000100a00 */
[----:B------:R-:W-:Y:S01]  /*5930*/  VIADD R6, R26, UR4 ;  /* 0x000000041a067c36 */ /* 0x000fe20008000000 */
[----:B------:R-:W-:Y:S01]  /*5940*/  LDGSTS.E [R97+0xc], desc[UR18][R94.64], !P6 ;  /* 0x0000c0005e617fae */ /* 0x000fe2000f121852 */
[----:B------:R-:W-:Y:S01]  /*5950*/  IMAD R89, R8, 0x2d, RZ ;  /* 0x0000002d08597824 */ /* 0x000fe200078e02ff */
[----:B------:R-:W-:Y:S01]  /*5960*/  ULDC.64 UR4, c[0x0][0x218] ;  /* 0x0000860000047ab9 */ /* 0x000fe20000000a00 */
[----:B-1----:R-:W-:Y:S01]  /*5970*/  IMAD.WIDE R14, R93, 0x4, R4 ;  /* 0x000000045d0e7825 */ /* 0x002fe200078e0204 */
[----:B------:R1:W-:Y:S01]  /*5980*/  LDGSTS.E [R97+0x400c], desc[UR18][R22.64], !P6 ;  /* 0x0400c00016617fae */ /* 0x0003e2000f121852 */
[----:B------:R-:W-:-:S02]  /*5990*/  LOP3.LUT P6, RZ, R0, 0x1, RZ, 0xc0, !PT ;  /* 0x0000000100ff7812 */ /* 0x000fc400078cc0ff */
[----:B--2---:R-:W-:Y:S01]  /*59a0*/  IMAD.WIDE R10, R93, 0x4, R2 ;  /* 0x000000045d0a7825 */ /* 0x004fe200078e0202 */
[----:B------:R-:W-:Y:S01]  /*59b0*/  SHF.R.U64 R0, R25, 0xe, RZ ;  /* 0x0000000e19007819 */ /* 0x000fe200000012ff */
[----:B------:R-:W-:Y:S01]  /*59c0*/  STL.64 [R1+0x128], R94 ;  /* 0x0001285e01007387 */ /* 0x000fe20000100a00 */
[----:B------:R-:W-:Y:S01]  /*59d0*/  LOP3.LUT R6, R6, 0xffff, RZ, 0xc0, !PT ;  /* 0x0000ffff06067812 */ /* 0x000fe200078ec0ff */
[----:B------:R-:W-:Y:S02]  /*59e0*/  IMAD R93, R8, 0x2e, RZ ;  /* 0x0000002e085d7824 */ /* 0x000fe400078e02ff */
[C---:B------:R-:W-:Y:S01]  /*59f0*/  IMAD.WIDE R102, R89.reuse, 0x4, R4 ;  /* 0x0000000459667825 */ /* 0x040fe200078e0204 */
[----:B------:R1:W-:Y:S01]  /*5a00*/  STL.64 [R1+0x130], R22 ;  /* 0x0001301601007387 */ /* 0x0003e20000100a00 */
[----:B------:R-:W-:Y:S02]  /*5a10*/  SHF.R.U32.HI R26, RZ, 0xe, R6 ;  /* 0x0000000eff1a7819 */ /* 0x000fe40000011606 */
[----:B------:R-:W-:Y:S01]  /*5a20*/  IMAD.WIDE R100, R89, 0x4, R2 ;  /* 0x0000000459647825 */ /* 0x000fe200078e0202 */
[----:B------:R2:W-:Y:S01]  /*5a30*/  LDGSTS.E [R97+0x8000], desc[UR18][R14.64], P4 ;  /* 0x080000000e617fae */ /* 0x0005e2000a121852 */
[----:B------:R-:W-:-:S02]  /*5a40*/  SHF.R.U32.HI R24, RZ, 0x2, R6 ;  /* 0x00000002ff187819 */ /* 0x000fc40000011606 */
[C---:B------:R-:W-:Y:S01]  /*5a50*/  IMAD.WIDE R98, R93.reuse, 0x4, R4 ;  /* 0x000000045d627825 */ /* 0x040fe200078e0204 */
[----:B------:R3:W-:Y:S01]  /*5a60*/  LDGSTS.E [R97+0xc000], desc[UR18][R10.64], P4 ;  /* 0x0c0000000a617fae */ /* 0x0007e2000a121852 */
[----:B------:R-:W-:Y:S02]  /*5a70*/  LOP3.LUT P4, RZ, R0, 0x1, RZ, 0xc0, !PT ;  /* 0x0000000100ff7812 */ /* 0x000fe4000788c0ff */
[----:B------:R-:W-:Y:S01]  /*5a80*/  SHF.R.U32.HI R0, RZ, 0xf, R6 ;  /* 0x0000000fff007819 */ /* 0x000fe20000011606 */
[----:B-1----:R-:W-:Y:S01]  /*5a90*/  IMAD.WIDE R22, R93, 0x4, R2 ;  /* 0x000000045d167825 */ /* 0x002fe200078e0202 */
[----:B------:R-:W-:Y:S03]  /*5aa0*/  LDGSTS.E [R97+0x8004], desc[UR18][R102.64], P2 ;  /* 0x0800400066617fae */ /* 0x000fe60009121852 */
[C---:B------:R-:W-:Y:S01]  /*5ab0*/  IMAD R95, R8.reuse, 0x2f, RZ ;  /* 0x0000002f085f7824 */ /* 0x040fe200078e02ff */
[----:B------:R-:W-:Y:S01]  /*5ac0*/  LDGSTS.E [R97+0xc004], desc[UR18][R100.64], P2 ;  /* 0x0c00400064617fae */ /* 0x000fe20009121852 */
[----:B------:R-:W-:Y:S01]  /*5ad0*/  IMAD.SHL.U32 R89, R8, 0x10, RZ ;  /* 0x0000001008597824 */ /* 0x000fe200078e00ff */
[----:B------:R-:W-:Y:S01]  /*5ae0*/  LOP3.LUT P2, RZ, R26, 0x1, RZ, 0xc0, !PT ;  /* 0x000000011aff7812 */ /* 0x000fe2000784c0ff */
[----:B------:R-:W-:Y:S01]  /*5af0*/  VIADD R26, R84, UR7 ;  /* 0x00000007541a7c36 */ /* 0x000fe20008000000 */
[----:B------:R-:W-:Y:S01]  /*5b00*/  LDGSTS.E [R97+0x8008], desc[UR18][R98.64], P3 ;  /* 0x0800800062617fae */ /* 0x000fe20009921852 */
[----:B------:R-:W-:Y:S01]  /*5b10*/  IMAD R93, R8, 0x11, RZ ;  /* 0x00000011085d7824 */ /* 0x000fe200078e02ff */
[----:B------:R-:W-:-:S02]  /*5b20*/  LOP3.LUT R84, R7, 0x50, RZ, 0x3c, !PT ;  /* 0x0000005007547812 */ /* 0x000fc400078e3cff */
[----:B------:R1:W-:Y:S01]  /*5b30*/  LDGSTS.E [R97+0xc008], desc[UR18][R22.64], P3 ;  /* 0x0c00800016617fae */ /* 0x0003e20009921852 */
[----:B------:R-:W-:Y:S02]  /*5b40*/  LOP3.LUT P3, RZ, R0, 0x1, RZ, 0xc0, !PT ;  /* 0x0000000100ff7812 */ /* 0x000fe4000786c0ff */
[----:B------:R-:W-:Y:S01]  /*5b50*/  SHF.R.U32.HI R0, RZ, 0xd, R6 ;  /* 0x0000000dff007819 */ /* 0x000fe20000011606 */
[----:B------:R2:W-:Y:S04]  /*5b60*/  STL.64 [R1+0x508], R14 ;  /* 0x0005080e01007387 */ /* 0x0005e80000100a00 */
[----:B------:R3:W-:Y:S04]  /*5b70*/  STL.64 [R1+0x510], R10 ;  /* 0x0005100a01007387 */ /* 0x0007e80000100a00 */
[----:B------:R-:W-:Y:S01]  /*5b80*/  STL.64 [R1+0x518], R102 ;  /* 0x0005186601007387 */ /* 0x000fe20000100a00 */
[----:B--2---:R-:W-:-:S03]  /*5b90*/  IMAD.WIDE R14, R95, 0x4, R4 ;  /* 0x000000045f0e7825 */ /* 0x004fc600078e0204 */
[----:B------:R-:W-:Y:S01]  /*5ba0*/  STL.64 [R1+0x528], R98 ;  /* 0x0005286201007387 */ /* 0x000fe20000100a00 */
[----:B---3--:R-:W-:-:S03]  /*5bb0*/  IMAD.WIDE R10, R95, 0x4, R2 ;  /* 0x000000045f0a7825 */ /* 0x008fc600078e0202 */
[----:B------:R-:W-:Y:S01]  /*5bc0*/  STL.64 [R1+0x520], R100 ;  /* 0x0005206401007387 */ /* 0x000fe20000100a00 */
[----:B------:R-:W-:-:S03]  /*5bd0*/  IMAD.WIDE R94, R89, 0x4, R4 ;  /* 0x00000004595e7825 */ /* 0x000fc600078e0204 */
[----:B------:R-:W-:Y:S04]  /*5be0*/  STL.64 [R1+0x538], R14 ;  /* 0x0005380e01007387 */ /* 0x000fe80000100a00 */
[----:B------:R1:W-:Y:S04]  /*5bf0*/  STL.64 [R1+0x530], R22 ;  /* 0x0005301601007387 */ /* 0x0003e80000100a00 */
[----:B------:R2:W-:Y:S04]  /*5c00*/  LDGSTS.E [R97+0x800c], desc[UR18][R14.64], P5 ;  /* 0x0800c0000e617fae */ /* 0x0005e8000a921852 */
[----:B------:R3:W-:Y:S01]  /*5c10*/  LDGSTS.E [R97+0xc00c], desc[UR18][R10.64], P5 ;  /* 0x0c00c0000a617fae */ /* 0x0007e2000a921852 */
[----:B------:R-:W-:-:S02]  /*5c20*/  LOP3.LUT P5, RZ, R0, 0x1, RZ, 0xc0, !PT ;  /* 0x0000000100ff7812 */ /* 0x000fc400078ac0ff */
[----:B------:R-:W-:Y:S01]  /*5c30*/  SHF.R.U32.HI R0, RZ, 0xc, R6 ;  /* 0x0000000cff007819 */ /* 0x000fe20000011606 */
[----:B-1----:R-:W-:Y:S01]  /*5c40*/  IMAD.WIDE R22, R89, 0x4, R2 ;  /* 0x0000000459167825 */ /* 0x002fe200078e0202 */
[----:B------:R3:W-:Y:S03]  /*5c50*/  STL.64 [R1+0x540], R10 ;  /* 0x0005400a01007387 */ /* 0x0007e60000100a00 */
[----:B--2---:R-:W-:Y:S01]  /*5c60*/  IMAD.WIDE R14, R93, 0x4, R4 ;  /* 0x000000045d0e7825 */ /* 0x004fe200078e0204 */
[----:B------:R1:W-:Y:S03]  /*5c70*/  LDGSTS.E [R26], desc[UR18][R94.64], P3 ;  /* 0x000000005e1a7fae */ /* 0x0003e60009921852 */
[----:B------:R-:W-:Y:S01]  /*5c80*/  IMAD R89, R8, 0x12, RZ ;  /* 0x0000001208597824 */ /* 0x000fe200078e02ff */
[----:B------:R2:W-:Y:S01]  /*5c90*/  LDGSTS.E [R26+0x4000], desc[UR18][R22.64], P3 ;  /* 0x04000000161a7fae */ /* 0x0005e20009921852 */
[----:B------:R-:W-:-:S02]  /*5ca0*/  LOP3.LUT P3, RZ, R0, 0x1, RZ, 0xc0, !PT ;  /* 0x0000000100ff7812 */ /* 0x000fc4000786c0ff */
[----:B------:R-:W-:Y:S01]  /*5cb0*/  SHF.R.U64 R0, R25, 0xd, RZ ;  /* 0x0000000d19007819 */ /* 0x000fe200000012ff */
[----:B---3--:R-:W-:Y:S01]  /*5cc0*/  IMAD.WIDE R10, R93, 0x4, R2 ;  /* 0x000000045d0a7825 */ /* 0x008fe200078e0202 */
[----:B------:R1:W-:Y:S03]  /*5cd0*/  STL.64 [R1+0x138], R94 ;  /* 0x0001385e01007387 */ /* 0x0003e60000100a00 */
[----:B------:R-:W-:Y:S01]  /*5ce0*/  IMAD R93, R8, 0x13, RZ ;  /* 0x00000013085d7824 */ /* 0x000fe200078e02ff */
[----:B------:R2:W-:Y:S04]  /*5cf0*/  STL.64 [R1+0x140], R22 ;  /* 0x0001401601007387 */ /* 0x0005e80000100a00 */
[----:B------:R3:W-:Y:S01]  /*5d00*/  LDGSTS.E [R26+0x4], desc[UR18][R14.64], P2 ;  /* 0x000040000e1a7fae */ /* 0x0007e20009121852 */
[----:B-1----:R-:W-:-:S03]  /*5d10*/  IMAD.WIDE R94, R89, 0x4, R4 ;  /* 0x00000004595e7825 */ /* 0x002fc600078e0204 */
[----:B------:R1:W-:Y:S01]  /*5d20*/  LDGSTS.E [R26+0x4004], desc[UR18][R10.64], P2 ;  /* 0x040040000a1a7fae */ /* 0x0003e20009121852 */
[----:B------:R-:W-:Y:S01]  /*5d30*/  LOP3.LUT P2, RZ, R0, 0x1, RZ, 0xc0, !PT ;  /* 0x0000000100ff7812 */ /* 0x000fe2000784c0ff */
[----:B--2---:R-:W-:Y:S01]  /*5d40*/  IMAD.WIDE R22, R89, 0x4, R2 ;  /* 0x0000000459167825 */ /* 0x004fe200078e0202 */
[----:B------:R-:W-:Y:S01]  /*5d50*/  SHF.R.U64 R0, R25, 0xc, RZ ;  /* 0x0000000c19007819 */ /* 0x000fe200000012ff */
[----:B------:R3:W-:Y:S02]  /*5d60*/  STL.64 [R1+0x148], R14 ;  /* 0x0001480e01007387 */ /* 0x0007e40000100a00 */
[----:B------:R-:W-:Y:S02]  /*5d70*/  IMAD R89, R8, 0x30, RZ ;  /* 0x0000003008597824 */ /* 0x000fe400078e02ff */
[----:B------:R1:W-:Y:S04]  /*5d80*/  STL.64 [R1+0x150], R10 ;  /* 0x0001500a01007387 */ /* 0x0003e80000100a00 */
[----:B------:R2:W-:Y:S01]  /*5d90*/  LDGSTS.E [R26+0x8], desc[UR18][R94.64], P5 ;  /* 0x000080005e1a7fae */ /* 0x0005e2000a921852 */
[----:B---3--:R-:W-:-:S03]  /*5da0*/  IMAD.WIDE R14, R93, 0x4, R4 ;  /* 0x000000045d0e7825 */ /* 0x008fc600078e0204 */
[----:B------:R3:W-:Y:S01]  /*5db0*/  LDGSTS.E [R26+0x4008], desc[UR18][R22.64], P5 ;  /* 0x04008000161a7fae */ /* 0x0007e2000a921852 */
[----:B------:R-:W-:Y:S01]  /*5dc0*/  LOP3.LUT P5, RZ, R0, 0x1, RZ, 0xc0, !PT ;  /* 0x0000000100ff7812 */ /* 0x000fe200078ac0ff */
[----:B-1----:R-:W-:Y:S01]  /*5dd0*/  IMAD.WIDE R10, R93, 0x4, R2 ;  /* 0x000000045d0a7825 */ /* 0x002fe200078e0202 */
[----:B------:R-:W-:Y:S01]  /*5de0*/  SHF.R.U64 R0, R25, 0xb, RZ ;  /* 0x0000000b19007819 */ /* 0x000fe200000012ff */
[----:B------:R2:W-:Y:S02]  /*5df0*/  STL.64 [R1+0x158], R94 ;  /* 0x0001585e01007387 */ /* 0x0005e40000100a00 */
[----:B------:R-:W-:Y:S02]  /*5e00*/  IMAD R93, R8, 0x31, RZ ;  /* 0x00000031085d7824 */ /* 0x000fe400078e02ff */
[----:B------:R3:W-:Y:S04]  /*5e10*/  STL.64 [R1+0x160], R22 ;  /* 0x0001601601007387 */ /* 0x0007e80000100a00 */
[----:B------:R1:W-:Y:S01]  /*5e20*/  LDGSTS.E [R26+0xc], desc[UR18][R14.64], P3 ;  /* 0x0000c0000e1a7fae */ /* 0x0003e20009921852 */
[----:B--2---:R-:W-:-:S03]  /*5e30*/  IMAD.WIDE R94, R89, 0x4, R4 ;  /* 0x00000004595e7825 */ /* 0x004fc600078e0204 */
[----:B------:R2:W-:Y:S01]  /*5e40*/  LDGSTS.E [R26+0x400c], desc[UR18][R10.64], P3 ;  /* 0x0400c0000a1a7fae */ /* 0x0005e20009921852 */
[----:B------:R-:W-:Y:S01]  /*5e50*/  LOP3.LUT P3, RZ, R0, 0x1, RZ, 0xc0, !PT ;  /* 0x0000000100ff7812 */ /* 0x000fe2000786c0ff */
[----:B---3--:R-:W-:Y:S01]  /*5e60*/  IMAD.WIDE R22, R89, 0x4, R2 ;  /* 0x0000000459167825 */ /* 0x008fe200078e0202 */
[----:B------:R-:W-:Y:S01]  /*5e70*/  SHF.R.U64 R0, R25, 0xa, RZ ;  /* 0x0000000a19007819 */ /* 0x000fe200000012ff */
[----:B------:R1:W-:Y:S02]  /*5e80*/  STL.64 [R1+0x168], R14 ;  /* 0x0001680e01007387 */ /* 0x0003e40000100a00 */
[----:B------:R-:W-:Y:S02]  /*5e90*/  IMAD R89, R8, 0x32, RZ ;  /* 0x0000003208597824 */ /* 0x000fe400078e02ff */
[----:B------:R2:W-:Y:S04]  /*5ea0*/  STL.64 [R1+0x170], R10 ;  /* 0x0001700a01007387 */ /* 0x0005e80000100a00 */
[----:B------:R3:W-:Y:S01]  /*5eb0*/  LDGSTS.E [R26+0x8000], desc[UR18][R94.64], P6 ;  /* 0x080000005e1a7fae */ /* 0x0007e2000b121852 */
[----:B-1----:R-:W-:-:S03]  /*5ec0*/  IMAD.WIDE R14, R93, 0x4, R4 ;  /* 0x000000045d0e7825 */ /* 0x002fc600078e0204 */
[----:B------:R1:W-:Y:S01]  /*5ed0*/  LDGSTS.E [R26+0xc000], desc[UR18][R22.64], P6 ;  /* 0x0c000000161a7fae */ /* 0x0003e2000b121852 */
[----:B------:R-:W-:Y:S01]  /*5ee0*/  LOP3.LUT P6, RZ, R0, 0x1, RZ, 0xc0, !PT ;  /* 0x0000000100ff7812 */ /* 0x000fe200078cc0ff */
[----:B--2---:R-:W-:Y:S01]  /*5ef0*/  IMAD.WIDE R10, R93, 0x4, R2 ;  /* 0x000000045d0a7825 */ /* 0x004fe200078e0202 */
[----:B------:R-:W-:Y:S01]  /*5f00*/  SHF.R.U32.HI R0, RZ, 0x9, R6 ;  /* 0x00000009ff007819 */ /* 0x000fe20000011606 */
        /* <DEDUP_REMOVED lines=8> */
[----:B------:R-:W-:Y:S01]  /*5f90*/  SHF.R.U32.HI R0, RZ, 0xb, R6 ;  /* 0x0000000bff007819 */ /* 0x000fe20000011606 */
[----:B------:R2:W-:Y:S02]  /*5fa0*/  STL.64 [R1+0x558], R14 ;  /* 0x0005580e01007387 */ /* 0x0005e40000100a00 */
[----:B------:R-:W-:Y:S02]  /*5fb0*/  IMAD R89, R8, 0x14, RZ ;  /* 0x0000001408597824 */ /* 0x000fe400078e02ff */
[----:B------:R3:W-:Y:S04]  /*5fc0*/  STL.64 [R1+0x560], R10 ;  /* 0x0005600a01007387 */ /* 0x0007e80000100a00 */
[----:B------:R-:W-:Y:S01]  /*5fd0*/  LDGSTS.E [R26+0x8008], desc[UR18][R94.64], P2 ;  /* 0x080080005e1a7fae */ /* 0x000fe20009121852 */
[----:B--2---:R-:W-:-:S03]  /*5fe0*/  IMAD.WIDE R14, R93, 0x4, R4 ;  /* 0x000000045d0e7825 */ /* 0x004fc600078e0204 */
[----:B------:R-:W-:Y:S01]  /*5ff0*/  LDGSTS.E [R26+0xc008], desc[UR18][R22.64], P2 ;  /* 0x0c008000161a7fae */ /* 0x000fe20009121852 */
[----:B------:R-:W-:Y:S01]  /*6000*/  LOP3.LUT P2, RZ, R0, 0x1, RZ, 0xc0, !PT ;  /* 0x0000000100ff7812 */ /* 0x000fe2000784c0ff */
[----:B---3--:R-:W-:Y:S01]  /*6010*/  IMAD.WIDE R10, R93, 0x4, R2 ;  /* 0x000000045d0a7825 */ /* 0x008fe200078e0202 */
[--C-:B------:R-:W-:Y:S01]  /*6020*/  SHF.R.U32.HI R0, RZ, 0xa, R6.reuse ;  /* 0x0000000aff007819 */ /* 0x100fe20000011606 */
[----:B------:R-:W-:Y:S02]  /*6030*/  LDGSTS.E [R26+0x800c], desc[UR18][R14.64], P5 ;  /* 0x0800c0000e1a7fae */ /* 0x000fe4000a921852 */
[----:B------:R-:W-:Y:S02]  /*6040*/  IMAD R93, R8, 0x15, RZ ;  /* 0x00000015085d7824 */ /* 0x000fe400078e02ff */
[----:B------:R1:W-:Y:S01]  /*6050*/  LDGSTS.E [R26+0xc00c], desc[UR18][R10.64], P5 ;  /* 0x0c00c0000a1a7fae */ /* 0x0003e2000a921852 */
[----:B------:R-:W-:Y:S01]  /*6060*/  LOP3.LUT P5, RZ, R0, 0x1, RZ, 0xc0, !PT ;  /* 0x0000000100ff7812 */ /* 0x000fe200078ac0ff */
[----:B------:R-:W-:Y:S01]  /*6070*/  VIADD R0, R84, UR7 ;  /* 0x0000000754007c36 */ /* 0x000fe20008000000 */
[----:B------:R-:W-:Y:S01]  /*6080*/  SHF.R.U32.HI R84, RZ, 0x8, R6 ;  /* 0x00000008ff547819 */ /* 0x000fe20000011606 */
[----:B------:R2:W-:Y:S04]  /*6090*/  STL.64 [R1+0x568], R94 ;  /* 0x0005685e01007387 */ /* 0x0005e80000100a00 */
[----:B------:R3:W-:Y:S04]  /*60a0*/  STL.64 [R1+0x570], R22 ;  /* 0x0005701601007387 */ /* 0x0007e80000100a00 */
[----:B------:R4:W-:Y:S01]  /*60b0*/  STL.64 [R1+0x578], R14 ;  /* 0x0005780e01007387 */ /* 0x0009e20000100a00 */
[----:B-1----:R-:W-:Y:S01]  /*60c0*/  SHF.R.U64 R26, R25, 0x9, RZ ;  /* 0x00000009191a7819 */ /* 0x002fe200000012ff */
[----:B--2---:R-:W-:-:S02]  /*60d0*/  IMAD.WIDE R94, R89, 0x4, R4 ;  /* 0x00000004595e7825 */ /* 0x004fc400078e0204 */
[----:B------:R1:W-:Y:S02]  /*60e0*/  STL.64 [R1+0x580], R10 ;  /* 0x0005800a01007387 */ /* 0x0003e40000100a00 */
[----:B---3--:R-:W-:Y:S02]  /*60f0*/  IMAD.WIDE R22, R89, 0x4, R2 ;  /* 0x0000000459167825 */ /* 0x008fe400078e0202 */
[----:B------:R2:W-:Y:S02]  /*6100*/  LDGSTS.E [R0], desc[UR18][R94.64], P2 ;  /* 0x000000005e007fae */ /* 0x0005e40009121852 */
[----:B----4-:R-:W-:Y:S02]  /*6110*/  IMAD.WIDE R14, R93, 0x4, R4 ;  /* 0x000000045d0e7825 */ /* 0x010fe400078e0204 */
[----:B------:R3:W-:Y:S01]  /*6120*/  LDGSTS.E [R0+0x4000], desc[UR18][R22.64], P2 ;  /* 0x0400000016007fae */ /* 0x0007e20009121852 */
[----:B------:R-:W-:Y:S01]  /*6130*/  LOP3.LUT P2, RZ, R84, 0x1, RZ, 0xc0, !PT ;  /* 0x0000000154ff7812 */ /* 0x000fe2000784c0ff */
[----:B------:R-:W-:-:S02]  /*6140*/  IMAD R89, R8, 0x16, RZ ;  /* 0x0000001608597824 */ /* 0x000fc400078e02ff */
[----:B------:R2:W-:Y:S01]  /*6150*/  STL.64 [R1+0x178], R94 ;  /* 0x0001785e01007387 */ /* 0x0005e20000100a00 */
[----:B-1----:R-:W-:-:S03]  /*6160*/  IMAD.WIDE R10, R93, 0x4, R2 ;  /* 0x000000045d0a7825 */ /* 0x002fc600078e0202 */
[----:B------:R3:W-:Y:S01]  /*6170*/  STL.64 [R1+0x180], R22 ;  /* 0x0001801601007387 */ /* 0x0007e20000100a00 */
[C---:B------:R-:W-:Y:S02]  /*6180*/  IMAD R84, R8.reuse, 0x17, RZ ;  /* 0x0000001708547824 */ /* 0x040fe400078e02ff */
[----:B------:R-:W-:Y:S01]  /*6190*/  IMAD R93, R8, 0x3b, RZ ;  /* 0x0000003b085d7824 */ /* 0x000fe200078e02ff */
        /* <DEDUP_REMOVED lines=14> */
[----:B------:R-:W-:Y:S01]  /*6280*/  SHF.R.U64 R84, R25, 0x7, RZ ;  /* 0x0000000719547819 */ /* 0x000fe200000012ff */
[----:B------:R2:W-:Y:S02]  /*6290*/  LDGSTS.E [R0+0xc], desc[UR18][R14.64], P2 ;  /* 0x0000c0000e007fae */ /* 0x0005e40009121852 */
[----:B------:R-:W-:Y:S02]  /*62a0*/  IMAD R26, R8, 0x34, RZ ;  /* 0x00000034081a7824 */ /* 0x000fe400078e02ff */
[----:B------:R3:W-:Y:S04]  /*62b0*/  STL.64 [R1+0x1b8], R94 ;  /* 0x0001b85e01007387 */ /* 0x0007e80000100a00 */
[----:B------:R4:W-:Y:S01]  /*62c0*/  LDGSTS.E [R0+0x400c], desc[UR18][R10.64], P2 ;  /* 0x0400c0000a007fae */ /* 0x0009e20009121852 */
[----:B------:R-:W-:Y:S01]  /*62d0*/  LOP3.LUT P2, RZ, R84, 0x1, RZ, 0xc0, !PT ;  /* 0x0000000154ff7812 */ /* 0x000fe2000784c0ff */
[----:B------:R-:W-:-:S02]  /*62e0*/  IMAD R84, R8, 0x35, RZ ;  /* 0x0000003508547824 */ /* 0x000fc400078e02ff */
[----:B------:R1:W-:Y:S01]  /*62f0*/  STL.64 [R1+0x1d8], R22 ;  /* 0x0001d81601007387 */ /* 0x0003e20000100a00 */
[----:B---3--:R-:W-:-:S03]  /*6300*/  IMAD.WIDE R94, R26, 0x4, R4 ;  /* 0x000000041a5e7825 */ /* 0x008fc600078e0204 */
[----:B------:R2:W-:Y:S04]  /*6310*/  STL.64 [R1+0x1f8], R14 ;  /* 0x0001f80e01007387 */ /* 0x0005e80000100a00 */
[----:B------:R4:W-:Y:S01]  /*6320*/  STL.64 [R1+0x218], R10 ;  /* 0x0002180a01007387 */ /* 0x0009e20000100a00 */
[----:B-1----:R-:W-:Y:S01]  /*6330*/  IMAD.WIDE R22, R26, 0x4, R2 ;  /* 0x000000041a167825 */ /* 0x002fe200078e0202 */
[----:B------:R-:W-:Y:S02]  /*6340*/  SHF.R.U64 R26, R25, 0x6, RZ ;  /* 0x00000006191a7819 */ /* 0x000fe400000012ff */
[----:B------:R1:W-:Y:S01]  /*6350*/  LDGSTS.E [R0+0x8000], desc[UR18][R94.64], P3 ;  /* 0x080000005e007fae */ /* 0x0003e20009921852 */
[----:B--2---:R-:W-:-:S03]  /*6360*/  IMAD.WIDE R14, R84, 0x4, R4 ;  /* 0x00000004540e7825 */ /* 0x004fc600078e0204 */
[----:B------:R2:W-:Y:S01]  /*6370*/  LDGSTS.E [R0+0xc000], desc[UR18][R22.64], P3 ;  /* 0x0c00000016007fae */ /* 0x0005e20009921852 */
[----:B------:R-:W-:Y:S01]  /*6380*/  LOP3.LUT P3, RZ, R26, 0x1, RZ, 0xc0, !PT ;  /* 0x000000011aff7812 */ /* 0x000fe2000786c0ff */
[----:B----4-:R-:W-:Y:S01]  /*6390*/  IMAD.WIDE R10, R84, 0x4, R2 ;  /* 0x00000004540a7825 */ /* 0x010fe200078e0202 */
[----:B------:R-:W-:Y:S01]  /*63a0*/  SHF.R.U32.HI R26, RZ, 0x7, R6 ;  /* 0x00000007ff1a7819 */ /* 0x000fe20000011606 */
[----:B------:R1:W-:Y:S02]  /*63b0*/  STL.64 [R1+0x588], R94 ;  /* 0x0005885e01007387 */ /* 0x0003e40000100a00 */
[----:B------:R-:W-:Y:S02]  /*63c0*/  IMAD R84, R8, 0x36, RZ ;  /* 0x0000003608547824 */ /* 0x000fe400078e02ff */
[----:B------:R2:W-:Y:S04]  /*63d0*/  STL.64 [R1+0x590], R22 ;  /* 0x0005901601007387 */ /* 0x0005e80000100a00 */
[----:B------:R3:W-:Y:S01]  /*63e0*/  LDGSTS.E [R0+0x8004], desc[UR18][R14.64], P6 ;  /* 0x080040000e007fae */ /* 0x0007e2000b121852 */
[----:B-1----:R-:W-:-:S03]  /*63f0*/  IMAD.WIDE R94, R84, 0x4, R4 ;  /* 0x00000004545e7825 */ /* 0x002fc600078e0204 */
[----:B------:R1:W-:Y:S01]  /*6400*/  LDGSTS.E [R0+0xc004], desc[UR18][R10.64], P6 ;  /* 0x0c0040000a007fae */ /* 0x0003e2000b121852 */
[----:B------:R-:W-:Y:S01]  /*6410*/  LOP3.LUT P6, RZ, R26, 0x1, RZ, 0xc0, !PT ;  /* 0x000000011aff7812 */ /* 0x000fe200078cc0ff */
[----:B--2---:R-:W-:Y:S02]  /*6420*/  IMAD.WIDE R22, R84, 0x4, R2 ;  /* 0x0000000454167825 */ /* 0x004fe400078e0202 */
[----:B------:R3:W-:Y:S01]  /*6430*/  STL.64 [R1+0x598], R14 ;  /* 0x0005980e01007387 */ /* 0x0007e20000100a00 */
[----:B------:R-:W-:Y:S01]  /*6440*/  SHF.R.U32.HI R26, RZ, 0x6, R6 ;  /* 0x00000006ff1a7819 */ /* 0x000fe20000011606 */
[----:B------:R-:W-:Y:S02]  /*6450*/  IMAD R84, R8, 0x18, RZ ;  /* 0x0000001808547824 */ /* 0x000fe400078e02ff */
[----:B------:R1:W-:Y:S04]  /*6460*/  STL.64 [R1+0x5a0], R10 ;  /* 0x0005a00a01007387 */ /* 0x0003e80000100a00 */
[----:B------:R-:W-:Y:S01]  /*6470*/  LDGSTS.E [R0+0x8008], desc[UR18][R94.64], P5 ;  /* 0x080080005e007fae */ /* 0x000fe2000a921852 */
[----:B---3--:R-:W-:-:S03]  /*6480*/  IMAD.WIDE R14, R89, 0x4, R4 ;  /* 0x00000004590e7825 */ /* 0x008fc600078e0204 */
[----:B------:R-:W-:Y:S01]  /*6490*/  LDGSTS.E [R0+0xc008], desc[UR18][R22.64], P5 ;  /* 0x0c00800016007fae */ /* 0x000fe2000a921852 */
[----:B------:R-:W-:Y:S01]  /*64a0*/  LOP3.LUT P5, RZ, R26, 0x1, RZ, 0xc0, !PT ;  /* 0x000000011aff7812 */ /* 0x000fe200078ac0ff */
[----:B-1----:R-:W-:Y:S02]  /*64b0*/  IMAD.WIDE R10, R89, 0x4, R2 ;  /* 0x00000004590a7825 */ /* 0x002fe400078e0202 */
[----:B------:R-:W-:Y:S01]  /*64c0*/  STL.64 [R1+0x5a8], R94 ;  /* 0x0005a85e01007387 */ /* 0x000fe20000100a00 */
[----:B------:R-:W-:Y:S01]  /*64d0*/  LOP3.LUT R26, R7, 0x60, RZ, 0x3c, !PT ;  /* 0x00000060071a7812 */ /* 0x000fe200078e3cff */
[----:B------:R-:W-:Y:S02]  /*64e0*/  IMAD R89, R8, 0x1a, RZ ;  /* 0x0000001a08597824 */ /* 0x000fe400078e02ff */
[----:B------:R-:W-:Y:S01]  /*64f0*/  LDGSTS.E [R0+0x800c], desc[UR18][R14.64], P4 ;  /* 0x0800c0000e007fae */ /* 0x000fe2000a121852 */
[----:B------:R-:W-:-:S03]  /*6500*/  IADD3 R26, R26, UR7, RZ ;  /* 0x000000071a1a7c10 */ /* 0x000fc6000fffe0ff */
[----:B------:R-:W-:Y:S04]  /*6510*/  STL.64 [R1+0x5b0], R22 ;  /* 0x0005b01601007387 */ /* 0x000fe80000100a00 */
[----:B------:R1:W-:Y:S04]  /*6520*/  LDGSTS.E [R0+0xc00c], desc[UR18][R10.64], P4 ;  /* 0x0c00c0000a007fae */ /* 0x0003e8000a121852 */
[----:B------:R2:W-:Y:S04]  /*6530*/  STL.64 [R1+0x5b8], R14 ;  /* 0x0005b80e01007387 */ /* 0x0005e80000100a00 */
[----:B------:R3:W-:Y:S01]  /*6540*/  STL.64 [R1+0x5c0], R10 ;  /* 0x0005c00a01007387 */ /* 0x0007e20000100a00 */
[----:B-1----:R-:W-:Y:S01]  /*6550*/  SHF.R.U32.HI R0, RZ, 0x5, R6 ;  /* 0x00000005ff007819 */ /* 0x002fe20000011606 */
[----:B--2---:R-:W-:-:S03]  /*6560*/  IMAD.WIDE R14, R84, 0x4, R4 ;  /* 0x00000004540e7825 */ /* 0x004fc600078e0204 */
[----:B------:R-:W-:Y:S02]  /*6570*/  LOP3.LUT P4, RZ, R0, 0x1, RZ, 0xc0, !PT ;  /* 0x0000000100ff7812 */ /* 0x000fe4000788c0ff */
[----:B------:R-:W-:Y:S01]  /*6580*/  SHF.R.U64 R0, R25, 0x5, RZ ;  /* 0x0000000519007819 */ /* 0x000fe200000012ff */
[----:B---3--:R-:W-:Y:S01]  /*6590*/  IMAD.WIDE R10, R84, 0x4, R2 ;  /* 0x00000004540a7825 */ /* 0x008fe200078e0202 */
[----:B------:R1:W-:Y:S03]  /*65a0*/  LDGSTS.E [R26], desc[UR18][R14.64], P6 ;  /* 0x000000000e1a7fae */ /* 0x0003e6000b121852 */
[----:B------:R-:W-:Y:S01]  /*65b0*/  IMAD R84, R8, 0x19, RZ ;  /* 0x0000001908547824 */ /* 0x000fe200078e02ff */
[----:B------:R2:W-:Y:S01]  /*65c0*/  LDGSTS.E [R26+0x4000], desc[UR18][R10.64], P6 ;  /* 0x040000000a1a7fae */ /* 0x0005e2000b121852 */
[----:B------:R-:W-:Y:S02]  /*65d0*/  LOP3.LUT P6, RZ, R0, 0x1, RZ, 0xc0, !PT ;  /* 0x0000000100ff7812 */ /* 0x000fe400078cc0ff */
[C---:B------:R-:W-:Y:S01]  /*65e0*/  IMAD.WIDE R94, R84.reuse, 0x4, R4 ;  /* 0x00000004545e7825 */ /* 0x040fe200078e0204 */
[----:B------:R-:W-:Y:S01]  /*65f0*/  SHF.R.U32.HI R0, RZ, 0x4, R6 ;  /* 0x00000004ff007819 */ /* 0x000fe20000011606 */
[----:B------:R1:W-:Y:S02]  /*6600*/  STL.64 [R1+0x238], R14 ;  /* 0x0002380e01007387 */ /* 0x0003e40000100a00 */
[----:B------:R-:W-:-:S02]  /*6610*/  IMAD.WIDE R22, R84, 0x4, R2 ;  /* 0x0000000454167825 */ /* 0x000fc400078e0202 */
[----:B------:R3:W-:Y:S02]  /*6620*/  LDGSTS.E [R26+0x4], desc[UR18][R94.64], P5 ;  /* 0x000040005e1a7fae */ /* 0x0007e4000a921852 */
[----:B------:R-:W-:Y:S02]  /*6630*/  IMAD R84, R8, 0x1b, RZ ;  /* 0x0000001b08547824 */ /* 0x000fe400078e02ff */
[----:B------:R4:W-:Y:S01]  /*6640*/  LDGSTS.E [R26+0x4004], desc[UR18][R22.64], P5 ;  /* 0x04004000161a7fae */ /* 0x0009e2000a921852 */
[----:B------:R-:W-:Y:S02]  /*6650*/  LOP3.LUT P5, RZ, R0, 0x1, RZ, 0xc0, !PT ;  /* 0x0000000100ff7812 */ /* 0x000fe400078ac0ff */
[----:B------:R-:W-:Y:S01]  /*6660*/  SHF.R.U64 R0, R25, 0x4, RZ ;  /* 0x0000000419007819 */ /* 0x000fe200000012ff */
[----:B------:R2:W-:Y:S01]  /*6670*/  STL.64 [R1+0x248], R10 ;  /* 0x0002480a01007387 */ /* 0x0005e20000100a00 */
[----:B-1----:R-:W-:-:S03]  /*6680*/  IMAD.WIDE R14, R89, 0x4, R4 ;  /* 0x00000004590e7825 */ /* 0x002fc600078e0204 */
[----:B------:R3:W-:Y:S04]  /*6690*/  STL.64 [R1+0x3d8], R94 ;  /* 0x0003d85e01007387 */ /* 0x0007e80000100a00 */
[----:B------:R4:W-:Y:S01]  /*66a0*/  STL.64 [R1+0x3e0], R22 ;  /* 0x0003e01601007387 */ /* 0x0009e20000100a00 */
[----:B--2---:R-:W-:-:S03]  /*66b0*/  IMAD.WIDE R10, R89, 0x4, R2 ;  /* 0x00000004590a7825 */ /* 0x004fc600078e0202 */
[----:B------:R1:W-:Y:S01]  /*66c0*/  STL.64 [R1+0x3e8], R14 ;  /* 0x0003e80e01007387 */ /* 0x0003e20000100a00 */
[----:B------:R-:W-:-:S03]  /*66d0*/  IMAD R89, R8, 0x38, RZ ;  /* 0x0000003808597824 */ /* 0x000fc600078e02ff */
[----:B------:R1:W-:Y:S01]  /*66e0*/  LDGSTS.E [R26+0x8], desc[UR18][R14.64], P4 ;  /* 0x000080000e1a7fae */ /* 0x0003e2000a121852 */
[----:B---3--:R-:W-:-:S03]  /*66f0*/  IMAD.WIDE R94, R84, 0x4, R4 ;  /* 0x00000004545e7825 */ /* 0x008fc600078e0204 */
[----:B------:R2:W-:Y:S01]  /*6700*/  STL.64 [R1+0x3f0], R10 ;  /* 0x0003f00a01007387 */ /* 0x0005e20000100a00 */
[----:B----4-:R-:W-:Y:S01]  /*6710*/  IMAD.WIDE R22, R84, 0x4, R2 ;  /* 0x0000000454167825 */ /* 0x010fe200078e0202 */
[C---:B------:R-:W-:Y:S02]  /*6720*/  SHF.R.U64 R84, R25.reuse, 0x2, RZ ;  /* 0x0000000219547819 */ /* 0x040fe400000012ff */
[----:B------:R2:W-:Y:S01]  /*6730*/  LDGSTS.E [R26+0x4008], desc[UR18][R10.64], P4 ;  /* 0x040080000a1a7fae */ /* 0x0005e2000a121852 */
[----:B------:R-:W-:Y:S02]  /*6740*/  LOP3.LUT P4, RZ, R0, 0x1, RZ, 0xc0, !PT ;  /* 0x0000000100ff7812 */ /* 0x000fe4000788c0ff */
[----:B------:R-:W-:Y:S01]  /*6750*/  SHF.R.U64 R0, R25, 0x3, RZ ;  /* 0x0000000319007819 */ /* 0x000fe200000012ff */
[----:B-1----:R-:W-:Y:S01]  /*6760*/  IMAD.WIDE R14, R89, 0x4, R4 ;  /* 0x00000004590e7825 */ /* 0x002fe200078e0204 */
[----:B------:R1:W-:Y:S01]  /*6770*/  STL.64 [R1+0x3f8], R94 ;  /* 0x0003f85e01007387 */ /* 0x0003e20000100a00 */
[----:B------:R-:W-:-:S03]  /*6780*/  SHF.R.U64 R25, R25, 0x1, RZ ;  /* 0x0000000119197819 */ /* 0x000fc600000012ff */
[----:B------:R1:W-:Y:S01]  /*6790*/  LDGSTS.E [R26+0xc], desc[UR18][R94.64], P5 ;  /* 0x0000c0005e1a7fae */ /* 0x0003e2000a921852 */
[----:B--2---:R-:W-:-:S03]  /*67a0*/  IMAD.WIDE R10, R89, 0x4, R2 ;  /* 0x00000004590a7825 */ /* 0x004fc600078e0202 */
[----:B------:R2:W-:Y:S01]  /*67b0*/  STL.64 [R1+0x400], R22 ;  /* 0x0004001601007387 */ /* 0x0005e20000100a00 */
[----:B------:R-:W-:-:S03]  /*67c0*/  IMAD R89, R8, 0x3a, RZ ;  /* 0x0000003a08597824 */ /* 0x000fc600078e02ff */
[----:B------:R2:W-:Y:S01]  /*67d0*/  LDGSTS.E [R26+0x400c], desc[UR18][R22.64], P5 ;  /* 0x0400c000161a7fae */ /* 0x0005e2000a921852 */
[----:B------:R-:W-:Y:S01]  /*67e0*/  LOP3.LUT P5, RZ, R0, 0x1, RZ, 0xc0, !PT ;  /* 0x0000000100ff7812 */ /* 0x000fe200078ac0ff */
[C---:B------:R-:W-:Y:S02]  /*67f0*/  IMAD.WIDE R98, R89.reuse, 0x4, R4 ;  /* 0x0000000459627825 */ /* 0x040fe400078e0204 */
[----:B------:R3:W-:Y:S01]  /*6800*/  STL.64 [R1+0x5c8], R14 ;  /* 0x0005c80e01007387 */ /* 0x0007e20000100a00 */
[----:B-1----:R-:W-:Y:S01]  /*6810*/  LOP3.LUT R94, R96, 0x3f, RZ, 0xc0, !PT ;  /* 0x0000003f605e7812 */ /* 0x002fe200078ec0ff */
[----:B------:R-:W-:Y:S02]  /*6820*/  IMAD.WIDE R96, R89, 0x4, R2 ;  /* 0x0000000459607825 */ /* 0x000fe400078e0202 */
[----:B------:R3:W-:Y:S02]  /*6830*/  LDGSTS.E [R26+0x8000], desc[UR18][R14.64], P2 ;  /* 0x080000000e1a7fae */ /* 0x0007e40009121852 */
[----:B------:R-:W-:-:S02]  /*6840*/  IMAD R0, R94, R9, RZ ;  /* 0x000000095e007224 */ /* 0x000fc400078e02ff */
[----:B------:R1:W-:Y:S01]  /*6850*/  STL.64 [R1+0x5d0], R10 ;  /* 0x0005d00a01007387 */ /* 0x0003e20000100a00 */
[----:B--2---:R-:W-:-:S03]  /*6860*/  IMAD.WIDE R22, R93, 0x4, R4 ;  /* 0x000000045d167825 */ /* 0x004fc600078e0204 */
[----:B------:R1:W-:Y:S01]  /*6870*/  LDGSTS.E [R26+0xc000], desc[UR18][R10.64], P2 ;  /* 0x0c0000000a1a7fae */ /* 0x0003e20009121852 */
[----:B------:R-:W-:Y:S01]  /*6880*/  LOP3.LUT P2, RZ, R84, 0x1, RZ, 0xc0, !PT ;  /* 0x0000000154ff7812 */ /* 0x000fe2000784c0ff */
[----:B------:R-:W-:Y:S02]  /*6890*/  IMAD R84, R8, 0x39, RZ ;  /* 0x0000003908547824 */ /* 0x000fe400078e02ff */
[----:B---3--:R-:W-:-:S04]  /*68a0*/  IMAD.WIDE R14, R93, 0x4, R2 ;  /* 0x000000045d0e7825 */ /* 0x008fc800078e0202 */
[C---:B------:R-:W-:Y:S01]  /*68b0*/  IMAD.WIDE R102, R84.reuse, 0x4, R4 ;  /* 0x0000000454667825 */ /* 0x040fe200078e0204 */
[----:B-1----:R-:W1:Y:S03]  /*68c0*/  LDC R10, c[0x0][0x230] ;  /* 0x00008c00ff0a7b82 */ /* 0x002e660000000800 */
[----:B------:R-:W-:Y:S01]  /*68d0*/  IMAD.WIDE R100, R84, 0x4, R2 ;  /* 0x0000000454647825 */ /* 0x000fe200078e0202 */
[----:B------:R-:W-:Y:S01]  /*68e0*/  LDGSTS.E [R26+0x8004], desc[UR18][R102.64], P3 ;  /* 0x08004000661a7fae */ /* 0x000fe20009921852 */
[----:B------:R-:W-:Y:S02]  /*68f0*/  SHF.R.U32.HI R84, RZ, 0x3, R6 ;  /* 0x00000003ff547819 */ /* 0x000fe40000011606 */
[----:B------:R-:W-:Y:S01]  /*6900*/  IMAD R93, R8, 0x1c, RZ ;  /* 0x0000001c085d7824 */ /* 0x000fe200078e02ff */
[----:B------:R-:W-:Y:S01]  /*6910*/  LDGSTS.E [R26+0xc004], desc[UR18][R100.64], P3 ;  /* 0x0c004000641a7fae */ /* 0x000fe20009921852 */
[----:B------:R-:W-:-:S02]  /*6920*/  LOP3.LUT P3, RZ, R24, 0x1, RZ, 0xc0, !PT ;  /* 0x0000000118ff7812 */ /* 0x000fc4000786c0ff */
[----:B------:R-:W-:Y:S01]  /*6930*/  SHF.R.U32.HI R6, RZ, 0x1, R6 ;  /* 0x00000001ff067819 */ /* 0x000fe20000011606 */
[----:B------:R-:W-:Y:S04]  /*6940*/  LDGSTS.E [R26+0x8008], desc[UR18][R98.64], P6 ;  /* 0x08008000621a7fae */ /* 0x000fe8000b121852 */
[----:B------:R-:W-:Y:S01]  /*6950*/  LDGSTS.E [R26+0xc008], desc[UR18][R96.64], P6 ;  /* 0x0c008000601a7fae */ /* 0x000fe2000b121852 */
[----:B------:R-:W-:-:S03]  /*6960*/  ISETP.GT.AND P6, PT, R252, 0x3f, PT ;  /* 0x0000003ffc00780c */ /* 0x000fc60003fc4270 */
[----:B------:R-:W-:Y:S04]  /*6970*/  LDGSTS.E [R26+0x800c], desc[UR18][R22.64], P4 ;  /* 0x0800c000161a7fae */ /* 0x000fe8000a121852 */
[----:B------:R2:W-:Y:S04]  /*6980*/  LDGSTS.E [R26+0xc00c], desc[UR18][R14.64], P4 ;  /* 0x0c00c0000e1a7fae */ /* 0x0005e8000a121852 */
[----:B------:R-:W-:Y:S04]  /*6990*/  STL.64 [R1+0x5d8], R102 ;  /* 0x0005d86601007387 */ /* 0x000fe80000100a00 */
[----:B------:R-:W-:Y:S01]  /*69a0*/  STL.64 [R1+0x5e8], R98 ;  /* 0x0005e86201007387 */ /* 0x000fe20000100a00 */
[----:B--2---:R-:W-:-:S03]  /*69b0*/  LEA R26, P4, R0, UR4, 0x2 ;  /* 0x00000004001a7c11 */ /* 0x004fc6000f8810ff */
[----:B------:R-:W-:Y:S01]  /*69c0*/  STL.64 [R1+0x5e0], R100 ;  /* 0x0005e06401007387 */ /* 0x000fe20000100a00 */
[----:B------:R-:W-:Y:S01]  /*69d0*/  ULDC UR4, c[0x0][0x240] ;  /* 0x0000900000047ab9 */ /* 0x000fe20000000800 */
[----:B------:R-:W-:Y:S02]  /*69e0*/  LEA.HI.X.SX32 R24, R0, UR5, 0x2, P4 ;  /* 0x0000000500187c11 */ /* 0x000fe4000a0f16ff */
[----:B------:R-:W-:Y:S01]  /*69f0*/  STL.64 [R1+0x5f8], R22 ;  /* 0x0005f81601007387 */ /* 0x000fe20000100a00 */
[----:B------:R-:W-:Y:S01]  /*6a00*/  LOP3.LUT P4, RZ, R84, 0x1, RZ, 0xc0, !PT ;  /* 0x0000000154ff7812 */ /* 0x000fe2000788c0ff */
[----:B------:R-:W-:Y:S01]  /*6a10*/  IMAD R78, R78, UR4, RZ ;  /* 0x000000044e4e7c24 */ /* 0x000fe2000f8e02ff */
[----:B------:R-:W-:Y:S01]  /*6a20*/  SEL R0, RZ, 0x4, !P6 ;  /* 0x00000004ff007807 */ /* 0x000fe20007000000 */
[----:B------:R-:W-:Y:S01]  /*6a30*/  STL.64 [R1+0x5f0], R96 ;  /* 0x0005f06001007387 */ /* 0x000fe20000100a00 */
[----:B-1----:R-:W-:Y:S01]  /*6a40*/  ISETP.GE.AND P6, PT, R94, R10, PT ;  /* 0x0000000a5e00720c */ /* 0x002fe20003fc6270 */
[----:B------:R-:W-:Y:S01]  /*6a50*/  IMAD.WIDE R10, R93, 0x4, R2 ;  /* 0x000000045d0a7825 */ /* 0x000fe200078e0202 */
[----:B------:R-:W-:Y:S01]  /*6a60*/  LOP3.LUT R84, R7, 0x70, RZ, 0x3c, !PT ;  /* 0x0000007007547812 */ /* 0x000fe200078e3cff */
[----:B------:R1:W-:Y:S01]  /*6a70*/  STL.64 [R1+0x600], R14 ;  /* 0x0006000e01007387 */ /* 0x0003e20000100a00 */
[----:B------:R-:W-:Y:S01]  /*6a80*/  SEL R89, R0, RZ, !P6 ;  /* 0x000000ff00597207 */ /* 0x000fe20007000000 */
[----:B------:R-:W-:-:S02]  /*6a90*/  IMAD R77, R77, UR4, RZ ;  /* 0x000000044d4d7c24 */ /* 0x000fc4000f8e02ff */
[----:B------:R-:W-:Y:S02]  /*6aa0*/  VIADD R0, R84, UR7 ;  /* 0x0000000754007c36 */ /* 0x000fe40008000000 */
[----:B------:R-:W-:Y:S02]  /*6ab0*/  IMAD R76, R76, UR4, RZ ;  /* 0x000000044c4c7c24 */ /* 0x000fe4000f8e02ff */
[----:B------:R-:W-:Y:S02]  /*6ac0*/  IMAD R75, R75, UR4, RZ ;  /* 0x000000044b4b7c24 */ /* 0x000fe4000f8e02ff */
[----:B------:R-:W-:Y:S02]  /*6ad0*/  IMAD R74, R74, UR4, RZ ;  /* 0x000000044a4a7c24 */ /* 0x000fe4000f8e02ff */
[----:B-1----:R-:W-:-:S04]  /*6ae0*/  IMAD.WIDE R14, R93, 0x4, R4 ;  /* 0x000000045d0e7825 */ /* 0x002fc800078e0204 */
[----:B------:R-:W-:Y:S01]  /*6af0*/  IMAD R73, R73, UR4, RZ ;  /* 0x0000000449497c24 */ /* 0x000fe2000f8e02ff */
[----:B------:R1:W-:Y:S01]  /*6b00*/  LDGSTS.E [R0], desc[UR18][R14.64], P4 ;  /* 0x000000000e007fae */ /* 0x0003e2000a121852 */
[----:B------:R-:W-:Y:S02]  /*6b10*/  IMAD R72, R72, UR4, RZ ;  /* 0x0000000448487c24 */ /* 0x000fe4000f8e02ff */
[----:B------:R-:W-:Y:S01]  /*6b20*/  IMAD R71, R71, UR4, RZ ;  /* 0x0000000447477c24 */ /* 0x000fe2000f8e02ff */
[----:B------:R1:W-:Y:S01]  /*6b30*/  STL.64 [R1+0x408], R14 ;  /* 0x0004080e01007387 */ /* 0x0003e20000100a00 */
[----:B------:R-:W-:Y:S02]  /*6b40*/  IMAD R70, R70, UR4, RZ ;  /* 0x0000000446467c24 */ /* 0x000fe4000f8e02ff */
[----:B------:R-:W-:Y:S01]  /*6b50*/  IMAD R69, R69, UR4, RZ ;  /* 0x0000000445457c24 */ /* 0x000fe2000f8e02ff */
[----:B------:R2:W-:Y:S01]  /*6b60*/  LDGSTS.E [R0+0x4000], desc[UR18][R10.64], P4 ;  /* 0x040000000a007fae */ /* 0x0005e2000a121852 */
[----:B------:R-:W-:Y:S01]  /*6b70*/  LEA R218, P4, R77, R26, 0x2 ;  /* 0x0000001a4dda7211 */ /* 0x000fe200078810ff */
[----:B------:R-:W-:-:S02]  /*6b80*/  IMAD R68, R68, UR4, RZ ;  /* 0x0000000444447c24 */ /* 0x000fc4000f8e02ff */
[----:B------:R2:W-:Y:S01]  /*6b90*/  STL.64 [R1+0x410], R10 ;  /* 0x0004100a01007387 */ /* 0x0005e20000100a00 */
[----:B------:R-:W-:Y:S01]  /*6ba0*/  LEA.HI.X.SX32 R219, R77, R24, 0x2, P4 ;  /* 0x000000184ddb7211 */ /* 0x000fe200020f16ff */
[----:B------:R-:W-:Y:S01]  /*6bb0*/  IMAD R67, R67, UR4, RZ ;  /* 0x0000000443437c24 */ /* 0x000fe2000f8e02ff */
[----:B-1----:R-:W-:Y:S01]  /*6bc0*/  LEA R14, P6, R78, R26, 0x2 ;  /* 0x0000001a4e0e7211 */ /* 0x002fe200078c10ff */
[----:B------:R-:W-:Y:S02]  /*6bd0*/  IMAD R66, R66, UR4, RZ ;  /* 0x0000000442427c24 */ /* 0x000fe4000f8e02ff */
[----:B------:R-:W-:Y:S01]  /*6be0*/  IMAD R65, R65, UR4, RZ ;  /* 0x0000000441417c24 */ /* 0x000fe2000f8e02ff */
[----:B------:R-:W-:Y:S01]  /*6bf0*/  LEA.HI.X.SX32 R15, R78, R24, 0x2, P6 ;  /* 0x000000184e0f7211 */ /* 0x000fe200030f16ff */
[----:B------:R-:W-:Y:S01]  /*6c00*/  IMAD R64, R64, UR4, RZ ;  /* 0x0000000440407c24 */ /* 0x000fe2000f8e02ff */
[-C--:B------:R-:W-:Y:S01]  /*6c10*/  LEA R22, P6, R76, R26.reuse, 0x2 ;  /* 0x0000001a4c167211 */ /* 0x080fe200078c10ff */
[----:B------:R-:W-:Y:S01]  /*6c20*/  IMAD R63, R63, UR4, RZ ;  /* 0x000000043f3f7c24 */ /* 0x000fe2000f8e02ff */
[----:B--2---:R-:W-:Y:S01]  /*6c30*/  LEA R10, P4, R75, R26, 0x2 ;  /* 0x0000001a4b0a7211 */ /* 0x004fe200078810ff */
[----:B------:R-:W-:Y:S01]  /*6c40*/  IMAD R62, R62, UR4, RZ ;  /* 0x000000043e3e7c24 */ /* 0x000fe2000f8e02ff */
[-C--:B------:R-:W-:Y:S01]  /*6c50*/  LEA.HI.X.SX32 R23, R76, R24.reuse, 0x2, P6 ;  /* 0x000000184c177211 */ /* 0x080fe200030f16ff */
[----:B------:R-:W-:Y:S01]  /*6c60*/  IMAD R61, R61, UR4, RZ ;  /* 0x000000043d3d7c24 */ /* 0x000fe2000f8e02ff */
[----:B------:R-:W-:Y:S01]  /*6c70*/  LEA.HI.X.SX32 R11, R75, R24, 0x2, P4 ;  /* 0x000000184b0b7211 */ /* 0x000fe200020f16ff */
[----:B------:R-:W-:Y:S01]  /*6c80*/  IMAD R60, R60, UR4, RZ ;  /* 0x000000043c3c7c24 */ /* 0x000fe2000f8e02ff */
[-C--:B------:R-:W-:Y:S01]  /*6c90*/  LEA R214, P6, R74, R26.reuse, 0x2 ;  /* 0x0000001a4ad67211 */ /* 0x080fe200078c10ff */
[----:B------:R-:W-:Y:S01]  /*6ca0*/  IMAD R59, R59, UR4, RZ ;  /* 0x000000043b3b7c24 */ /* 0x000fe2000f8e02ff */
[----:B------:R-:W-:Y:S01]  /*6cb0*/  LEA R212, P4, R73, R26, 0x2 ;  /* 0x0000001a49d47211 */ /* 0x000fe200078810ff */
        /* <DEDUP_REMOVED lines=45> */
[CC--:B------:R-:W-:Y:S01]  /*6f90*/  LEA R190, P6, R62.reuse, R26.reuse, 0x2 ;  /* 0x0000001a3ebe7211 */ /* 0x0c0fe200078c10ff */
[----:B------:R-:W-:Y:S01]  /*6fa0*/  IMAD R35, R35, UR4, RZ ;  /* 0x0000000423237c24 */ /* 0x000fe2000f8e02ff */
[C---:B------:R-:W-:Y:S01]  /*6fb0*/  LEA R188, P4, R61.reuse, R26, 0x2 ;  /* 0x0000001a3dbc7211 */ /* 0x040fe200078810ff */
[----:B------:R1:W-:Y:S01]  /*6fc0*/  STL.64 [R1+0x190], R14 ;  /* 0x0001900e01007387 */ /* 0x0003e20000100a00 */
[-C--:B------:R-:W-:Y:S01]  /*6fd0*/  LEA.HI.X.SX32 R191, R62, R24.reuse, 0x2, P6 ;  /* 0x000000183ebf7211 */ /* 0x080fe200030f16ff */
[----:B------:R-:W-:Y:S01]  /*6fe0*/  IMAD R34, R34, UR4, RZ ;  /* 0x0000000422227c24 */ /* 0x000fe2000f8e02ff */
[----:B------:R-:W-:Y:S01]  /*6ff0*/  LEA.HI.X.SX32 R189, R61, R24, 0x2, P4 ;  /* 0x000000183dbd7211 */ /* 0x000fe200020f16ff */
[----:B------:R2:W-:Y:S01]  /*7000*/  STL.64 [R1+0x1c0], R218 ;  /* 0x0001c0da01007387 */ /* 0x0005e20000100a00 */
        /* <DEDUP_REMOVED lines=8> */
[-C--:B------:R-:W-:Y:S01]  /*7090*/  LEA R182, P6, R58, R26.reuse, 0x2 ;  /* 0x0000001a3ab67211 */ /* 0x080fe200078c10ff */
        /* <DEDUP_REMOVED lines=9> */
[----:B------:R-:W-:Y:S01]  /*7130*/  LEA R176, P4, R55, R26, 0x2 ;  /* 0x0000001a37b07211 */ /* 0x000fe200078810ff */
[----:B------:R-:W-:Y:S01]  /*7140*/  STL.64 [R1+0x688], R210 ;  /* 0x000688d201007387 */ /* 0x000fe20000100a00 */
[-C--:B------:R-:W-:Y:S01]  /*7150*/  LEA.HI.X.SX32 R179, R56, R24.reuse, 0x2, P6 ;  /* 0x0000001838b37211 */ /* 0x080fe200030f16ff */
[----:B------:R-:W-:Y:S01]  /*7160*/  IMAD R27, R27, UR4, RZ ;  /* 0x000000041b1b7c24 */ /* 0x000fe2000f8e02ff */
[----:B------:R-:W-:Y:S01]  /*7170*/  LEA.HI.X.SX32 R177, R55, R24, 0x2, P4 ;  /* 0x0000001837b17211 */ /* 0x000fe200020f16ff */
[----:B------:R-:W-:Y:S01]  /*7180*/  STL.64 [R1+0x6a8], R208 ;  /* 0x0006a8d001007387 */ /* 0x000fe20000100a00 */
[-C--:B------:R-:W-:Y:S01]  /*7190*/  LEA R174, P6, R54, R26.reuse, 0x2 ;  /* 0x0000001a36ae7211 */ /* 0x080fe200078c10ff */
        /* <DEDUP_REMOVED lines=24> */
[----:B------:R-:W-:Y:S01]  /*7320*/  IMAD R94, R8, 0x1d, RZ ;  /* 0x0000001d085e7824 */ /* 0x000fe200078e02ff */
[C---:B------:R-:W-:Y:S01]  /*7330*/  LEA R160, P4, R47.reuse, R26, 0x2 ;  /* 0x0000001a2fa07211 */ /* 0x040fe200078810ff */
[----:B------:R-:W-:Y:S01]  /*7340*/  STL.64 [R1+0x788], R194 ;  /* 0x000788c201007387 */ /* 0x000fe20000100a00 */
[-C--:B------:R-:W-:Y:S01]  /*7350*/  LEA.HI.X.SX32 R163, R48, R24.reuse, 0x2, P6 ;  /* 0x0000001830a37211 */ /* 0x080fe200030f16ff */
[----:B------:R-:W-:Y:S01]  /*7360*/  IMAD.WIDE R74, R94, 0x4, R4 ;  /* 0x000000045e4a7825 */ /* 0x000fe200078e0204 */
[----:B------:R-:W-:Y:S01]  /*7370*/  LEA.HI.X.SX32 R161, R47, R24, 0x2, P4 ;  /* 0x000000182fa17211 */ /* 0x000fe200020f16ff */
[----:B------:R-:W-:Y:S01]  /*7380*/  STL.64 [R1+0x7a8], R192 ;  /* 0x0007a8c001007387 */ /* 0x000fe20000100a00 */
[-C--:B------:R-:W-:Y:S01]  /*7390*/  LEA R158, P6, R46, R26.reuse, 0x2 ;  /* 0x0000001a2e9e7211 */ /* 0x080fe200078c10ff */
[----:B------:R-:W-:Y:S01]  /*73a0*/  IMAD.WIDE R76, R94, 0x4, R2 ;  /* 0x000000045e4c7825 */ /* 0x000fe200078e0202 */
[----:B------:R-:W-:Y:S01]  /*73b0*/  LEA R156, P4, R45, R26, 0x2 ;  /* 0x0000001a2d9c7211 */ /* 0x000fe200078810ff */
[----:B------:R-:W-:Y:S01]  /*73c0*/  STL.64 [R1+0x1a0], R190 ;  /* 0x0001a0be01007387 */ /* 0x000fe20000100a00 */
[----:B------:R-:W-:-:S02]  /*73d0*/  LEA.HI.X.SX32 R159, R46, R24, 0x2, P6 ;  /* 0x000000182e9f7211 */ /* 0x000fc400030f16ff */
[----:B------:R-:W-:Y:S01]  /*73e0*/  LEA.HI.X.SX32 R157, R45, R24, 0x2, P4 ;  /* 0x000000182d9d7211 */ /* 0x000fe200020f16ff */
[----:B------:R-:W-:Y:S01]  /*73f0*/  STL.64 [R1+0x1c8], R188 ;  /* 0x0001c8bc01007387 */ /* 0x000fe20000100a00 */
[CC--:B------:R-:W-:Y:S02]  /*7400*/  LEA R154, P6, R44.reuse, R26.reuse, 0x2 ;  /* 0x0000001a2c9a7211 */ /* 0x0c0fe400078c10ff */
[C---:B------:R-:W-:Y:S01]  /*7410*/  LEA R152, P4, R43.reuse, R26, 0x2 ;  /* 0x0000001a2b987211 */ /* 0x040fe200078810ff */
[----:B------:R-:W-:Y:S01]  /*7420*/  STL.64 [R1+0x1f0], R186 ;  /* 0x0001f0ba01007387 */ /* 0x000fe20000100a00 */
[-C--:B------:R-:W-:Y:S02]  /*7430*/  LEA.HI.X.SX32 R155, R44, R24.reuse, 0x2, P6 ;  /* 0x000000182c9b7211 */ /* 0x080fe400030f16ff */
[----:B------:R-:W-:Y:S01]  /*7440*/  LEA.HI.X.SX32 R153, R43, R24, 0x2, P4 ;  /* 0x000000182b997211 */ /* 0x000fe200020f16ff */
[----:B------:R-:W-:Y:S01]  /*7450*/  STL.64 [R1+0x220], R184 ;  /* 0x000220b801007387 */ /* 0x000fe20000100a00 */
[----:B------:R-:W-:-:S02]  /*7460*/  LEA R150, P6, R42, R26, 0x2 ;  /* 0x0000001a2a967211 */ /* 0x000fc400078c10ff */
[C---:B------:R-:W-:Y:S01]  /*7470*/  LEA R148, P4, R41.reuse, R26, 0x2 ;  /* 0x0000001a29947211 */ /* 0x040fe200078810ff */
[----:B------:R-:W-:Y:S01]  /*7480*/  STL.64 [R1+0x648], R182 ;  /* 0x000648b601007387 */ /* 0x000fe20000100a00 */
[-C--:B------:R-:W-:Y:S02]  /*7490*/  LEA.HI.X.SX32 R151, R42, R24.reuse, 0x2, P6 ;  /* 0x000000182a977211 */ /* 0x080fe400030f16ff */
[----:B------:R-:W-:Y:S01]  /*74a0*/  LEA.HI.X.SX32 R149, R41, R24, 0x2, P4 ;  /* 0x0000001829957211 */ /* 0x000fe200020f16ff */
[----:B------:R-:W-:Y:S01]  /*74b0*/  STL.64 [R1+0x670], R180 ;  /* 0x000670b401007387 */ /* 0x000fe20000100a00 */
[CC--:B------:R-:W-:Y:S02]  /*74c0*/  LEA R146, P6, R40.reuse, R26.reuse, 0x2 ;  /* 0x0000001a28927211 */ /* 0x0c0fe400078c10ff */
        /* <DEDUP_REMOVED lines=23> */
[-C--:B------:R-:W-:Y:S02]  /*7640*/  LEA R130, P6, R30, R26.reuse, 0x2 ;  /* 0x0000001a1e827211 */ /* 0x080fe400078c10ff */
        /* <DEDUP_REMOVED lines=8> */
[C---:B------:R-:W-:Y:S01]  /*76d0*/  LEA R124, P4, R29.reuse, R26, 0x2 ;  /* 0x0000001a1d7c7211 */ /* 0x040fe200078810ff */
[----:B------:R-:W-:Y:S01]  /*76e0*/  STL.64 [R1+0x1a8], R158 ;  /* 0x0001a89e01007387 */ /* 0x000fe20000100a00 */
[-C--:B------:R-:W-:Y:S01]  /*76f0*/  LEA.HI.X.SX32 R127, R28, R24.reuse, 0x2, P6 ;  /* 0x000000181c7f7211 */ /* 0x080fe200030f16ff */
[----:B------:R-:W-:Y:S01]  /*7700*/  IMAD R28, R86, UR4, RZ ;  /* 0x00000004561c7c24 */ /* 0x000fe2000f8e02ff */
[----:B------:R-:W-:Y:S01]  /*7710*/  LEA.HI.X.SX32 R125, R29, R24, 0x2, P4 ;  /* 0x000000181d7d7211 */ /* 0x000fe200020f16ff */
[----:B------:R-:W-:Y:S01]  /*7720*/  STL.64 [R1+0x1d0], R156 ;  /* 0x0001d09c01007387 */ /* 0x000fe20000100a00 */
[CC--:B------:R-:W-:Y:S01]  /*7730*/  LEA R122, P6, R27.reuse, R26.reuse, 0x2 ;  /* 0x0000001a1b7a7211 */ /* 0x0c0fe200078c10ff */
[----:B------:R-:W-:Y:S01]  /*7740*/  IMAD R29, R88, UR4, RZ ;  /* 0x00000004581d7c24 */ /* 0x000fe2000f8e02ff */
[C---:B------:R-:W-:Y:S01]  /*7750*/  LEA R120, P4, R80.reuse, R26, 0x2 ;  /* 0x0000001a50787211 */ /* 0x040fe200078810ff */
[----:B------:R-:W-:Y:S01]  /*7760*/  STL.64 [R1+0x200], R154 ;  /* 0x0002009a01007387 */ /* 0x000fe20000100a00 */
[-C--:B------:R-:W-:Y:S01]  /*7770*/  LEA.HI.X.SX32 R123, R27, R24.reuse, 0x2, P6 ;  /* 0x000000181b7b7211 */ /* 0x080fe200030f16ff */
[----:B------:R-:W-:Y:S01]  /*7780*/  IMAD R27, R87, UR4, RZ ;  /* 0x00000004571b7c24 */ /* 0x000fe2000f8e02ff */
        /* <DEDUP_REMOVED lines=8> */
[-C--:B------:R-:W-:Y:S02]  /*7810*/  LEA R114, P6, R83, R26.reuse, 0x2 ;  /* 0x0000001a53727211 */ /* 0x080fe400078c10ff */
        /* <DEDUP_REMOVED lines=15> */
[-C--:B------:R-:W-:Y:S01]  /*7910*/  LEA.HI.X.SX32 R107, R28, R24.reuse, 0x2, P6 ;  /* 0x000000181c6b7211 */ /* 0x080fe200030f16ff */
[----:B------:R-:W-:Y:S01]  /*7920*/  IMAD R28, R92, UR4, RZ ;  /* 0x000000045c1c7c24 */ /* 0x000fe2000f8e02ff */
[----:B------:R-:W-:Y:S01]  /*7930*/  LEA.HI.X.SX32 R105, R27, R24, 0x2, P4 ;  /* 0x000000181b697211 */ /* 0x000fe200020f16ff */
[----:B------:R-:W-:Y:S01]  /*7940*/  STL.64 [R1+0x738], R136 ;  /* 0x0007388801007387 */ /* 0x000fe20000100a00 */
[CC--:B------:R-:W-:Y:S01]  /*7950*/  LEA R102, P6, R29.reuse, R26.reuse, 0x2 ;  /* 0x0000001a1d667211 */ /* 0x0c0fe200078c10ff */
        /* <DEDUP_REMOVED lines=11> */
[-C--:B------:R-:W-:Y:S01]  /*7a10*/  LEA.HI.X.SX32 R99, R31, R24.reuse, 0x2, P6 ;  /* 0x000000181f637211 */ /* 0x080fe200030f16ff */
[----:B------:R-:W-:Y:S01]  /*7a20*/  IMAD R26, R8, 0x3d, RZ ;  /* 0x0000003d081a7824 */ /* 0x000fe200078e02ff */
[----:B------:R-:W-:Y:S01]  /*7a30*/  LEA.HI.X.SX32 R97, R28, R24, 0x2, P4 ;  /* 0x000000181c617211 */ /* 0x000fe200020f16ff */
[----:B------:R-:W-:Y:S01]  /*7a40*/  STL.64 [R1+0x7c0], R128 ;  /* 0x0007c08001007387 */ /* 0x000fe20000100a00 */
[C---:B------:R-:W-:Y:S01]  /*7a50*/  IMAD R24, R8.reuse, 0x1f, RZ ;  /* 0x0000001f08187824 */ /* 0x040fe200078e02ff */
[----:B------:R-:W-:Y:S01]  /*7a60*/  LOP3.LUT P6, RZ, R25, 0x1, RZ, 0xc0, !PT ;  /* 0x0000000119ff7812 */ /* 0x000fe200078cc0ff */
[----:B------:R-:W-:Y:S01]  /*7a70*/  IMAD R25, R8, 0x3c, RZ ;  /* 0x0000003c08197824 */ /* 0x000fe200078e02ff */
[----:B------:R-:W-:Y:S01]  /*7a80*/  LDGSTS.E [R0+0x4], desc[UR18][R74.64], P3 ;  /* 0x000040004a007fae */ /* 0x000fe20009921852 */
[----:B------:R-:W-:-:S03]  /*7a90*/  IMAD.WIDE R48, R24, 0x4, R4 ;  /* 0x0000000418307825 */ /* 0x000fc600078e0204 */
[----:B------:R-:W-:Y:S01]  /*7aa0*/  STL.64 [R1+0x1b0], R126 ;  /* 0x0001b07e01007387 */ /* 0x000fe20000100a00 */
[----:B------:R-:W-:-:S03]  /*7ab0*/  IMAD.WIDE R46, R24, 0x4, R2 ;  /* 0x00000004182e7825 */ /* 0x000fc600078e0202 */
[----:B------:R-:W-:Y:S01]  /*7ac0*/  LDGSTS.E [R0+0x4004], desc[UR18][R76.64], P3 ;  /* 0x040040004c007fae */ /* 0x000fe20009921852 */
[----:B------:R-:W-:Y:S01]  /*7ad0*/  LOP3.LUT P3, RZ, R6, 0x1, RZ, 0xc0, !PT ;  /* 0x0000000106ff7812 */ /* 0x000fe2000786c0ff */
[C---:B------:R-:W-:Y:S02]  /*7ae0*/  IMAD R6, R8.reuse, 0x1e, RZ ;  /* 0x0000001e08067824 */ /* 0x040fe400078e02ff */
[----:B------:R-:W-:Y:S01]  /*7af0*/  STL.64 [R1+0x1e0], R124 ;  /* 0x0001e07c01007387 */ /* 0x000fe20000100a00 */
[----:B------:R-:W-:Y:S02]  /*7b00*/  IMAD R28, R8, 0x3f, RZ ;  /* 0x0000003f081c7824 */ /* 0x000fe400078e02ff */
[C---:B------:R-:W-:Y:S01]  /*7b10*/  IMAD.WIDE R52, R6.reuse, 0x4, R4 ;  /* 0x0000000406347825 */ /* 0x040fe200078e0204 */
[----:B------:R-:W-:Y:S03]  /*7b20*/  STL.64 [R1+0x208], R122 ;  /* 0x0002087a01007387 */ /* 0x000fe60000100a00 */
[----:B------:R-:W-:Y:S01]  /*7b30*/  IMAD.WIDE R50, R6, 0x4, R2 ;  /* 0x0000000406327825 */ /* 0x000fe200078e0202 */
[----:B------:R-:W-:Y:S03]  /*7b40*/  STL.64 [R1+0x230], R120 ;  /* 0x0002307801007387 */ /* 0x000fe60000100a00 */
[C-C-:B------:R-:W-:Y:S01]  /*7b50*/  IMAD.WIDE R44, R25.reuse, 0x4, R4.reuse ;  /* 0x00000004192c7825 */ /* 0x140fe200078e0204 */
[----:B------:R-:W-:Y:S03]  /*7b60*/  STL.64 [R1+0x658], R118 ;  /* 0x0006587601007387 */ /* 0x000fe60000100a00 */
[C---:B------:R-:W-:Y:S01]  /*7b70*/  IMAD.WIDE R40, R26.reuse, 0x4, R4 ;  /* 0x000000041a287825 */ /* 0x040fe200078e0204 */
[----:B------:R-:W-:Y:S03]  /*7b80*/  STL.64 [R1+0x680], R116 ;  /* 0x0006807401007387 */ /* 0x000fe60000100a00 */
[--C-:B------:R-:W-:Y:S01]  /*7b90*/  IMAD.WIDE R42, R25, 0x4, R2.reuse ;  /* 0x00000004192a7825 */ /* 0x100fe200078e0202 */
[----:B------:R-:W-:Y:S03]  /*7ba0*/  STL.64 [R1+0x6a0], R114 ;  /* 0x0006a07201007387 */ /* 0x000fe60000100a00 */
[----:B------:R-:W-:Y:S01]  /*7bb0*/  IMAD.WIDE R38, R26, 0x4, R2 ;  /* 0x000000041a267825 */ /* 0x000fe200078e0202 */
[----:B------:R-:W-:Y:S03]  /*7bc0*/  STL.64 [R1+0x6c0], R112 ;  /* 0x0006c07001007387 */ /* 0x000fe60000100a00 */
[C---:B------:R-:W-:Y:S01]  /*7bd0*/  IMAD.WIDE R32, R28.reuse, 0x4, R4 ;  /* 0x000000041c207825 */ /* 0x040fe200078e0204 */
[----:B------:R-:W-:Y:S03]  /*7be0*/  STL.64 [R1+0x6e0], R110 ;  /* 0x0006e06e01007387 */ /* 0x000fe60000100a00 */
[----:B------:R-:W-:Y:S01]  /*7bf0*/  IMAD.WIDE R30, R28, 0x4, R2 ;  /* 0x000000041c1e7825 */ /* 0x000fe200078e0202 */
[----:B------:R-:W-:Y:S03]  /*7c00*/  STL.64 [R1+0x700], R108 ;  /* 0x0007006c01007387 */ /* 0x000fe60000100a00 */
[----:B------:R-:W-:Y:S01]  /*7c10*/  VIADD R6, R13, UR7 ;  /* 0x000000070d067c36 */ /* 0x000fe20008000000 */
[----:B------:R-:W-:Y:S04]  /*7c20*/  STL.64 [R1+0x720], R106 ;  /* 0x0007206a01007387 */ /* 0x000fe80000100a00 */
[----:B------:R-:W-:Y:S04]  /*7c30*/  STL.64 [R1+0x740], R104 ;  /* 0x0007406801007387 */ /* 0x000fe80000100a00 */
[----:B------:R-:W-:Y:S04]  /*7c40*/  STL.64 [R1+0x760], R102 ;  /* 0x0007606601007387 */ /* 0x000fe80000100a00 */
[----:B------:R-:W-:Y:S04]  /*7c50*/  STL.64 [R1+0x780], R100 ;  /* 0x0007806401007387 */ /* 0x000fe80000100a00 */
[----:B------:R-:W-:Y:S04]  /*7c60*/  STL.64 [R1+0x418], R74 ;  /* 0x0004184a01007387 */ /* 0x000fe80000100a00 */
[----:B------:R-:W-:Y:S04]  /*7c70*/  LDGSTS.E [R0+0x8], desc[UR18][R52.64], P3 ;  /* 0x0000800034007fae */ /* 0x000fe80009921852 */
[----:B------:R-:W-:Y:S04]  /*7c80*/  STL.64 [R1+0x7a0], R98 ;  /* 0x0007a06201007387 */ /* 0x000fe80000100a00 */
[----:B------:R-:W-:Y:S01]  /*7c90*/  LDGSTS.E [R0+0x4008], desc[UR18][R50.64], P3 ;  /* 0x0400800032007fae */ /* 0x000fe20009921852 */
[----:B------:R-:W-:-:S03]  /*7ca0*/  ISETP.NE.U32.AND P3, PT, R89, RZ, PT ;  /* 0x000000ff5900720c */ /* 0x000fc60003f65070 */
[----:B------:R-:W-:Y:S04]  /*7cb0*/  STL.64 [R1+0x420], R76 ;  /* 0x0004204c01007387 */ /* 0x000fe80000100a00 */
[----:B------:R-:W-:Y:S04]  /*7cc0*/  STL.64 [R1+0x7b8], R96 ;  /* 0x0007b86001007387 */ /* 0x000fe80000100a00 */
[----:B------:R-:W-:Y:S04]  /*7cd0*/  STL.64 [R1+0x428], R52 ;  /* 0x0004283401007387 */ /* 0x000fe80000100a00 */
[----:B------:R-:W-:Y:S04]  /*7ce0*/  LDGSTS.E [R0+0xc], desc[UR18][R48.64], !P0 ;  /* 0x0000c00030007fae */ /* 0x000fe8000c121852 */
[----:B------:R-:W-:Y:S04]  /*7cf0*/  STL.64 [R1+0x438], R48 ;  /* 0x0004383001007387 */ /* 0x000fe80000100a00 */
[----:B------:R-:W-:Y:S04]  /*7d00*/  LDGSTS.E [R0+0x400c], desc[UR18][R46.64], !P0 ;  /* 0x0400c0002e007fae */ /* 0x000fe8000c121852 */
[----:B------:R-:W-:Y:S04]  /*7d10*/  STL.64 [R1+0x608], R44 ;  /* 0x0006082c01007387 */ /* 0x000fe80000100a00 */
[----:B------:R-:W-:Y:S04]  /*7d20*/  LDGSTS.E [R0+0x8000], desc[UR18][R44.64], P5 ;  /* 0x080000002c007fae */ /* 0x000fe8000a921852 */
        /* <DEDUP_REMOVED lines=11> */
[----:B------:R-:W-:Y:S04]  /*7de0*/  LDGSTS.E [R0+0x800c], desc[UR18][R32.64], !P1 ;  /* 0x0800c00020007fae */ /* 0x000fe8000c921852 */
[----:B------:R-:W-:Y:S04]  /*7df0*/  STL.64 [R1+0x620], R38 ;  /* 0x0006202601007387 */ /* 0x000fe80000100a00 */
[----:B------:R4:W-:Y:S04]  /*7e00*/  LDGSTS.E [R0+0xc00c], desc[UR18][R30.64], !P1 ;  /* 0x0c00c0001e007fae */ /* 0x0009e8000c921852 */
[----:B------:R-:W-:Y:S04]  /*7e10*/  STL.64 [R1+0x630], R34 ;  /* 0x0006302201007387 */ /* 0x000fe80000100a00 */
[----:B------:R-:W0:Y:S04]  /*7e20*/  LDGDEPBAR ;  /* 0x00000000000079af */ /* 0x000e280000000000 */
[----:B------:R4:W-:Y:S04]  /*7e30*/  STL.64 [R1+0x640], R30 ;  /* 0x0006401e01007387 */ /* 0x0009e80000100a00 */
[----:B------:R-:W-:Y:S04]  /*7e40*/  LDGSTS.E [R6+0x20000], desc[UR18][R14.64], P3 ;  /* 0x200000000e067fae */ /* 0x000fe80009921852 */
[----:B------:R-:W-:Y:S04]  /*7e50*/  LDGSTS.E [R6+0x20400], desc[UR18][R218.64], P3 ;  /* 0x20400000da067fae */ /* 0x000fe80009921852 */
[----:B------:R-:W-:Y:S04]  /*7e60*/  LDGSTS.E [R6+0x20800], desc[UR18][R22.64], P3 ;  /* 0x2080000016067fae */ /* 0x000fe80009921852 */
[----:B-1----:R-:W5:Y:S04]  /*7e70*/  LDL.LU.64 R14, [R1+0x7e8] ;  /* 0x0007e800010e7983 */ /* 0x002f680000300a00 */
[----:B--2---:R-:W5:Y:S04]  /*7e80*/  LDL.LU.64 R218, [R1+0x7e0] ;  /* 0x0007e00001da7983 */ /* 0x004f680000300a00 */
[----:B---3--:R-:W5:Y:S04]  /*7e90*/  LDL.LU.64 R22, [R1+0x7d8] ;  /* 0x0007d80001167983 */ /* 0x008f680000300a00 */
[----:B------:R-:W-:Y:S01]  /*7ea0*/  LDGSTS.E [R6+0x20c00], desc[UR18][R10.64], P3 ;  /* 0x20c000000a067fae */ /* 0x000fe20009921852 */
[----:B----4-:R-:W-:-:S03]  /*7eb0*/  LOP3.LUT R0, R13, 0x20, RZ, 0x3c, !PT ;  /* 0x000000200d007812 */ /* 0x010fc600078e3cff */
[----:B------:R1:W-:Y:S04]  /*7ec0*/  LDGSTS.E [R6+0x21000], desc[UR18][R214.64], P3 ;  /* 0x21000000d6067fae */ /* 0x0003e80009921852 */
[----:B------:R2:W-:Y:S04]  /*7ed0*/  LDGSTS.E [R6+0x21400], desc[UR18][R212.64], P3 ;  /* 0x21400000d4067fae */ /* 0x0005e80009921852 */
[----:B------:R-:W5:Y:S01]  /*7ee0*/  LDL.LU.64 R10, [R1+0x7d0] ;  /* 0x0007d000010a7983 */ /* 0x000f620000300a00 */
[----:B------:R-:W-:Y:S01]  /*7ef0*/  VIADD R0, R0, UR7 ;  /* 0x0000000700007c36 */ /* 0x000fe20008000000 */
[----:B------:R-:W-:-:S02]  /*7f00*/  ISETP.GE.AND P0, PT, R252, 0x40, PT ;  /* 0x00000040fc00780c */ /* 0x000fc40003f06270 */
[----:B------:R-:W-:Y:S01]  /*7f10*/  CS2R R88, SRZ ;  /* 0x0000000000587805 */ /* 0x000fe2000001ff00 */
[----:B------:R3:W-:Y:S01]  /*7f20*/  STL [R1], RZ ;  /* 0x000000ff01007387 */ /* 0x0007e20000100800 */
[----:B-1----:R-:W-:Y:S02]  /*7f30*/  CS2R R214, SRZ ;  /* 0x0000000000d67805 */ /* 0x002fe4000001ff00 */
[----:B------:R-:W-:Y:S02]  /*7f40*/  CS2R R90, SRZ ;  /* 0x00000000005a7805 */ /* 0x000fe4000001ff00 */
[----:B------:R-:W-:Y:S01]  /*7f50*/  CS2R R92, SRZ ;  /* 0x00000000005c7805 */ /* 0x000fe2000001ff00 */
[----:B------:R3:W-:Y:S01]  /*7f60*/  STL [R1+0x4], RZ ;  /* 0x000004ff01007387 */ /* 0x0007e20000100800 */
[----:B--2---:R-:W-:Y:S02]  /*7f70*/  CS2R R212, SRZ ;  /* 0x0000000000d47805 */ /* 0x004fe4000001ff00 */
[----:B------:R-:W-:-:S02]  /*7f80*/  CS2R R94, SRZ ;  /* 0x00000000005e7805 */ /* 0x000fc4000001ff00 */
[----:B------:R-:W-:Y:S01]  /*7f90*/  CS2R R24, SRZ ;  /* 0x0000000000187805 */ /* 0x000fe2000001ff00 */
[----:B------:R3:W-:Y:S01]  /*7fa0*/  STL [R1+0x8], RZ ;  /* 0x000008ff01007387 */ /* 0x0007e20000100800 */
[----:B------:R-:W-:Y:S02]  /*7fb0*/  CS2R R26, SRZ ;  /* 0x00000000001a7805 */ /* 0x000fe4000001ff00 */
[----:B------:R-:W-:Y:S02]  /*7fc0*/  CS2R R28, SRZ ;  /* 0x00000000001c7805 */ /* 0x000fe4000001ff00 */
[----:B------:R-:W-:Y:S01]  /*7fd0*/  CS2R R30, SRZ ;  /* 0x00000000001e7805 */ /* 0x000fe2000001ff00 */
[----:B------:R3:W-:Y:S01]  /*7fe0*/  STL [R1+0xc], RZ ;  /* 0x00000cff01007387 */ /* 0x0007e20000100800 */
[----:B------:R-:W-:Y:S02]  /*7ff0*/  CS2R R32, SRZ ;  /* 0x0000000000207805 */ /* 0x000fe4000001ff00 */
        /* <DEDUP_REMOVED lines=35> */
[----:B------:R-:W-:-:S03]  /*8230*/  CS2R R86, SRZ ;  /* 0x0000000000567805 */ /* 0x000fc6000001ff00 */
[----:B------:R3:W-:Y:S04]  /*8240*/  STL [R1+0x34], RZ ;  /* 0x000034ff01007387 */ /* 0x0007e80000100800 */
        /* <DEDUP_REMOVED lines=8> */
[----:B------:R1:W-:Y:S04]  /*82d0*/  LDGSTS.E [R6+0x21800], desc[UR18][R210.64], P3 ;  /* 0x21800000d2067fae */ /* 0x0003e80009921852 */
[----:B------:R3:W-:Y:S04]  /*82e0*/  STL [R1+0x58], RZ ;  /* 0x000058ff01007387 */ /* 0x0007e80000100800 */
[----:B------:R2:W-:Y:S04]  /*82f0*/  LDGSTS.E [R6+0x21c00], desc[UR18][R208.64], P3 ;  /* 0x21c00000d0067fae */ /* 0x0005e80009921852 */
[----:B------:R3:W-:Y:S01]  /*8300*/  STL [R1+0x5c], RZ ;  /* 0x00005cff01007387 */ /* 0x0007e20000100800 */
[----:B-1----:R-:W-:-:S03]  /*8310*/  CS2R R210, SRZ ;  /* 0x0000000000d27805 */ /* 0x002fc6000001ff00 */
[----:B------:R1:W-:Y:S04]  /*8320*/  LDGSTS.E [R6+0x22000], desc[UR18][R206.64], P3 ;  /* 0x22000000ce067fae */ /* 0x0003e80009921852 */
[----:B------:R3:W-:Y:S01]  /*8330*/  STL [R1+0x60], RZ ;  /* 0x000060ff01007387 */ /* 0x0007e20000100800 */
[----:B--2---:R-:W-:-:S03]  /*8340*/  CS2R R208, SRZ ;  /* 0x0000000000d07805 */ /* 0x004fc6000001ff00 */
        /* <DEDUP_REMOVED lines=23> */
[----:B--2---:R-:W-:Y:S02]  /*84c0*/  LOP3.LUT R6, R13, 0x40, RZ, 0x3c, !PT ;  /* 0x000000400d067812 */ /* 0x004fe400078e3cff */
[----:B------:R-:W-:Y:S01]  /*84d0*/  CS2R R192, SRZ ;  /* 0x0000000000c07805 */ /* 0x000fe2000001ff00 */
[----:B------:R2:W-:Y:S02]  /*84e0*/  LDGSTS.E [R0+0x20500], desc[UR18][R188.64], P3 ;  /* 0x20500000bc007fae */ /* 0x0005e40009921852 */
[----:B------:R-:W-:-:S02]  /*84f0*/  VIADD R6, R6, UR7 ;  /* 0x0000000706067c36 */ /* 0x000fc40008000000 */
        /* <DEDUP_REMOVED lines=48> */
[----:B------:R2:W-:Y:S01]  /*8800*/  LDGSTS.E [R6+0x20600], desc[UR18][R156.64], P3 ;  /* 0x206000009c067fae */ /* 0x0005e20009921852 */
[----:B------:R-:W-:-:S03]  /*8810*/  IADD3 R0, R0, UR7, RZ ;  /* 0x0000000700007c10 */ /* 0x000fc6000fffe0ff */
        /* <DEDUP_REMOVED lines=45> */
[----:B------:R4:W-:Y:S01]  /*8af0*/  LDGSTS.E [R0+0x20700], desc[UR18][R124.64], P3 ;  /* 0x207000007c007fae */ /* 0x0009e20009921852 */
[----:B--2---:R-:W-:-:S03]  /*8b00*/  CS2R R128, SRZ ;  /* 0x0000000000807805 */ /* 0x004fc6000001ff00 */
[----:B------:R2:W-:Y:S04]  /*8b10*/  LDGSTS.E [R0+0x20b00], desc[UR18][R122.64], P3 ;  /* 0x20b000007a007fae */ /* 0x0005e80009921852 */
[----:B------:R3:W-:Y:S01]  /*8b20*/  LDGSTS.E [R0+0x20f00], desc[UR18][R120.64], P3 ;  /* 0x20f0000078007fae */ /* 0x0007e20009921852 */
[----:B-1----:R-:W-:-:S03]  /*8b30*/  CS2R R126, SRZ ;  /* 0x00000000007e7805 */ /* 0x002fc6000001ff00 */
[----:B------:R1:W-:Y:S01]  /*8b40*/  LDGSTS.E [R0+0x21300], desc[UR18][R118.64], P3 ;  /* 0x2130000076007fae */ /* 0x0003e20009921852 */
[----:B----4-:R-:W-:-:S03]  /*8b50*/  CS2R R124, SRZ ;  /* 0x00000000007c7805 */ /* 0x010fc6000001ff00 */
[----:B------:R4:W-:Y:S01]  /*8b60*/  LDGSTS.E [R0+0x21700], desc[UR18][R116.64], P3 ;  /* 0x2170000074007fae */ /* 0x0009e20009921852 */
[----:B--2---:R-:W-:-:S03]  /*8b70*/  CS2R R122, SRZ ;  /* 0x00000000007a7805 */ /* 0x004fc6000001ff00 */
[----:B------:R2:W-:Y:S01]  /*8b80*/  LDGSTS.E [R0+0x21b00], desc[UR18][R114.64], P3 ;  /* 0x21b0000072007fae */ /* 0x0005e20009921852 */
[----:B---3--:R-:W-:-:S03]  /*8b90*/  CS2R R120, SRZ ;  /* 0x0000000000787805 */ /* 0x008fc6000001ff00 */
        /* <DEDUP_REMOVED lines=18> */
[----:B------:R-:W0:Y:S01]  /*8cc0*/  LDGDEPBAR ;  /* 0x00000000000079af */ /* 0x000e220000000000 */
[----:B----4-:R-:W-:Y:S02]  /*8cd0*/  CS2R R100, SRZ ;  /* 0x0000000000647805 */ /* 0x010fe4000001ff00 */
[----:B--2---:R-:W-:Y:S02]  /*8ce0*/  CS2R R98, SRZ ;  /* 0x0000000000627805 */ /* 0x004fe4000001ff00 */
[----:B---3--:R-:W-:Y:S01]  /*8cf0*/  CS2R R96, SRZ ;  /* 0x0000000000607805 */ /* 0x008fe2000001ff00 */
[----:B------:R-:W-:Y:S06]  /*8d00*/  @!P0 BRA `(.L_x_0) ;  /* 0x000000cc00a48947 */ /* 0x000fec0003800000 */
[----:B-----5:R-:W-:Y:S04]  /*8d10*/  STL [R1+0x258], R22 ;  /* 0x0002581601007387 */ /* 0x020fe80000100800 */
[----:B------:R-:W-:Y:S04]  /*8d20*/  STL [R1+0x254], R23 ;  /* 0x0002541701007387 */ /* 0x000fe80000100800 */
        /* <DEDUP_REMOVED lines=27> */
[----:B------:R-:W2:Y:S04]  /*8ee0*/  LDL.LU.64 R76, [R1+0x118] ;  /* 0x00011800014c7983 */ /* 0x000ea80000300a00 */
[----:B------:R-:W-:Y:S04]  /*8ef0*/  STL [R1+0x2c4], R235 ;  /* 0x0002c4eb01007387 */ /* 0x000fe80000100800 */
[----:B------:R-:W-:Y:S04]  /*8f00*/  STL [R1+0x2d0], R236 ;  /* 0x0002d0ec01007387 */ /* 0x000fe80000100800 */
[----:B------:R-:W3:Y:S04]  /*8f10*/  LDL.LU.64 R54, [R1+0x100] ;  /* 0x0001000001367983 */ /* 0x000ee80000300a00 */
[----:B------:R-:W4:Y:S04]  /*8f20*/  LDL.LU.64 R58, [R1+0x108] ;  /* 0x00010800013a7983 */ /* 0x000f280000300a00 */
[----:B------:R-:W2:Y:S04]  /*8f30*/  LDL.LU.64 R64, [R1+0x110] ;  /* 0x0001100001407983 */ /* 0x000ea80000300a00 */
[----:B------:R-:W2:Y:S04]  /*8f40*/  LDL.LU.64 R56, [R1+0x140] ;  /* 0x0001400001387983 */ /* 0x000ea80000300a00 */
[----:B------:R-:W-:Y:S04]  /*8f50*/  STL [R1+0x2cc], R237 ;  /* 0x0002cced01007387 */ /* 0x000fe80000100800 */
[----:B------:R-:W-:Y:S04]  /*8f60*/  STL [R1+0x2d8], R238 ;  /* 0x0002d8ee01007387 */ /* 0x000fe80000100800 */
[----:B------:R-:W2:Y:S04]  /*8f70*/  LDL.LU.64 R60, [R1+0x148] ;  /* 0x00014800013c7983 */ /* 0x000ea80000300a00 */
[----:B------:R-:W2:Y:S04]  /*8f80*/  LDL.LU.64 R62, [R1+0x128] ;  /* 0x00012800013e7983 */ /* 0x000ea80000300a00 */
[----:B------:R-:W-:Y:S04]  /*8f90*/  STL [R1+0x2d4], R239 ;  /* 0x0002d4ef01007387 */ /* 0x000fe80000100800 */
[----:B------:R-:W2:Y:S04]  /*8fa0*/  LDL.LU.64 R66, [R1+0x130] ;  /* 0x0001300001427983 */ /* 0x000ea80000300a00 */
[----:B------:R-:W-:Y:S04]  /*8fb0*/  STL [R1+0x2e0], R240 ;  /* 0x0002e0f001007387 */ /* 0x000fe80000100800 */
[----:B------:R-:W2:Y:S04]  /*8fc0*/  LDL.LU.64 R68, [R1+0x168] ;  /* 0x0001680001447983 */ /* 0x000ea80000300a00 */
[----:B------:R-:W2:Y:S04]  /*8fd0*/  LDL.LU.64 R84, [R1+0x4b0] ;  /* 0x0004b00001547983 */ /* 0x000ea80000300a00 */
[----:B------:R-:W2:Y:S04]  /*8fe0*/  LDL.LU.64 R70, [R1+0x3e8] ;  /* 0x0003e80001467983 */ /* 0x000ea80000300a00 */
[----:B------:R-:W2:Y:S04]  /*8ff0*/  LDL.LU.64 R86, [R1+0x4b8] ;  /* 0x0004b80001567983 */ /* 0x000ea80000300a00 */
[----:B------:R-:W2:Y:S04]  /*9000*/  LDL.LU.64 R72, [R1+0x448] ;  /* 0x0004480001487983 */ /* 0x000ea80000300a00 */
[----:B------:R-:W2:Y:S04]  /*9010*/  LDL.LU.64 R74, [R1+0x138] ;  /* 0x00013800014a7983 */ /* 0x000ea80000300a00 */
[----:B------:R-:W-:Y:S04]  /*9020*/  STL [R1+0x2dc], R241 ;  /* 0x0002dcf101007387 */ /* 0x000fe80000100800 */
[----:B------:R-:W2:Y:S04]  /*9030*/  LDL.LU.64 R78, [R1+0x458] ;  /* 0x00045800014e7983 */ /* 0x000ea80000300a00 */
[----:B------:R-:W2:Y:S04]  /*9040*/  LDL.LU.64 R80, [R1+0x238] ;  /* 0x0002380001507983 */ /* 0x000ea80000300a00 */
[----:B------:R-:W2:Y:S04]  /*9050*/  LDL.LU.64 R82, [R1+0x120] ;  /* 0x0001200001527983 */ /* 0x000ea80000300a00 */
        /* <DEDUP_REMOVED lines=9> */
[----:B------:R-:W-:Y:S01]  /*90f0*/  STL [R1+0x304], R251 ;  /* 0x000304fb01007387 */ /* 0x000fe20000100800 */
[----:B---3--:R-:W-:-:S03]  /*9100*/  IMAD.MOV.U32 R0, RZ, RZ, R55 ;  /* 0x000000ffff007224 */ /* 0x008fc600078e0037 */
[----:B------:R-:W-:Y:S04]  /*9110*/  STL [R1+0x310], R54 ;  /* 0x0003103601007387 */ /* 0x000fe80000100800 */
[----:B----4-:R-:W-:Y:S04]  /*9120*/  STL [R1+0x318], R58 ;  /* 0x0003183a01007387 */ /* 0x010fe80000100800 */
[----:B------:R1:W-:Y:S01]  /*9130*/  STL [R1+0x30c], R0 ;  /* 0x00030c0001007387 */ /* 0x0003e20000100800 */
[----:B--2---:R-:W-:-:S03]  /*9140*/  IMAD.MOV.U32 R52, RZ, RZ, R56 ;  /* 0x000000ffff347224 */ /* 0x004fc600078e0038 */
[----:B------:R-:W-:Y:S01]  /*9150*/  STL [R1+0x320], R64 ;  /* 0x0003204001007387 */ /* 0x000fe20000100800 */
[----:B------:R-:W-:Y:S02]  /*9160*/  IMAD.MOV.U32 R53, RZ, RZ, R57 ;  /* 0x000000ffff357224 */ /* 0x000fe400078e0039 */
[----:B-1----:R-:W-:-:S05]  /*9170*/  IMAD.MOV.U32 R0, RZ, RZ, R59 ;  /* 0x000000ffff007224 */ /* 0x002fca00078e003b */
[----:B------:R1:W-:Y:S01]  /*9180*/  STL [R1+0x314], R0 ;  /* 0x0003140001007387 */ /* 0x0003e20000100800 */
[----:B------:R-:W-:Y:S01]  /*9190*/  IMAD.MOV.U32 R30, RZ, RZ, R60 ;  /* 0x000000ffff1e7224 */ /* 0x000fe200078e003c */
[----:B------:R-:W-:Y:S01]  /*91a0*/  MOV R31, R61 ;  /* 0x0000003d001f7202 */ /* 0x000fe20000000f00 */
[----:B------:R-:W-:Y:S02]  /*91b0*/  IMAD.MOV.U32 R36, RZ, RZ, R62 ;  /* 0x000000ffff247224 */ /* 0x000fe400078e003e */
[----:B------:R-:W-:Y:S02]  /*91c0*/  IMAD.MOV.U32 R37, RZ, RZ, R63 ;  /* 0x000000ffff257224 */ /* 0x000fe400078e003f */
[----:B-1----:R-:W-:Y:S02]  /*91d0*/  IMAD.MOV.U32 R0, RZ, RZ, R65 ;  /* 0x000000ffff007224 */ /* 0x002fe400078e0041 */
[----:B------:R-:W-:Y:S02]  /*91e0*/  IMAD.MOV.U32 R38, RZ, RZ, R66 ;  /* 0x000000ffff267224 */ /* 0x000fe400078e0042 */
[----:B------:R-:W-:Y:S01]  /*91f0*/  IMAD.MOV.U32 R39, RZ, RZ, R67 ;  /* 0x000000ffff277224 */ /* 0x000fe200078e0043 */
[----:B------:R1:W-:Y:S04]  /*9200*/  STL [R1+0x31c], R0 ;  /* 0x00031c0001007387 */ /* 0x0003e80000100800 */
[----:B------:R-:W-:Y:S01]  /*9210*/  STL [R1+0x328], R76 ;  /* 0x0003284c01007387 */ /* 0x000fe20000100800 */
[----:B------:R-:W-:Y:S01]  /*9220*/  MOV R40, R68 ;  /* 0x0000004400287202 */ /* 0x000fe20000000f00 */
[----:B------:R-:W-:-:S02]  /*9230*/  IMAD.MOV.U32 R41, RZ, RZ, R69 ;  /* 0x000000ffff297224 */ /* 0x000fc400078e0045 */
[----:B-1----:R-:W-:Y:S02]  /*9240*/  IMAD.MOV.U32 R0, RZ, RZ, R77 ;  /* 0x000000ffff007224 */ /* 0x002fe400078e004d */
[----:B------:R-:W-:-:S03]  /*9250*/  IMAD.MOV.U32 R50, RZ, RZ, R70 ;  /* 0x000000ffff327224 */ /* 0x000fc600078e0046 */
[----:B------:R1:W-:Y:S01]  /*9260*/  STL [R1+0x324], R0 ;  /* 0x0003240001007387 */ /* 0x0003e20000100800 */
[----:B------:R-:W-:Y:S02]  /*9270*/  IMAD.MOV.U32 R51, RZ, RZ, R71 ;  /* 0x000000ffff337224 */ /* 0x000fe400078e0047 */
[----:B------:R-:W-:Y:S02]  /*9280*/  IMAD.MOV.U32 R56, RZ, RZ, R72 ;  /* 0x000000ffff387224 */ /* 0x000fe400078e0048 */
[----:B------:R-:W-:Y:S01]  /*9290*/  IMAD.MOV.U32 R57, RZ, RZ, R73 ;  /* 0x000000ffff397224 */ /* 0x000fe200078e0049 */
[----:B------:R-:W-:Y:S01]  /*92a0*/  MOV R42, R74 ;  /* 0x0000004a002a7202 */ /* 0x000fe20000000f00 */
[----:B------:R-:W-:Y:S02]  /*92b0*/  IMAD.MOV.U32 R43, RZ, RZ, R75 ;  /* 0x000000ffff2b7224 */ /* 0x000fe400078e004b */
[----:B------:R-:W-:Y:S02]  /*92c0*/  IMAD.MOV.U32 R60, RZ, RZ, R78 ;  /* 0x000000ffff3c7224 */ /* 0x000fe400078e004e */
[----:B------:R-:W-:-:S02]  /*92d0*/  IMAD.MOV.U32 R61, RZ, RZ, R79 ;  /* 0x000000ffff3d7224 */ /* 0x000fc400078e004f */
[----:B------:R-:W-:Y:S01]  /*92e0*/  IMAD.MOV.U32 R46, RZ, RZ, R80 ;  /* 0x000000ffff2e7224 */ /* 0x000fe200078e0050 */
[----:B------:R-:W-:Y:S01]  /*92f0*/  MOV R47, R81 ;  /* 0x00000051002f7202 */ /* 0x000fe20000000f00 */
[----:B------:R2:W-:Y:S01]  /*9300*/  STL [R1+0x330], R82 ;  /* 0x0003305201007387 */ /* 0x0005e20000100800 */
[----:B-1----:R-:W-:-:S03]  /*9310*/  IMAD.MOV.U32 R0, RZ, RZ, R83 ;  /* 0x000000ffff007224 */ /* 0x002fc600078e0053 */
[----:B------:R-:W3:Y:S04]  /*9320*/  LDL.LU.64 R54, [R1+0x3f8] ;  /* 0x0003f80001367983 */ /* 0x000ee80000300a00 */
[----:B------:R-:W4:Y:S04]  /*9330*/  LDL.LU.64 R62, [R1+0x460] ;  /* 0x00046000013e7983 */ /* 0x000f280000300a00 */
[----:B------:R-:W4:Y:S04]  /*9340*/  LDL.LU.64 R64, [R1+0x468] ;  /* 0x0004680001407983 */ /* 0x000f280000300a00 */
[----:B------:R-:W3:Y:S04]  /*9350*/  LDL.LU.64 R44, [R1+0x178] ;  /* 0x00017800012c7983 */ /* 0x000ee80000300a00 */
[----:B------:R-:W4:Y:S04]  /*9360*/  LDL.LU.64 R48, [R1+0x1b8] ;  /* 0x0001b80001307983 */ /* 0x000f280000300a00 */
[----:B------:R-:W4:Y:S04]  /*9370*/  LDL.LU.64 R66, [R1+0x470] ;  /* 0x0004700001427983 */ /* 0x000f280000300a00 */
[----:B------:R-:W4:Y:S04]  /*9380*/  LDL.LU.64 R68, [R1+0x478] ;  /* 0x0004780001447983 */ /* 0x000f280000300a00 */
[----:B------:R-:W4:Y:S04]  /*9390*/  LDL.LU.64 R58, [R1+0x188] ;  /* 0x00018800013a7983 */ /* 0x000f280000300a00 */
[----:B------:R1:W-:Y:S04]  /*93a0*/  STL [R1+0x32c], R0 ;  /* 0x00032c0001007387 */ /* 0x0003e80000100800 */
[----:B------:R-:W4:Y:S04]  /*93b0*/  LDL.LU.64 R70, [R1+0x480] ;  /* 0x0004800001467983 */ /* 0x000f280000300a00 */
[----:B------:R-:W4:Y:S04]  /*93c0*/  LDL.LU.64 R76, [R1+0x490] ;  /* 0x00049000014c7983 */ /* 0x000f280000300a00 */
[----:B------:R-:W4:Y:S04]  /*93d0*/  LDL.LU.64 R72, [R1+0x488] ;  /* 0x0004880001487983 */ /* 0x000f280000300a00 */
[----:B------:R-:W4:Y:S04]  /*93e0*/  LDL.LU.64 R74, [R1+0x4f8] ;  /* 0x0004f800014a7983 */ /* 0x000f280000300a00 */
[----:B------:R-:W4:Y:S04]  /*93f0*/  LDL.LU.64 R78, [R1+0x498] ;  /* 0x00049800014e7983 */ /* 0x000f280000300a00 */
[----:B------:R-:W4:Y:S04]  /*9400*/  LDL.LU.64 R80, [R1+0x158] ;  /* 0x0001580001507983 */ /* 0x000f280000300a00 */
[----:B--2---:R-:W2:Y:S04]  /*9410*/  LDL.LU.64 R82, [R1+0x3d8] ;  /* 0x0003d80001527983 */ /* 0x004ea80000300a00 */
[----:B------:R-:W2:Y:S01]  /*9420*/  LDL.LU.64 R32, [R1+0x150] ;  /* 0x0001500001207983 */ /* 0x000ea20000300a00 */
[----:B-1----:R-:W-:-:S03]  /*9430*/  IMAD.MOV.U32 R0, RZ, RZ, R37 ;  /* 0x000000ffff007224 */ /* 0x002fc600078e0025 */
[----:B------:R-:W-:Y:S04]  /*9440*/  STL [R1+0x338], R36 ;  /* 0x0003382401007387 */ /* 0x000fe80000100800 */
[----:B------:R-:W-:Y:S04]  /*9450*/  STL [R1+0x340], R38 ;  /* 0x0003402601007387 */ /* 0x000fe80000100800 */
[----:B------:R1:W-:Y:S02]  /*9460*/  STL [R1+0x334], R0 ;  /* 0x0003340001007387 */ /* 0x0003e40000100800 */
[----:B-1----:R-:W-:-:S05]  /*9470*/  IMAD.MOV.U32 R0, RZ, RZ, R39 ;  /* 0x000000ffff007224 */ /* 0x002fca00078e0027 */
[----:B------:R1:W-:Y:S04]  /*9480*/  STL [R1+0x33c], R0 ;  /* 0x00033c0001007387 */ /* 0x0003e80000100800 */
[----:B------:R-:W-:Y:S01]  /*9490*/  STL [R1+0x348], R42 ;  /* 0x0003482a01007387 */ /* 0x000fe20000100800 */
[----:B-1----:R-:W-:-:S05]  /*94a0*/  IMAD.MOV.U32 R0, RZ, RZ, R43 ;  /* 0x000000ffff007224 */ /* 0x002fca00078e002b */
[----:B------:R1:W-:Y:S04]  /*94b0*/  STL [R1+0x344], R0 ;  /* 0x0003440001007387 */ /* 0x0003e80000100800 */
[----:B------:R1:W-:Y:S02]  /*94c0*/  STL [R1+0x350], R52 ;  /* 0x0003503401007387 */ /* 0x0003e40000100800 */
[----:B-1----:R-:W-:-:S05]  /*94d0*/  IMAD.MOV.U32 R0, RZ, RZ, R53 ;  /* 0x000000ffff007224 */ /* 0x002fca00078e0035 */
[----:B------:R1:W-:Y:S04]  /*94e0*/  STL [R1+0x34c], R0 ;  /* 0x00034c0001007387 */ /* 0x0003e80000100800 */
[----:B------:R-:W-:Y:S04]  /*94f0*/  STL [R1+0x358], R30 ;  /* 0x0003581e01007387 */ /* 0x000fe80000100800 */
[----:B------:R-:W2:Y:S01]  /*9500*/  LDL.LU.64 R52, [R1+0x1f8] ;  /* 0x0001f80001347983 */ /* 0x000ea20000300a00 */
[----:B------:R-:W-:Y:S02]  /*9510*/  IMAD.MOV.U32 R38, RZ, RZ, R40 ;  /* 0x000000ffff267224 */ /* 0x000fe400078e0028 */
[----:B------:R-:W-:-:S02]  /*9520*/  IMAD.MOV.U32 R39, RZ, RZ, R41 ;  /* 0x000000ffff277224 */ /* 0x000fc400078e0029 */
[----:B-1----:R-:W-:Y:S02]  /*9530*/  IMAD.MOV.U32 R0, RZ, RZ, R31 ;  /* 0x000000ffff007224 */ /* 0x002fe400078e001f */
[----:B---3--:R-:W-:Y:S01]  /*9540*/  IMAD.MOV.U32 R42, RZ, RZ, R44 ;  /* 0x000000ffff2a7224 */ /* 0x008fe200078e002c */
[----:B------:R-:W-:Y:S01]  /*9550*/  MOV R43, R45 ;  /* 0x0000002d002b7202 */ /* 0x000fe20000000f00 */
[----:B----4-:R-:W-:Y:S02]  /*9560*/  IMAD.MOV.U32 R36, RZ, RZ, R58 ;  /* 0x000000ffff247224 */ /* 0x010fe400078e003a */
[----:B------:R-:W-:Y:S02]  /*9570*/  IMAD.MOV.U32 R37, RZ, RZ, R59 ;  /* 0x000000ffff257224 */ /* 0x000fe400078e003b */
[----:B------:R-:W-:Y:S02]  /*9580*/  IMAD.MOV.U32 R44, RZ, RZ, R80 ;  /* 0x000000ffff2c7224 */ /* 0x000fe400078e0050 */
[----:B------:R-:W-:Y:S01]  /*9590*/  IMAD.MOV.U32 R45, RZ, RZ, R81 ;  /* 0x000000ffff2d7224 */ /* 0x000fe200078e0051 */
[----:B--2---:R-:W-:Y:S01]  /*95a0*/  MOV R58, R82 ;  /* 0x00000052003a7202 */ /* 0x004fe20000000f00 */
[----:B------:R-:W-:Y:S01]  /*95b0*/  IMAD.MOV.U32 R59, RZ, RZ, R83 ;  /* 0x000000ffff3b7224 */ /* 0x000fe200078e0053 */
[----:B------:R-:W2:Y:S04]  /*95c0*/  LDL.LU.64 R80, [R1+0x4a0] ;  /* 0x0004a00001507983 */ /* 0x000ea80000300a00 */
[----:B------:R-:W3:Y:S04]  /*95d0*/  LDL.LU.64 R82, [R1+0x4a8] ;  /* 0x0004a80001527983 */ /* 0x000ee80000300a00 */
[----:B------:R-:W4:Y:S04]  /*95e0*/  LDL.LU.64 R34, [R1+0x160] ;  /* 0x0001600001227983 */ /* 0x000f280000300a00 */
[----:B------:R-:W2:Y:S04]  /*95f0*/  LDL.LU.64 R40, [R1+0x170] ;  /* 0x0001700001287983 */ /* 0x000ea80000300a00 */
[----:B------:R1:W-:Y:S04]  /*9600*/  STL [R1+0x354], R0 ;  /* 0x0003540001007387 */ /* 0x0003e80000100800 */
[----:B------:R-:W-:Y:S01]  /*9610*/  STL [R1+0x360], R32 ;  /* 0x0003602001007387 */ /* 0x000fe20000100800 */
[----:B-1----:R-:W-:-:S05]  /*9620*/  IMAD.MOV.U32 R0, RZ, RZ, R33 ;  /* 0x000000ffff007224 */ /* 0x002fca00078e0021 */
[----:B------:R1:W-:Y:S04]  /*9630*/  STL [R1+0x35c], R0 ;  /* 0x00035c0001007387 */ /* 0x0003e80000100800 */
[----:B------:R1:W-:Y:S02]  /*9640*/  STL [R1+0x368], R44 ;  /* 0x0003682c01007387 */ /* 0x0003e40000100800 */
[----:B-1----:R-:W-:-:S05]  /*9650*/  MOV R0, R45 ;  /* 0x0000002d00007202 */ /* 0x002fca0000000f00 */
[----:B------:R4:W-:Y:S04]  /*9660*/  STL [R1+0x364], R0 ;  /* 0x0003640001007387 */ /* 0x0009e80000100800 */
[----:B------:R-:W3:Y:S01]  /*9670*/  LDL.LU.64 R44, [R1+0x180] ;  /* 0x00018000012c7983 */ /* 0x000ee20000300a00 */
[----:B----4-:R-:W-:-:S03]  /*9680*/  IMAD.MOV.U32 R0, RZ, RZ, R35 ;  /* 0x000000ffff007224 */ /* 0x010fc600078e0023 */
[----:B------:R-:W-:Y:S04]  /*9690*/  STL [R1+0x370], R34 ;  /* 0x0003702201007387 */ /* 0x000fe80000100800 */
[----:B------:R1:W-:Y:S04]  /*96a0*/  STL [R1+0x36c], R0 ;  /* 0x00036c0001007387 */ /* 0x0003e80000100800 */
[----:B------:R4:W-:Y:S01]  /*96b0*/  STL [R1+0x378], R38 ;  /* 0x0003782601007387 */ /* 0x0009e20000100800 */
[----:B-1----:R-:W-:-:S05]  /*96c0*/  IMAD.MOV.U32 R0, RZ, RZ, R39 ;  /* 0x000000ffff007224 */ /* 0x002fca00078e0027 */
[----:B------:R1:W-:Y:S04]  /*96d0*/  STL [R1+0x374], R0 ;  /* 0x0003740001007387 */ /* 0x0003e80000100800 */
[----:B--2---:R2:W-:Y:S04]  /*96e0*/  STL [R1+0x380], R40 ;  /* 0x0003802801007387 */ /* 0x0045e80000100800 */
[----:B----4-:R-:W4:Y:S01]  /*96f0*/  LDL.LU.64 R38, [R1+0x198] ;  /* 0x0001980001267983 */ /* 0x010f220000300a00 */
[----:B-1----:R-:W-:-:S05]  /*9700*/  IMAD.MOV.U32 R0, RZ, RZ, R41 ;  /* 0x000000ffff007224 */ /* 0x002fca00078e0029 */
[----:B------:R1:W-:Y:S04]  /*9710*/  STL [R1+0x37c], R0 ;  /* 0x00037c0001007387 */ /* 0x0003e80000100800 */
[----:B--2---:R-:W2:Y:S01]  /*9720*/  LDL.LU.64 R40, [R1+0x1d8] ;  /* 0x0001d80001287983 */ /* 0x004ea20000300a00 */
[----:B-1----:R-:W-:-:S03]  /*9730*/  IMAD.MOV.U32 R0, RZ, RZ, R43 ;  /* 0x000000ffff007224 */ /* 0x002fc600078e002b */
[----:B------:R-:W-:Y:S04]  /*9740*/  STL [R1+0x388], R42 ;  /* 0x0003882a01007387 */ /* 0x000fe80000100800 */
[----:B---3--:R-:W-:Y:S04]  /*9750*/  STL [R1+0x390], R44 ;  /* 0x0003902c01007387 */ /* 0x008fe80000100800 */
[----:B------:R1:W-:Y:S02]  /*9760*/  STL [R1+0x384], R0 ;  /* 0x0003840001007387 */ /* 0x0003e40000100800 */
[----:B-1----:R-:W-:-:S05]  /*9770*/  IMAD.MOV.U32 R0, RZ, RZ, R45 ;  /* 0x000000ffff007224 */ /* 0x002fca00078e002d */
[----:B------:R1:W-:Y:S04]  /*9780*/  STL [R1+0x38c], R0 ;  /* 0x00038c0001007387 */ /* 0x0003e80000100800 */
[----:B------:R-:W-:Y:S04]  /*9790*/  STL [R1+0x398], R36 ;  /* 0x0003982401007387 */ /* 0x000fe80000100800 */
[----:B------:R-:W3:Y:S01]  /*97a0*/  LDL.LU.64 R42, [R1+0x218] ;  /* 0x00021800012a7983 */ /* 0x000ee20000300a00 */
[----:B------:R-:W-:Y:S01]  /*97b0*/  MOV R44, R46 ;  /* 0x0000002e002c7202 */ /* 0x000fe20000000f00 */
[----:B------:R-:W-:-:S02]  /*97c0*/  IMAD.MOV.U32 R45, RZ, RZ, R47 ;  /* 0x000000ffff2d7224 */ /* 0x000fc400078e002f */
[----:B------:R-:W3:Y:S01]  /*97d0*/  LDL.LU.64 R46, [R1+0x248] ;  /* 0x00024800012e7983 */ /* 0x000ee20000300a00 */
[----:B-1----:R-:W-:-:S05]  /*97e0*/  IMAD.MOV.U32 R0, RZ, RZ, R37 ;  /* 0x000000ffff007224 */ /* 0x002fca00078e0025 */
[----:B------:R4:W-:Y:S02]  /*97f0*/  STL [R1+0x394], R0 ;  /* 0x0003940001007387 */ /* 0x0009e40000100800 */
[----:B----4-:R-:W-:Y:S02]  /*9800*/  IMAD.MOV.U32 R0, RZ, RZ, R39 ;  /* 0x000000ffff007224 */ /* 0x010fe400078e0027 */
[----:B------:R-:W-:Y:S04]  /*9810*/  STL [R1+0x3a0], R38 ;  /* 0x0003a02601007387 */ /* 0x000fe80000100800 */
[----:B------:R1:W-:Y:S04]  /*9820*/  STL [R1+0x39c], R0 ;  /* 0x00039c0001007387 */ /* 0x0003e80000100800 */
[----:B------:R4:W-:Y:S01]  /*9830*/  STL [R1+0x3a8], R48 ;  /* 0x0003a83001007387 */ /* 0x0009e20000100800 */
[----:B-1----:R-:W-:-:S05]  /*9840*/  IMAD.MOV.U32 R0, RZ, RZ, R49 ;  /* 0x000000ffff007224 */ /* 0x002fca00078e0031 */
[----:B------:R1:W-:Y:S04]  /*9850*/  STL [R1+0x3a4], R0 ;  /* 0x0003a40001007387 */ /* 0x0003e80000100800 */
[----:B--2---:R-:W-:Y:S04]  /*9860*/  STL [R1+0x3b0], R40 ;  /* 0x0003b02801007387 */ /* 0x004fe80000100800 */
[----:B----4-:R-:W2:Y:S01]  /*9870*/  LDL.LU.64 R48, [R1+0x3e0] ;  /* 0x0003e00001307983 */ /* 0x010ea20000300a00 */
[----:B-1----:R-:W-:-:S05]  /*9880*/  IMAD.MOV.U32 R0, RZ, RZ, R41 ;  /* 0x000000ffff007224 */ /* 0x002fca00078e0029 */
[----:B------:R1:W-:Y:S04]  /*9890*/  STL [R1+0x3ac], R0 ;  /* 0x0003ac0001007387 */ /* 0x0003e80000100800 */
[----:B------:R4:W-:Y:S01]  /*98a0*/  STL [R1+0x3b8], R52 ;  /* 0x0003b83401007387 */ /* 0x0009e20000100800 */
[----:B-1----:R-:W-:-:S03]  /*98b0*/  MOV R0, R53 ;  /* 0x0000003500007202 */ /* 0x002fc60000000f00 */
[----:B----4-:R-:W4:Y:S04]  /*98c0*/  LDL.LU.64 R52, [R1+0x3f0] ;  /* 0x0003f00001347983 */ /* 0x010f280000300a00 */
[----:B------:R1:W-:Y:S04]  /*98d0*/  STL [R1+0x3b4], R0 ;  /* 0x0003b40001007387 */ /* 0x0003e80000100800 */
[----:B---3--:R-:W-:Y:S01]  /*98e0*/  STL [R1+0x3c0], R42 ;  /* 0x0003c02a01007387 */ /* 0x008fe20000100800 */
[----:B-1----:R-:W-:-:S05]  /*98f0*/  IMAD.MOV.U32 R0, RZ, RZ, R43 ;  /* 0x000000ffff007224 */ /* 0x002fca00078e002b */
[----:B------:R1:W-:Y:S04]  /*9900*/  STL [R1+0x3bc], R0 ;  /* 0x0003bc0001007387 */ /* 0x0003e80000100800 */
[----:B------:R-:W-:Y:S01]  /*9910*/  STL [R1+0x3c8], R44 ;  /* 0x0003c82c01007387 */ /* 0x000fe20000100800 */
[----:B-1----:R-:W-:-:S03]  /*9920*/  IMAD.MOV.U32 R0, RZ, RZ, R45 ;  /* 0x000000ffff007224 */ /* 0x002fc600078e002d */
[----:B------:R-:W-:Y:S04]  /*9930*/  STL [R1+0x3d0], R46 ;  /* 0x0003d02e01007387 */ /* 0x000fe80000100800 */
[----:B------:R1:W-:Y:S02]  /*9940*/  STL [R1+0x3c4], R0 ;  /* 0x0003c40001007387 */ /* 0x0003e40000100800 */
[----:B-1----:R-:W-:-:S05]  /*9950*/  IMAD.MOV.U32 R0, RZ, RZ, R47 ;  /* 0x000000ffff007224 */ /* 0x002fca00078e002f */
[----:B------:R1:W-:Y:S04]  /*9960*/  STL [R1+0x3cc], R0 ;  /* 0x0003cc0001007387 */ /* 0x0003e80000100800 */
[----:B------:R-:W3:Y:S01]  /*9970*/  LDL.LU.64 R40, [R1+0x400] ;  /* 0x0004000001287983 */ /* 0x000ee20000300a00 */
[----:B-1----:R-:W-:-:S03]  /*9980*/  IMAD.MOV.U32 R0, RZ, RZ, R59 ;  /* 0x000000ffff007224 */ /* 0x002fc600078e003b */
[----:B------:R1:W-:Y:S04]  /*9990*/  STL [R1+0x3d8], R58 ;  /* 0x0003d83a01007387 */ /* 0x0003e80000100800 */
[----:B------:R2:W-:Y:S04]  /*99a0*/  STL [R1+0x3d4], R0 ;  /* 0x0003d40001007387 */ /* 0x0005e80000100800 */
[----:B-1----:R-:W3:Y:S01]  /*99b0*/  LDL.LU.64 R58, [R1+0x408] ;  /* 0x00040800013a7983 */ /* 0x002ee20000300a00 */
[----:B--2---:R-:W-:-:S03]  /*99c0*/  IMAD.MOV.U32 R0, RZ, RZ, R49 ;  /* 0x000000ffff007224 */ /* 0x004fc600078e0031 */
[----:B------:R-:W-:Y:S04]  /*99d0*/  STL [R1+0x3e0], R48 ;  /* 0x0003e03001007387 */ /* 0x000fe80000100800 */
[----:B------:R1:W-:Y:S04]  /*99e0*/  STL [R1+0x3dc], R0 ;  /* 0x0003dc0001007387 */ /* 0x0003e80000100800 */
[----:B------:R-:W-:Y:S04]  /*99f0*/  STL [R1+0x3e8], R50 ;  /* 0x0003e83201007387 */ /* 0x000fe80000100800 */
[----:B------:R-:W2:Y:S01]  /*9a00*/  LDL.LU.64 R42, [R1+0x410] ;  /* 0x00041000012a7983 */ /* 0x000ea20000300a00 */
[----:B-1----:R-:W-:-:S03]  /*9a10*/  MOV R0, R51 ;  /* 0x0000003300007202 */ /* 0x002fc60000000f00 */
[----:B------:R-:W2:Y:S04]  /*9a20*/  LDL.LU.64 R44, [R1+0x418] ;  /* 0x00041800012c7983 */ /* 0x000ea80000300a00 */
[----:B------:R1:W-:Y:S04]  /*9a30*/  STL [R1+0x3e4], R0 ;  /* 0x0003e40001007387 */ /* 0x0003e80000100800 */
[----:B----4-:R-:W-:Y:S04]  /*9a40*/  STL [R1+0x3f0], R52 ;  /* 0x0003f03401007387 */ /* 0x010fe80000100800 */
[----:B------:R-:W4:Y:S01]  /*9a50*/  LDL.LU.64 R46, [R1+0x420] ;  /* 0x00042000012e7983 */ /* 0x000f220000300a00 */
[----:B-1----:R-:W-:-:S05]  /*9a60*/  IMAD.MOV.U32 R0, RZ, RZ, R53 ;  /* 0x000000ffff007224 */ /* 0x002fca00078e0035 */
[----:B------:R1:W-:Y:S04]  /*9a70*/  STL [R1+0x3ec], R0 ;  /* 0x0003ec0001007387 */ /* 0x0003e80000100800 */
[----:B------:R-:W4:Y:S04]  /*9a80*/  LDL.LU.64 R48, [R1+0x428] ;  /* 0x0004280001307983 */ /* 0x000f280000300a00 */
[----:B------:R3:W-:Y:S01]  /*9a90*/  STL [R1+0x3f8], R54 ;  /* 0x0003f83601007387 */ /* 0x0007e20000100800 */
[----:B-1----:R-:W-:-:S03]  /*9aa0*/  IMAD.MOV.U32 R0, RZ, RZ, R55 ;  /* 0x000000ffff007224 */ /* 0x002fc600078e0037 */
[----:B------:R-:W4:Y:S04]  /*9ab0*/  LDL.LU.64 R50, [R1+0x430] ;  /* 0x0004300001327983 */ /* 0x000f280000300a00 */
[----:B------:R1:W-:Y:S04]  /*9ac0*/  STL [R1+0x3f4], R0 ;  /* 0x0003f40001007387 */ /* 0x0003e80000100800 */
[----:B------:R-:W4:Y:S04]  /*9ad0*/  LDL.LU.64 R52, [R1+0x438] ;  /* 0x0004380001347983 */ /* 0x000f280000300a00 */
[----:B---3--:R-:W-:Y:S04]  /*9ae0*/  STL [R1+0x400], R40 ;  /* 0x0004002801007387 */ /* 0x008fe80000100800 */
[----:B------:R-:W3:Y:S01]  /*9af0*/  LDL.LU.64 R54, [R1+0x440] ;  /* 0x0004400001367983 */ /* 0x000ee20000300a00 */
[----:B-1----:R-:W-:-:S05]  /*9b00*/  IMAD.MOV.U32 R0, RZ, RZ, R41 ;  /* 0x000000ffff007224 */ /* 0x002fca00078e0029 */
[----:B------:R1:W-:Y:S02]  /*9b10*/  STL [R1+0x3fc], R0 ;  /* 0x0003fc0001007387 */ /* 0x0003e40000100800 */
[----:B-1----:R-:W-:Y:S02]  /*9b20*/  IMAD.MOV.U32 R0, RZ, RZ, R59 ;  /* 0x000000ffff007224 */ /* 0x002fe400078e003b */
[----:B------:R1:W-:Y:S04]  /*9b30*/  STL [R1+0x408], R58 ;  /* 0x0004083a01007387 */ /* 0x0003e80000100800 */
[----:B--2---:R-:W-:Y:S04]  /*9b40*/  STL [R1+0x410], R42 ;  /* 0x0004102a01007387 */ /* 0x004fe80000100800 */
[----:B------:R2:W-:Y:S04]  /*9b50*/  STL [R1+0x404], R0 ;  /* 0x0004040001007387 */ /* 0x0005e80000100800 */
[----:B-1----:R-:W3:Y:S01]  /*9b60*/  LDL.LU.64 R58, [R1+0x450] ;  /* 0x00045000013a7983 */ /* 0x002ee20000300a00 */
[----:B--2---:R-:W-:-:S05]  /*9b70*/  IMAD.MOV.U32 R0, RZ, RZ, R43 ;  /* 0x000000ffff007224 */ /* 0x004fca00078e002b */
[----:B------:R1:W-:Y:S04]  /*9b80*/  STL [R1+0x40c], R0 ;  /* 0x00040c0001007387 */ /* 0x0003e80000100800 */
[----:B------:R-:W-:Y:S01]  /*9b90*/  STL [R1+0x418], R44 ;  /* 0x0004182c01007387 */ /* 0x000fe20000100800 */
[----:B-1----:R-:W-:-:S05]  /*9ba0*/  MOV R0, R45 ;  /* 0x0000002d00007202 */ /* 0x002fca0000000f00 */
[----:B------:R1:W-:Y:S04]  /*9bb0*/  STL [R1+0x414], R0 ;  /* 0x0004140001007387 */ /* 0x0003e80000100800 */
[----:B----4-:R-:W-:Y:S01]  /*9bc0*/  STL [R1+0x420], R46 ;  /* 0x0004202e01007387 */ /* 0x010fe20000100800 */
[----:B-1----:R-:W-:-:S05]  /*9bd0*/  IMAD.MOV.U32 R0, RZ, RZ, R47 ;  /* 0x000000ffff007224 */ /* 0x002fca00078e002f */
[----:B------:R1:W-:Y:S04]  /*9be0*/  STL [R1+0x41c], R0 ;  /* 0x00041c0001007387 */ /* 0x0003e80000100800 */
[----:B------:R-:W-:Y:S01]  /*9bf0*/  STL [R1+0x428], R48 ;  /* 0x0004283001007387 */ /* 0x000fe20000100800 */
        /* <DEDUP_REMOVED lines=8> */
[----:B---3--:R-:W-:Y:S01]  /*9c80*/  STL [R1+0x440], R54 ;  /* 0x0004403601007387 */ /* 0x008fe20000100800 */
[----:B-1----:R-:W-:-:S05]  /*9c90*/  IMAD.MOV.U32 R0, RZ, RZ, R55 ;  /* 0x000000ffff007224 */ /* 0x002fca00078e0037 */
[----:B------:R1:W-:Y:S04]  /*9ca0*/  STL [R1+0x43c], R0 ;  /* 0x00043c0001007387 */ /* 0x0003e80000100800 */
[----:B------:R-:W-:Y:S04]  /*9cb0*/  STL [R1+0x448], R56 ;  /* 0x0004483801007387 */ /* 0x000fe80000100800 */
[----:B------:R-:W2:Y:S01]  /*9cc0*/  LDL.LU.64 R36, [R1+0x4c0] ;  /* 0x0004c00001247983 */ /* 0x000ea20000300a00 */
[----:B-1----:R-:W-:Y:S01]  /*9cd0*/  MOV R0, R57 ;  /* 0x0000003900007202 */ /* 0x002fe20000000f00 */
[----:B------:R-:W-:-:S02]  /*9ce0*/  IMAD.MOV.U32 R30, RZ, RZ, R74 ;  /* 0x000000ffff1e7224 */ /* 0x000fc400078e004a */
[----:B------:R-:W-:Y:S01]  /*9cf0*/  IMAD.MOV.U32 R31, RZ, RZ, R75 ;  /* 0x000000ffff1f7224 */ /* 0x000fe200078e004b */
[----:B------:R-:W-:Y:S04]  /*9d00*/  STL [R1+0x450], R58 ;  /* 0x0004503a01007387 */ /* 0x000fe80000100800 */
        /* <DEDUP_REMOVED lines=17> */
[----:B-1----:R-:W-:-:S05]  /*9e20*/  MOV R0, R69 ;  /* 0x0000004500007202 */ /* 0x002fca0000000f00 */
        /* <DEDUP_REMOVED lines=22> */
[----:B--2---:R-:W-:Y:S01]  /*9f90*/  STL [R1+0x4c0], R36 ;  /* 0x0004c02401007387 */ /* 0x004fe20000100800 */
[----:B-1----:R-:W-:-:S05]  /*9fa0*/  IMAD.MOV.U32 R0, RZ, RZ, R87 ;  /* 0x000000ffff007224 */ /* 0x002fca00078e0057 */
[----:B------:R1:W-:Y:S04]  /*9fb0*/  STL [R1+0x4b4], R0 ;  /* 0x0004b40001007387 */ /* 0x0003e80000100800 */
[----:B------:R-:W2:Y:S04]  /*9fc0*/  LDL.LU.64 R26, [R1+0x4c8] ;  /* 0x0004c800011a7983 */ /* 0x000ea80000300a00 */
[----:B------:R-:W3:Y:S04]  /*9fd0*/  LDL.LU.64 R38, [R1+0x4d0] ;  /* 0x0004d00001267983 */ /* 0x000ee80000300a00 */
[----:B------:R-:W4:Y:S04]  /*9fe0*/  LDL.LU.64 R76, [R1+0x670] ;  /* 0x00067000014c7983 */ /* 0x000f280000300a00 */
        /* <DEDUP_REMOVED lines=24> */
[----:B------:R-:W4:Y:S01]  /*a170*/  LDL.LU.64 R28, [R1+0x4d8] ;  /* 0x0004d800011c7983 */ /* 0x000f220000300a00 */
[----:B-1----:R-:W-:-:S03]  /*a180*/  IMAD.MOV.U32 R0, RZ, RZ, R37 ;  /* 0x000000ffff007224 */ /* 0x002fc600078e0025 */
[----:B------:R-:W4:Y:S04]  /*a190*/  LDL.LU.64 R32, [R1+0x4e8] ;  /* 0x0004e80001207983 */ /* 0x000f280000300a00 */
[----:B------:R2:W-:Y:S04]  /*a1a0*/  STL [R1+0x4bc], R0 ;  /* 0x0004bc0001007387 */ /* 0x0005e80000100800 */
[----:B------:R-:W4:Y:S01]  /*a1b0*/  LDL.LU.64 R36, [R1+0x520] ;  /* 0x0005200001247983 */ /* 0x000f220000300a00 */
[----:B--2---:R-:W-:-:S03]  /*a1c0*/  MOV R0, R27 ;  /* 0x0000001b00007202 */ /* 0x004fc60000000f00 */
[----:B------:R-:W-:Y:S04]  /*a1d0*/  STL [R1+0x4c8], R26 ;  /* 0x0004c81a01007387 */ /* 0x000fe80000100800 */
[----:B------:R1:W-:Y:S04]  /*a1e0*/  STL [R1+0x4c4], R0 ;  /* 0x0004c40001007387 */ /* 0x0003e80000100800 */
[----:B---3--:R2:W-:Y:S01]  /*a1f0*/  STL [R1+0x4d0], R38 ;  /* 0x0004d02601007387 */ /* 0x0085e20000100800 */
[----:B-1----:R-:W-:-:S03]  /*a200*/  IMAD.MOV.U32 R0, RZ, RZ, R39 ;  /* 0x000000ffff007224 */ /* 0x002fc600078e0027 */
[----:B--2---:R-:W2:Y:S04]  /*a210*/  LDL.LU.64 R38, [R1+0x528] ;  /* 0x0005280001267983 */ /* 0x004ea80000300a00 */
[----:B------:R1:W-:Y:S01]  /*a220*/  STL [R1+0x4cc], R0 ;  /* 0x0004cc0001007387 */ /* 0x0003e20000100800 */
[----:B----4-:R-:W-:Y:S02]  /*a230*/  IMAD.MOV.U32 R26, RZ, RZ, R28 ;  /* 0x000000ffff1a7224 */ /* 0x010fe400078e001c */
[----:B------:R-:W-:Y:S02]  /*a240*/  IMAD.MOV.U32 R27, RZ, RZ, R29 ;  /* 0x000000ffff1b7224 */ /* 0x000fe400078e001d */
[----:B------:R-:W3:Y:S01]  /*a250*/  LDL.LU.64 R28, [R1+0x4e0] ;  /* 0x0004e000011c7983 */ /* 0x000ee20000300a00 */
[----:B------:R-:W-:Y:S01]  /*a260*/  IMAD.MOV.U32 R24, RZ, RZ, R32 ;  /* 0x000000ffff187224 */ /* 0x000fe200078e0020 */
[----:B------:R-:W-:Y:S01]  /*a270*/  MOV R32, R34 ;  /* 0x0000002200207202 */ /* 0x000fe20000000f00 */
[----:B------:R-:W-:-:S02]  /*a280*/  IMAD.MOV.U32 R25, RZ, RZ, R33 ;  /* 0x000000ffff197224 */ /* 0x000fc400078e0021 */
[----:B------:R-:W-:Y:S02]  /*a290*/  IMAD.MOV.U32 R33, RZ, RZ, R35 ;  /* 0x000000ffff217224 */ /* 0x000fe400078e0023 */
[----:B-1----:R-:W-:Y:S01]  /*a2a0*/  IMAD.MOV.U32 R0, RZ, RZ, R27 ;  /* 0x000000ffff007224 */ /* 0x002fe200078e001b */
[----:B------:R-:W4:Y:S04]  /*a2b0*/  LDL.LU.64 R34, [R1+0x538] ;  /* 0x0005380001227983 */ /* 0x000f280000300a00 */
[----:B------:R1:W-:Y:S04]  /*a2c0*/  STL [R1+0x4d8], R26 ;  /* 0x0004d81a01007387 */ /* 0x0003e80000100800 */
[----:B------:R3:W-:Y:S01]  /*a2d0*/  STL [R1+0x4d4], R0 ;  /* 0x0004d40001007387 */ /* 0x0007e20000100800 */
[----:B-1----:R-:W-:Y:S01]  /*a2e0*/  MOV R26, R40 ;  /* 0x00000028001a7202 */ /* 0x002fe20000000f00 */
[----:B------:R-:W-:-:S02]  /*a2f0*/  IMAD.MOV.U32 R27, RZ, RZ, R41 ;  /* 0x000000ffff1b7224 */ /* 0x000fc400078e0029 */
[----:B------:R-:W-:Y:S02]  /*a300*/  IMAD.MOV.U32 R40, RZ, RZ, R56 ;  /* 0x000000ffff287224 */ /* 0x000fe400078e0038 */
[----:B------:R-:W-:Y:S02]  /*a310*/  IMAD.MOV.U32 R41, RZ, RZ, R57 ;  /* 0x000000ffff297224 */ /* 0x000fe400078e0039 */
[----:B------:R-:W-:Y:S01]  /*a320*/  IMAD.MOV.U32 R56, RZ, RZ, R60 ;  /* 0x000000ffff387224 */ /* 0x000fe200078e003c */
[----:B------:R-:W-:Y:S01]  /*a330*/  MOV R60, R62 ;  /* 0x0000003e003c7202 */ /* 0x000fe20000000f00 */
[----:B------:R-:W-:Y:S02]  /*a340*/  IMAD.MOV.U32 R57, RZ, RZ, R61 ;  /* 0x000000ffff397224 */ /* 0x000fe400078e003d */
[----:B------:R-:W-:Y:S02]  /*a350*/  IMAD.MOV.U32 R61, RZ, RZ, R63 ;  /* 0x000000ffff3d7224 */ /* 0x000fe400078e003f */
[----:B------:R-:W-:-:S02]  /*a360*/  IMAD.MOV.U32 R62, RZ, RZ, R66 ;  /* 0x000000ffff3e7224 */ /* 0x000fc400078e0042 */
[----:B------:R-:W-:Y:S02]  /*a370*/  IMAD.MOV.U32 R63, RZ, RZ, R67 ;  /* 0x000000ffff3f7224 */ /* 0x000fe400078e0043 */
[----:B------:R-:W-:Y:S01]  /*a380*/  IMAD.MOV.U32 R66, RZ, RZ, R68 ;  /* 0x000000ffff427224 */ /* 0x000fe200078e0044 */
[----:B------:R-:W-:Y:S01]  /*a390*/  MOV R68, R70 ;  /* 0x0000004600447202 */ /* 0x000fe20000000f00 */
[----:B------:R-:W-:Y:S02]  /*a3a0*/  IMAD.MOV.U32 R67, RZ, RZ, R69 ;  /* 0x000000ffff437224 */ /* 0x000fe400078e0045 */
[----:B------:R-:W-:Y:S02]  /*a3b0*/  IMAD.MOV.U32 R69, RZ, RZ, R71 ;  /* 0x000000ffff457224 */ /* 0x000fe400078e0047 */
[----:B------:R-:W-:Y:S02]  /*a3c0*/  IMAD.MOV.U32 R70, RZ, RZ, R74 ;  /* 0x000000ffff467224 */ /* 0x000fe400078e004a */
[----:B------:R-:W-:-:S02]  /*a3d0*/  IMAD.MOV.U32 R71, RZ, RZ, R75 ;  /* 0x000000ffff477224 */ /* 0x000fc400078e004b */
[----:B------:R-:W-:Y:S02]  /*a3e0*/  IMAD.MOV.U32 R74, RZ, RZ, R76 ;  /* 0x000000ffff4a7224 */ /* 0x000fe400078e004c */
[----:B------:R-:W-:Y:S02]  /*a3f0*/  IMAD.MOV.U32 R75, RZ, RZ, R77 ;  /* 0x000000ffff4b7224 */ /* 0x000fe400078e004d */
[----:B---3--:R-:W-:Y:S01]  /*a400*/  IMAD.MOV.U32 R0, RZ, RZ, R29 ;  /* 0x000000ffff007224 */ /* 0x008fe200078e001d */
[----:B------:R-:W-:Y:S04]  /*a410*/  STL [R1+0x4e0], R28 ;  /* 0x0004e01c01007387 */ /* 0x000fe80000100800 */
[----:B------:R1:W-:Y:S04]  /*a420*/  STL [R1+0x4dc], R0 ;  /* 0x0004dc0001007387 */ /* 0x0003e80000100800 */
[----:B------:R-:W3:Y:S04]  /*a430*/  LDL.LU.64 R76, [R1+0x680] ;  /* 0x00068000014c7983 */ /* 0x000ee80000300a00 */
[----:B------:R-:W4:Y:S01]  /*a440*/  LDL.LU.64 R150, [R1+0x4f0] ;  /* 0x0004f00001967983 */ /* 0x000f220000300a00 */
[----:B-1----:R-:W-:-:S02]  /*a450*/  IMAD.MOV.U32 R0, RZ, RZ, R25 ;  /* 0x000000ffff007224 */ /* 0x002fc400078e0019 */
[----:B------:R-:W-:Y:S01]  /*a460*/  IMAD.MOV.U32 R28, RZ, RZ, R32 ;  /* 0x000000ffff1c7224 */ /* 0x000fe200078e0020 */
[----:B------:R1:W-:Y:S01]  /*a470*/  STL [R1+0x4e8], R24 ;  /* 0x0004e81801007387 */ /* 0x0003e20000100800 */
[----:B------:R-:W-:Y:S01]  /*a480*/  IMAD.MOV.U32 R29, RZ, RZ, R33 ;  /* 0x000000ffff1d7224 */ /* 0x000fe200078e0021 */
[----:B--2---:R-:W-:Y:S01]  /*a490*/  MOV R32, R38 ;  /* 0x0000002600207202 */ /* 0x004fe20000000f00 */
[----:B------:R-:W-:Y:S02]  /*a4a0*/  IMAD.MOV.U32 R33, RZ, RZ, R39 ;  /* 0x000000ffff217224 */ /* 0x000fe400078e0027 */
[----:B------:R-:W2:Y:S04]  /*a4b0*/  LDL.LU.64 R38, [R1+0x548] ;  /* 0x0005480001267983 */ /* 0x000ea80000300a00 */
[----:B------:R1:W-:Y:S04]  /*a4c0*/  STL [R1+0x4e4], R0 ;  /* 0x0004e40001007387 */ /* 0x0003e80000100800 */
[----:B----4-:R-:W-:Y:S04]  /*a4d0*/  STL [R1+0x4f0], R150 ;  /* 0x0004f09601007387 */ /* 0x010fe80000100800 */
[----:B-1----:R-:W4:Y:S01]  /*a4e0*/  LDL.LU.64 R24, [R1+0x500] ;  /* 0x0005000001187983 */ /* 0x002f220000300a00 */
[----:B------:R-:W-:-:S05]  /*a4f0*/  IMAD.MOV.U32 R0, RZ, RZ, R151 ;  /* 0x000000ffff007224 */ /* 0x000fca00078e0097 */
[----:B------:R1:W-:Y:S04]  /*a500*/  STL [R1+0x4ec], R0 ;  /* 0x0004ec0001007387 */ /* 0x0003e80000100800 */
[----:B------:R3:W-:Y:S01]  /*a510*/  STL [R1+0x4f8], R30 ;  /* 0x0004f81e01007387 */ /* 0x0007e20000100800 */
[----:B-1----:R-:W-:-:S03]  /*a520*/  IMAD.MOV.U32 R0, RZ, RZ, R31 ;  /* 0x000000ffff007224 */ /* 0x002fc600078e001f */
[----:B---3--:R-:W3:Y:S04]  /*a530*/  LDL.LU.64 R30, [R1+0x510] ;  /* 0x00051000011e7983 */ /* 0x008ee80000300a00 */
[----:B------:R4:W-:Y:S02]  /*a540*/  STL [R1+0x4f4], R0 ;  /* 0x0004f40001007387 */ /* 0x0009e40000100800 */
[----:B----4-:R-:W-:Y:S02]  /*a550*/  IMAD.MOV.U32 R0, RZ, RZ, R25 ;  /* 0x000000ffff007224 */ /* 0x010fe400078e0019 */
[----:B------:R-:W-:Y:S04]  /*a560*/  STL [R1+0x500], R24 ;  /* 0x0005001801007387 */ /* 0x000fe80000100800 */
[----:B------:R1:W-:Y:S04]  /*a570*/  STL [R1+0x4fc], R0 ;  /* 0x0004fc0001007387 */ /* 0x0003e80000100800 */
[----:B------:R4:W-:Y:S01]  /*a580*/  STL [R1+0x508], R28 ;  /* 0x0005081c01007387 */ /* 0x0009e20000100800 */
[----:B-1----:R-:W-:-:S05]  /*a590*/  MOV R0, R29 ;  /* 0x0000001d00007202 */ /* 0x002fca0000000f00 */
[----:B------:R3:W-:Y:S04]  /*a5a0*/  STL [R1+0x504], R0 ;  /* 0x0005040001007387 */ /* 0x0007e80000100800 */
[----:B----4-:R-:W4:Y:S01]  /*a5b0*/  LDL.LU.64 R28, [R1+0x570] ;  /* 0x00057000011c7983 */ /* 0x010f220000300a00 */
[----:B---3--:R-:W-:-:S03]  /*a5c0*/  IMAD.MOV.U32 R0, RZ, RZ, R31 ;  /* 0x000000ffff007224 */ /* 0x008fc600078e001f */
[----:B------:R1:W-:Y:S04]  /*a5d0*/  STL [R1+0x510], R30 ;  /* 0x0005101e01007387 */ /* 0x0003e80000100800 */
[----:B------:R3:W-:Y:S04]  /*a5e0*/  STL [R1+0x50c], R0 ;  /* 0x00050c0001007387 */ /* 0x0007e80000100800 */
[----:B------:R-:W-:Y:S01]  /*a5f0*/  STL [R1+0x518], R26 ;  /* 0x0005181a01007387 */ /* 0x000fe20000100800 */
[----:B-1----:R-:W-:Y:S02]  /*a600*/  IMAD.MOV.U32 R30, RZ, RZ, R32 ;  /* 0x000000ffff1e7224 */ /* 0x002fe400078e0020 */
[----:B------:R-:W-:-:S02]  /*a610*/  IMAD.MOV.U32 R31, RZ, RZ, R33 ;  /* 0x000000ffff1f7224 */ /* 0x000fc400078e0021 */
[----:B------:R-:W2:Y:S01]  /*a620*/  LDL.LU.64 R32, [R1+0x530] ;  /* 0x0005300001207983 */ /* 0x000ea20000300a00 */
[----:B---3--:R-:W-:-:S03]  /*a630*/  IMAD.MOV.U32 R0, RZ, RZ, R27 ;  /* 0x000000ffff007224 */ /* 0x008fc600078e001b */
[----:B------:R-:W-:Y:S04]  /*a640*/  STL [R1+0x520], R36 ;  /* 0x0005202401007387 */ /* 0x000fe80000100800 */
[----:B------:R1:W-:Y:S02]  /*a650*/  STL [R1+0x514], R0 ;  /* 0x0005140001007387 */ /* 0x0003e40000100800 */
[----:B-1----:R-:W-:Y:S02]  /*a660*/  IMAD.MOV.U32 R0, RZ, RZ, R37 ;  /* 0x000000ffff007224 */ /* 0x002fe400078e0025 */
[----:B------:R-:W3:Y:S04]  /*a670*/  LDL.LU.64 R36, [R1+0x540] ;  /* 0x0005400001247983 */ /* 0x000ee80000300a00 */
[----:B------:R1:W-:Y:S04]  /*a680*/  STL [R1+0x51c], R0 ;  /* 0x00051c0001007387 */ /* 0x0003e80000100800 */
[----:B------:R-:W-:Y:S01]  /*a690*/  STL [R1+0x528], R30 ;  /* 0x0005281e01007387 */ /* 0x000fe20000100800 */
[----:B-1----:R-:W-:-:S05]  /*a6a0*/  MOV R0, R31 ;  /* 0x0000001f00007202 */ /* 0x002fca0000000f00 */
[----:B------:R2:W-:Y:S02]  /*a6b0*/  STL [R1+0x524], R0 ;  /* 0x0005240001007387 */ /* 0x0005e40000100800 */
[----:B--2---:R-:W-:Y:S02]  /*a6c0*/  IMAD.MOV.U32 R0, RZ, RZ, R33 ;  /* 0x000000ffff007224 */ /* 0x004fe400078e0021 */
[----:B------:R-:W-:Y:S04]  /*a6d0*/  STL [R1+0x530], R32 ;  /* 0x0005302001007387 */ /* 0x000fe80000100800 */
[----:B------:R-:W-:Y:S04]  /*a6e0*/  STL [R1+0x538], R34 ;  /* 0x0005382201007387 */ /* 0x000fe80000100800 */
[----:B------:R1:W-:Y:S02]  /*a6f0*/  STL [R1+0x52c], R0 ;  /* 0x00052c0001007387 */ /* 0x0003e40000100800 */
[----:B-1----:R-:W-:-:S02]  /*a700*/  IMAD.MOV.U32 R0, RZ, RZ, R35 ;  /* 0x000000ffff007224 */ /* 0x002fc400078e0023 */
[----:B---3--:R-:W-:Y:S04]  /*a710*/  STL [R1+0x540], R36 ;  /* 0x0005402401007387 */ /* 0x008fe80000100800 */
[----:B------:R1:W-:Y:S04]  /*a720*/  STL [R1+0x534], R0 ;  /* 0x0005340001007387 */ /* 0x0003e80000100800 */
[----:B------:R-:W2:Y:S01]  /*a730*/  LDL.LU.64 R32, [R1+0x550] ;  /* 0x0005500001207983 */ /* 0x000ea20000300a00 */
[----:B-1----:R-:W-:-:S05]  /*a740*/  IMAD.MOV.U32 R0, RZ, RZ, R37 ;  /* 0x000000ffff007224 */ /* 0x002fca00078e0025 */
[----:B------:R1:W-:Y:S04]  /*a750*/  STL [R1+0x53c], R0 ;  /* 0x00053c0001007387 */ /* 0x0003e80000100800 */
[----:B------:R-:W3:Y:S04]  /*a760*/  LDL.LU.64 R34, [R1+0x558] ;  /* 0x0005580001227983 */ /* 0x000ee80000300a00 */
[----:B------:R-:W4:Y:S04]  /*a770*/  LDL.LU.64 R30, [R1+0x5a8] ;  /* 0x0005a800011e7983 */ /* 0x000f280000300a00 */
[----:B------:R1:W-:Y:S02]  /*a780*/  STL [R1+0x548], R38 ;  /* 0x0005482601007387 */ /* 0x0003e40000100800 */
[----:B-1----:R-:W-:-:S02]  /*a790*/  IMAD.MOV.U32 R0, RZ, RZ, R39 ;  /* 0x000000ffff007224 */ /* 0x002fc400078e0027 */
[----:B------:R-:W4:Y:S04]  /*a7a0*/  LDL.LU.64 R36, [R1+0x560] ;  /* 0x0005600001247983 */ /* 0x000f280000300a00 */
[----:B------:R-:W4:Y:S04]  /*a7b0*/  LDL.LU.64 R38, [R1+0x568] ;  /* 0x0005680001267983 */ /* 0x000f280000300a00 */
[----:B------:R2:W-:Y:S02]  /*a7c0*/  STL [R1+0x544], R0 ;  /* 0x0005440001007387 */ /* 0x0005e40000100800 */
[----:B--2---:R-:W-:-:S02]  /*a7d0*/  IMAD.MOV.U32 R0, RZ, RZ, R33 ;  /* 0x000000ffff007224 */ /* 0x004fc400078e0021 */
[----:B------:R-:W-:Y:S04]  /*a7e0*/  STL [R1+0x550], R32 ;  /* 0x0005502001007387 */ /* 0x000fe80000100800 */
[----:B------:R3:W-:Y:S02]  /*a7f0*/  STL [R1+0x54c], R0 ;  /* 0x00054c0001007387 */ /* 0x0007e40000100800 */
[----:B---3--:R-:W-:Y:S02]  /*a800*/  MOV R0, R35 ;  /* 0x0000002300007202 */ /* 0x008fe40000000f00 */
[----:B------:R-:W-:Y:S04]  /*a810*/  STL [R1+0x558], R34 ;  /* 0x0005582201007387 */ /* 0x000fe80000100800 */
[----:B------:R1:W-:Y:S04]  /*a820*/  STL [R1+0x554], R0 ;  /* 0x0005540001007387 */ /* 0x0003e80000100800 */
[----:B----4-:R2:W-:Y:S01]  /*a830*/  STL [R1+0x560], R36 ;  /* 0x0005602401007387 */ /* 0x0105e20000100800 */
[----:B-1----:R-:W-:-:S03]  /*a840*/  IMAD.MOV.U32 R0, RZ, RZ, R37 ;  /* 0x000000ffff007224 */ /* 0x002fc600078e0025 */
[----:B------:R-:W-:Y:S04]  /*a850*/  STL [R1+0x568], R38 ;  /* 0x0005682601007387 */ /* 0x000fe80000100800 */
[----:B------:R1:W-:Y:S04]  /*a860*/  STL [R1+0x55c], R0 ;  /* 0x00055c0001007387 */ /* 0x0003e80000100800 */
[----:B--2---:R-:W2:Y:S01]  /*a870*/  LDL.LU.64 R36, [R1+0x578] ;  /* 0x0005780001247983 */ /* 0x004ea20000300a00 */
[----:B-1----:R-:W-:-:S05]  /*a880*/  IMAD.MOV.U32 R0, RZ, RZ, R39 ;  /* 0x000000ffff007224 */ /* 0x002fca00078e0027 */
[----:B------:R1:W-:Y:S04]  /*a890*/  STL [R1+0x564], R0 ;  /* 0x0005640001007387 */ /* 0x0003e80000100800 */
[----:B------:R-:W3:Y:S04]  /*a8a0*/  LDL.LU.64 R38, [R1+0x580] ;  /* 0x0005800001267983 */ /* 0x000ee80000300a00 */
[----:B------:R-:W-:Y:S04]  /*a8b0*/  STL [R1+0x570], R28 ;  /* 0x0005701c01007387 */ /* 0x000fe80000100800 */
[----:B------:R-:W4:Y:S01]  /*a8c0*/  LDL.LU.64 R32, [R1+0x588] ;  /* 0x0005880001207983 */ /* 0x000f220000300a00 */
[----:B-1----:R-:W-:-:S03]  /*a8d0*/  IMAD.MOV.U32 R0, RZ, RZ, R29 ;  /* 0x000000ffff007224 */ /* 0x002fc600078e001d */
[----:B------:R-:W4:Y:S04]  /*a8e0*/  LDL.LU.64 R34, [R1+0x590] ;  /* 0x0005900001227983 */ /* 0x000f280000300a00 */
[----:B--2---:R-:W-:Y:S04]  /*a8f0*/  STL [R1+0x578], R36 ;  /* 0x0005782401007387 */ /* 0x004fe80000100800 */
[----:B------:R1:W-:Y:S02]  /*a900*/  STL [R1+0x56c], R0 ;  /* 0x00056c0001007387 */ /* 0x0003e40000100800 */
[----:B-1----:R-:W-:-:S05]  /*a910*/  IMAD.MOV.U32 R0, RZ, RZ, R37 ;  /* 0x000000ffff007224 */ /* 0x002fca00078e0025 */
[----:B------:R1:W-:Y:S04]  /*a920*/  STL [R1+0x574], R0 ;  /* 0x0005740001007387 */ /* 0x0003e80000100800 */
[----:B---3--:R2:W-:Y:S01]  /*a930*/  STL [R1+0x580], R38 ;  /* 0x0005802601007387 */ /* 0x0085e20000100800 */
[----:B-1----:R-:W-:-:S05]  /*a940*/  IMAD.MOV.U32 R0, RZ, RZ, R39 ;  /* 0x000000ffff007224 */ /* 0x002fca00078e0027 */
[----:B------:R1:W-:Y:S04]  /*a950*/  STL [R1+0x57c], R0 ;  /* 0x00057c0001007387 */ /* 0x0003e80000100800 */
[----:B------:R-:W3:Y:S04]  /*a960*/  LDL.LU.64 R36, [R1+0x598] ;  /* 0x0005980001247983 */ /* 0x000ee80000300a00 */
[----:B----4-:R-:W-:Y:S04]  /*a970*/  STL [R1+0x588], R32 ;  /* 0x0005882001007387 */ /* 0x010fe80000100800 */
[----:B--2---:R-:W2:Y:S01]  /*a980*/  LDL.LU.64 R38, [R1+0x5a0] ;  /* 0x0005a00001267983 */ /* 0x004ea20000300a00 */
[----:B-1----:R-:W-:-:S03]  /*a990*/  MOV R0, R33 ;  /* 0x0000002100007202 */ /* 0x002fc60000000f00 */
[----:B------:R-:W-:Y:S04]  /*a9a0*/  STL [R1+0x590], R34 ;  /* 0x0005902201007387 */ /* 0x000fe80000100800 */
[----:B------:R1:W-:Y:S04]  /*a9b0*/  STL [R1+0x584], R0 ;  /* 0x0005840001007387 */ /* 0x0003e80000100800 */
[----:B------:R-:W4:Y:S01]  /*a9c0*/  LDL.LU.64 R28, [R1+0x5f0] ;  /* 0x0005f000011c7983 */ /* 0x000f220000300a00 */
[----:B-1----:R-:W-:-:S05]  /*a9d0*/  IMAD.MOV.U32 R0, RZ, RZ, R35 ;  /* 0x000000ffff007224 */ /* 0x002fca00078e0023 */
[----:B------:R3:W-:Y:S02]  /*a9e0*/  STL [R1+0x58c], R0 ;  /* 0x00058c0001007387 */ /* 0x0007e40000100800 */
[----:B---3--:R-:W-:Y:S02]  /*a9f0*/  IMAD.MOV.U32 R0, RZ, RZ, R37 ;  /* 0x000000ffff007224 */ /* 0x008fe400078e0025 */
[----:B------:R-:W-:Y:S04]  /*aa00*/  STL [R1+0x598], R36 ;  /* 0x0005982401007387 */ /* 0x000fe80000100800 */
[----:B--2---:R-:W-:Y:S04]  /*aa10*/  STL [R1+0x5a0], R38 ;  /* 0x0005a02601007387 */ /* 0x004fe80000100800 */
[----:B------:R1:W-:Y:S04]  /*aa20*/  STL [R1+0x594], R0 ;  /* 0x0005940001007387 */ /* 0x0003e80000100800 */
[----:B------:R-:W2:Y:S01]  /*aa30*/  LDL.LU.64 R32, [R1+0x5b0] ;  /* 0x0005b00001207983 */ /* 0x000ea20000300a00 */
[----:B-1----:R-:W-:-:S05]  /*aa40*/  IMAD.MOV.U32 R0, RZ, RZ, R39 ;  /* 0x000000ffff007224 */ /* 0x002fca00078e0027 */
[----:B------:R1:W-:Y:S04]  /*aa50*/  STL [R1+0x59c], R0 ;  /* 0x00059c0001007387 */ /* 0x0003e80000100800 */
[----:B------:R-:W3:Y:S04]  /*aa60*/  LDL.LU.64 R34, [R1+0x5b8] ;  /* 0x0005b80001227983 */ /* 0x000ee80000300a00 */
[----:B------:R-:W-:Y:S04]  /*aa70*/  STL [R1+0x5a8], R30 ;  /* 0x0005a81e01007387 */ /* 0x000fe80000100800 */
[----:B------:R-:W4:Y:S04]  /*aa80*/  LDL.LU.64 R36, [R1+0x5c0] ;  /* 0x0005c00001247983 */ /* 0x000f280000300a00 */
[----:B------:R-:W4:Y:S01]  /*aa90*/  LDL.LU.64 R38, [R1+0x5c8] ;  /* 0x0005c80001267983 */ /* 0x000f220000300a00 */
[----:B-1----:R-:W-:-:S03]  /*aaa0*/  IMAD.MOV.U32 R0, RZ, RZ, R31 ;  /* 0x000000ffff007224 */ /* 0x002fc600078e001f */
[----:B--2---:R-:W-:Y:S04]  /*aab0*/  STL [R1+0x5b0], R32 ;  /* 0x0005b02001007387 */ /* 0x004fe80000100800 */
[----:B------:R1:W-:Y:S02]  /*aac0*/  STL [R1+0x5a4], R0 ;  /* 0x0005a40001007387 */ /* 0x0003e40000100800 */
[----:B-1----:R-:W-:-:S05]  /*aad0*/  IMAD.MOV.U32 R0, RZ, RZ, R33 ;  /* 0x000000ffff007224 */ /* 0x002fca00078e0021 */
[----:B------:R1:W-:Y:S04]  /*aae0*/  STL [R1+0x5ac], R0 ;  /* 0x0005ac0001007387 */ /* 0x0003e80000100800 */
[----:B---3--:R-:W-:Y:S01]  /*aaf0*/  STL [R1+0x5b8], R34 ;  /* 0x0005b82201007387 */ /* 0x008fe20000100800 */
[----:B-1----:R-:W-:-:S05]  /*ab00*/  MOV R0, R35 ;  /* 0x0000002300007202 */ /* 0x002fca0000000f00 */
[----:B------:R1:W-:Y:S04]  /*ab10*/  STL [R1+0x5b4], R0 ;  /* 0x0005b40001007387 */ /* 0x0003e80000100800 */
[----:B----4-:R2:W-:Y:S04]  /*ab20*/  STL [R1+0x5c0], R36 ;  /* 0x0005c02401007387 */ /* 0x0105e80000100800 */
[----:B------:R-:W3:Y:S01]  /*ab30*/  LDL.LU.64 R32, [R1+0x5d0] ;  /* 0x0005d00001207983 */ /* 0x000ee20000300a00 */
[----:B-1----:R-:W-:-:S03]  /*ab40*/  IMAD.MOV.U32 R0, RZ, RZ, R37 ;  /* 0x000000ffff007224 */ /* 0x002fc600078e0025 */
[----:B------:R-:W4:Y:S04]  /*ab50*/  LDL.LU.64 R34, [R1+0x5d8] ;  /* 0x0005d80001227983 */ /* 0x000f280000300a00 */
[----:B------:R1:W-:Y:S04]  /*ab60*/  STL [R1+0x5bc], R0 ;  /* 0x0005bc0001007387 */ /* 0x0003e80000100800 */
[----:B------:R1:W-:Y:S04]  /*ab70*/  STL [R1+0x5c8], R38 ;  /* 0x0005c82601007387 */ /* 0x0003e80000100800 */
[----:B--2---:R-:W2:Y:S01]  /*ab80*/  LDL.LU.64 R36, [R1+0x5e0] ;  /* 0x0005e00001247983 */ /* 0x004ea20000300a00 */
[----:B-1----:R-:W-:-:S05]  /*ab90*/  IMAD.MOV.U32 R0, RZ, RZ, R39 ;  /* 0x000000ffff007224 */ /* 0x002fca00078e0027 */
[----:B------:R3:W-:Y:S04]  /*aba0*/  STL [R1+0x5c4], R0 ;  /* 0x0005c40001007387 */ /* 0x0007e80000100800 */
[----:B------:R-:W2:Y:S01]  /*abb0*/  LDL.LU.64 R38, [R1+0x5e8] ;  /* 0x0005e80001267983 */ /* 0x000ea20000300a00 */
[----:B---3--:R-:W-:-:S03]  /*abc0*/  IMAD.MOV.U32 R0, RZ, RZ, R33 ;  /* 0x000000ffff007224 */ /* 0x008fc600078e0021 */
[----:B------:R-:W-:Y:S04]  /*abd0*/  STL [R1+0x5d0], R32 ;  /* 0x0005d02001007387 */ /* 0x000fe80000100800 */
[----:B----4-:R-:W-:Y:S04]  /*abe0*/  STL [R1+0x5d8], R34 ;  /* 0x0005d82201007387 */ /* 0x010fe80000100800 */
[----:B------:R1:W-:Y:S02]  /*abf0*/  STL [R1+0x5cc], R0 ;  /* 0x0005cc0001007387 */ /* 0x0003e40000100800 */
[----:B-1----:R-:W-:-:S05]  /*ac00*/  IMAD.MOV.U32 R0, RZ, RZ, R35 ;  /* 0x000000ffff007224 */ /* 0x002fca00078e0023 */
[----:B------:R1:W-:Y:S04]  /*ac10*/  STL [R1+0x5d4], R0 ;  /* 0x0005d40001007387 */ /* 0x0003e80000100800 */
[----:B--2---:R-:W-:Y:S01]  /*ac20*/  STL [R1+0x5e0], R36 ;  /* 0x0005e02401007387 */ /* 0x004fe20000100800 */
[----:B-1----:R-:W-:-:S05]  /*ac30*/  IMAD.MOV.U32 R0, RZ, RZ, R37 ;  /* 0x000000ffff007224 */ /* 0x002fca00078e0025 */
[----:B------:R1:W-:Y:S04]  /*ac40*/  STL [R1+0x5dc], R0 ;  /* 0x0005dc0001007387 */ /* 0x0003e80000100800 */
[----:B------:R2:W-:Y:S04]  /*ac50*/  STL [R1+0x5e8], R38 ;  /* 0x0005e82601007387 */ /* 0x0005e80000100800 */
[----:B------:R-:W3:Y:S01]  /*ac60*/  LDL.LU.64 R32, [R1+0x5f8] ;  /* 0x0005f80001207983 */ /* 0x000ee20000300a00 */
[----:B-1----:R-:W-:-:S03]  /*ac70*/  MOV R0, R39 ;  /* 0x0000002700007202 */ /* 0x002fc60000000f00 */
[----:B------:R-:W4:Y:S04]  /*ac80*/  LDL.LU.64 R36, [R1+0x618] ;  /* 0x0006180001247983 */ /* 0x000f280000300a00 */
[----:B------:R-:W4:Y:S04]  /*ac90*/  LDL.LU.64 R34, [R1+0x630] ;  /* 0x0006300001227983 */ /* 0x000f280000300a00 */
[----:B------:R1:W-:Y:S04]  /*aca0*/  STL [R1+0x5e4], R0 ;  /* 0x0005e40001007387 */ /* 0x0003e80000100800 */
[----:B--2---:R-:W2:Y:S04]  /*acb0*/  LDL.LU.64 R38, [R1+0x600] ;  /* 0x0006000001267983 */ /* 0x004ea80000300a00 */
[----:B------:R1:W-:Y:S02]  /*acc0*/  STL [R1+0x5f0], R28 ;  /* 0x0005f01c01007387 */ /* 0x0003e40000100800 */
[----:B-1----:R-:W-:-:S02]  /*acd0*/  IMAD.MOV.U32 R0, RZ, RZ, R29 ;  /* 0x000000ffff007224 */ /* 0x002fc400078e001d */
[----:B------:R-:W4:Y:S04]  /*ace0*/  LDL.LU.64 R30, [R1+0x610] ;  /* 0x00061000011e7983 */ /* 0x000f280000300a00 */
[----:B------:R-:W4:Y:S04]  /*acf0*/  LDL.LU.64 R28, [R1+0x608] ;  /* 0x00060800011c7983 */ /* 0x000f280000300a00 */
[----:B------:R3:W-:Y:S02]  /*ad00*/  STL [R1+0x5ec], R0 ;  /* 0x0005ec0001007387 */ /* 0x0007e40000100800 */
[----:B---3--:R-:W-:-:S02]  /*ad10*/  IMAD.MOV.U32 R0, RZ, RZ, R33 ;  /* 0x000000ffff007224 */ /* 0x008fc400078e0021 */
[----:B------:R-:W-:Y:S04]  /*ad20*/  STL [R1+0x5f8], R32 ;  /* 0x0005f82001007387 */ /* 0x000fe80000100800 */
[----:B------:R2:W-:Y:S02]  /*ad30*/  STL [R1+0x5f4], R0 ;  /* 0x0005f40001007387 */ /* 0x0005e40000100800 */
[----:B--2---:R-:W-:Y:S02]  /*ad40*/  IMAD.MOV.U32 R0, RZ, RZ, R39 ;  /* 0x000000ffff007224 */ /* 0x004fe400078e0027 */
[----:B------:R1:W-:Y:S04]  /*ad50*/  STL [R1+0x600], R38 ;  /* 0x0006002601007387 */ /* 0x0003e80000100800 */
[----:B------:R4:W-:Y:S04]  /*ad60*/  STL [R1+0x5fc], R0 ;  /* 0x0005fc0001007387 */ /* 0x0009e80000100800 */
[----:B-1----:R-:W2:Y:S04]  /*ad70*/  LDL.LU.64 R38, [R1+0x620] ;  /* 0x0006200001267983 */ /* 0x002ea80000300a00 */
[----:B------:R-:W3:Y:S01]  /*ad80*/  LDL.LU.64 R32, [R1+0x628] ;  /* 0x0006280001207983 */ /* 0x000ee20000300a00 */
[----:B----4-:R-:W-:-:S03]  /*ad90*/  IMAD.MOV.U32 R0, RZ, RZ, R29 ;  /* 0x000000ffff007224 */ /* 0x010fc600078e001d */
[----:B------:R-:W-:Y:S04]  /*ada0*/  STL [R1+0x608], R28 ;  /* 0x0006081c01007387 */ /* 0x000fe80000100800 */
[----:B------:R-:W-:Y:S04]  /*adb0*/  STL [R1+0x610], R30 ;  /* 0x0006101e01007387 */ /* 0x000fe80000100800 */
[----:B------:R1:W-:Y:S04]  /*adc0*/  STL [R1+0x604], R0 ;  /* 0x0006040001007387 */ /* 0x0003e80000100800 */
[----:B------:R-:W-:Y:S01]  /*add0*/  STL [R1+0x618], R36 ;  /* 0x0006182401007387 */ /* 0x000fe20000100800 */
[----:B-1----:R-:W-:-:S05]  /*ade0*/  IMAD.MOV.U32 R0, RZ, RZ, R31 ;  /* 0x000000ffff007224 */ /* 0x002fca00078e001f */
[----:B------:R1:W-:Y:S02]  /*adf0*/  STL [R1+0x60c], R0 ;  /* 0x00060c0001007387 */ /* 0x0003e40000100800 */
[----:B-1----:R-:W-:-:S05]  /*ae00*/  MOV R0, R37 ;  /* 0x0000002500007202 */ /* 0x002fca0000000f00 */
[----:B------:R1:W-:Y:S04]  /*ae10*/  STL [R1+0x614], R0 ;  /* 0x0006140001007387 */ /* 0x0003e80000100800 */
[----:B--2---:R2:W-:Y:S01]  /*ae20*/  STL [R1+0x620], R38 ;  /* 0x0006202601007387 */ /* 0x0045e20000100800 */
[----:B-1----:R-:W-:-:S03]  /*ae30*/  IMAD.MOV.U32 R0, RZ, RZ, R39 ;  /* 0x000000ffff007224 */ /* 0x002fc600078e0027 */
[----:B------:R-:W4:Y:S04]  /*ae40*/  LDL.LU.64 R36, [R1+0x638] ;  /* 0x0006380001247983 */ /* 0x000f280000300a00 */
[----:B---3--:R-:W-:Y:S04]  /*ae50*/  STL [R1+0x628], R32 ;  /* 0x0006282001007387 */ /* 0x008fe80000100800 */
[----:B------:R1:W-:Y:S04]  /*ae60*/  STL [R1+0x61c], R0 ;  /* 0x00061c0001007387 */ /* 0x0003e80000100800 */
[----:B--2---:R-:W2:Y:S01]  /*ae70*/  LDL.LU.64 R38, [R1+0x640] ;  /* 0x0006400001267983 */ /* 0x004ea20000300a00 */
[----:B-1----:R-:W-:-:S05]  /*ae80*/  IMAD.MOV.U32 R0, RZ, RZ, R33 ;  /* 0x000000ffff007224 */ /* 0x002fca00078e0021 */
[----:B------:R1:W-:Y:S04]  /*ae90*/  STL [R1+0x624], R0 ;  /* 0x0006240001007387 */ /* 0x0003e80000100800 */
[----:B------:R-:W-:Y:S01]  /*aea0*/  STL [R1+0x630], R34 ;  /* 0x0006302201007387 */ /* 0x000fe20000100800 */
[----:B-1----:R-:W-:-:S03]  /*aeb0*/  IMAD.MOV.U32 R0, RZ, RZ, R35 ;  /* 0x000000ffff007224 */ /* 0x002fc600078e0023 */
[----:B----4-:R-:W-:Y:S04]  /*aec0*/  STL [R1+0x638], R36 ;  /* 0x0006382401007387 */ /* 0x010fe80000100800 */
[----:B------:R1:W-:Y:S02]  /*aed0*/  STL [R1+0x62c], R0 ;  /* 0x00062c0001007387 */ /* 0x0003e40000100800 */
[----:B-1----:R-:W-:-:S05]  /*aee0*/  IMAD.MOV.U32 R0, RZ, RZ, R37 ;  /* 0x000000ffff007224 */ /* 0x002fca00078e0025 */
[----:B------:R1:W-:Y:S04]  /*aef0*/  STL [R1+0x634], R0 ;  /* 0x0006340001007387 */ /* 0x0003e80000100800 */
[----:B--2---:R2:W-:Y:S01]  /*af00*/  STL [R1+0x640], R38 ;  /* 0x0006402601007387 */ /* 0x0045e20000100800 */
[----:B-1----:R-:W-:-:S05]  /*af10*/  IMAD.MOV.U32 R0, RZ, RZ, R39 ;  /* 0x000000ffff007224 */ /* 0x002fca00078e0027 */
[----:B------:R1:W-:Y:S01]  /*af20*/  STL [R1+0x63c], R0 ;  /* 0x00063c0001007387 */ /* 0x0003e20000100800 */
[----:B--2---:R-:W-:Y:S01]  /*af30*/  MOV R38, R40 ;  /* 0x0000002800267202 */ /* 0x004fe20000000f00 */
[----:B------:R-:W-:Y:S02]  /*af40*/  IMAD.MOV.U32 R39, RZ, RZ, R41 ;  /* 0x000000ffff277224 */ /* 0x000fe400078e0029 */
[----:B------:R-:W2:Y:S01]  /*af50*/  LDL.LU.64 R36, [R1+0x190] ;  /* 0x0001900001247983 */ /* 0x000ea20000300a00 */
[----:B------:R-:W-:Y:S01]  /*af60*/  IMAD.MOV.U32 R40, RZ, RZ, R50 ;  /* 0x000000ffff287224 */ /* 0x000fe200078e0032 */
[----:B------:R-:W-:Y:S01]  /*af70*/  MOV R50, R52 ;  /* 0x0000003400327202 */ /* 0x000fe20000000f00 */
[----:B------:R-:W-:Y:S01]  /*af80*/  IMAD.MOV.U32 R41, RZ, RZ, R51 ;  /* 0x000000ffff297224 */ /* 0x000fe200078e0033 */
[----:B------:R-:W-:Y:S01]  /*af90*/  STL [R1+0x250], R4 ;  /* 0x0002500401007387 */ /* 0x000fe20000100800 */
[----:B------:R-:W-:Y:S02]  /*afa0*/  IMAD.MOV.U32 R51, RZ, RZ, R53 ;  /* 0x000000ffff337224 */ /* 0x000fe400078e0035 */
[----:B------:R-:W-:Y:S01]  /*afb0*/  IMAD.MOV.U32 R52, RZ, RZ, R54 ;  /* 0x000000ffff347224 */ /* 0x000fe200078e0036 */
[----:B------:R-:W-:Y:S01]  /*afc0*/  STL [R1+0x248], R5 ;  /* 0x0002480501007387 */ /* 0x000fe20000100800 */
[----:B------:R-:W-:-:S03]  /*afd0*/  IMAD.MOV.U32 R53, RZ, RZ, R55 ;  /* 0x000000ffff357224 */ /* 0x000fc600078e0037 */
[----:B------:R-:W-:Y:S04]  /*afe0*/  STL [R1+0x24c], R2 ;  /* 0x00024c0201007387 */ /* 0x000fe80000100800 */
[----:B------:R-:W3:Y:S01]  /*aff0*/  LDL.LU.64 R54, [R1+0x1c0] ;  /* 0x0001c00001367983 */ /* 0x000ee20000300a00 */
[----:B------:R-:W-:Y:S02]  /*b000*/  IMAD.MOV.U32 R218, RZ, RZ, R66 ;  /* 0x000000ffffda7224 */ /* 0x000fe400078e0042 */
[----:B------:R-:W-:Y:S02]  /*b010*/  IMAD.MOV.U32 R217, RZ, RZ, R67 ;  /* 0x000000ffffd97224 */ /* 0x000fe400078e0043 */
[----:B------:R-:W-:Y:S02]  /*b020*/  IMAD.MOV.U32 R66, RZ, RZ, R68 ;  /* 0x000000ffff427224 */ /* 0x000fe400078e0044 */
[----:B------:R-:W-:Y:S01]  /*b030*/  IMAD.MOV.U32 R67, RZ, RZ, R69 ;  /* 0x000000ffff437224 */ /* 0x000fe200078e0045 */
[----:B------:R-:W-:Y:S01]  /*b040*/  MOV R69, R71 ;  /* 0x0000004700457202 */ /* 0x000fe20000000f00 */
[----:B------:R-:W-:-:S02]  /*b050*/  IMAD.MOV.U32 R68, RZ, RZ, R70 ;  /* 0x000000ffff447224 */ /* 0x000fc400078e0046 */
[----:B------:R-:W-:Y:S02]  /*b060*/  IMAD.MOV.U32 R70, RZ, RZ, R74 ;  /* 0x000000ffff467224 */ /* 0x000fe400078e004a */
[----:B------:R-:W-:Y:S02]  /*b070*/  IMAD.MOV.U32 R71, RZ, RZ, R75 ;  /* 0x000000ffff477224 */ /* 0x000fe400078e004b */
[----:B------:R-:W-:Y:S02]  /*b080*/  IMAD.MOV.U32 R20, RZ, RZ, R46 ;  /* 0x000000ffff147224 */ /* 0x000fe400078e002e */
[----:B------:R-:W-:Y:S02]  /*b090*/  IMAD.MOV.U32 R19, RZ, RZ, R47 ;  /* 0x000000ffff137224 */ /* 0x000fe400078e002f */
[----:B------:R-:W-:Y:S01]  /*b0a0*/  IMAD.MOV.U32 R74, RZ, RZ, R76 ;  /* 0x000000ffff4a7224 */ /* 0x000fe200078e004c */
[----:B------:R-:W4:Y:S01]  /*b0b0*/  LDL.LU.64 R46, [R1+0x1e8] ;  /* 0x0001e800012e7983 */ /* 0x000f220000300a00 */
[----:B------:R-:W-:Y:S01]  /*b0c0*/  IMAD.MOV.U32 R75, RZ, RZ, R77 ;  /* 0x000000ffff4b7224 */ /* 0x000fe200078e004d */
[----:B------:R-:W-:Y:S01]  /*b0d0*/  MOV R77, R79 ;  /* 0x0000004f004d7202 */ /* 0x000fe20000000f00 */
[----:B------:R-:W-:-:S02]  /*b0e0*/  IMAD.MOV.U32 R76, RZ, RZ, R78 ;  /* 0x000000ffff4c7224 */ /* 0x000fc400078e004e */
[----:B------:R-:W-:Y:S02]  /*b0f0*/  IMAD.MOV.U32 R78, RZ, RZ, R80 ;  /* 0x000000ffff4e7224 */ /* 0x000fe400078e0050 */
[----:B------:R-:W-:Y:S02]  /*b100*/  IMAD.MOV.U32 R79, RZ, RZ, R81 ;  /* 0x000000ffff4f7224 */ /* 0x000fe400078e0051 */
[----:B------:R-:W-:Y:S02]  /*b110*/  IMAD.MOV.U32 R80, RZ, RZ, R82 ;  /* 0x000000ffff507224 */ /* 0x000fe400078e0052 */
[----:B------:R-:W-:Y:S01]  /*b120*/  IMAD.MOV.U32 R81, RZ, RZ, R83 ;  /* 0x000000ffff517224 */ /* 0x000fe200078e0053 */
[----:B------:R-:W-:Y:S01]  /*b130*/  MOV R83, R87 ;  /* 0x0000005700537202 */ /* 0x000fe20000000f00 */
[----:B------:R-:W-:Y:S02]  /*b140*/  IMAD.MOV.U32 R82, RZ, RZ, R86 ;  /* 0x000000ffff527224 */ /* 0x000fe400078e0056 */
[----:B---3--:R-:W-:-:S02]  /*b150*/  IMAD.MOV.U32 R216, RZ, RZ, R54 ;  /* 0x000000ffffd87224 */ /* 0x008fc400078e0036 */
[----:B------:R-:W-:Y:S02]  /*b160*/  IMAD.MOV.U32 R23, RZ, RZ, R55 ;  /* 0x000000ffff177224 */ /* 0x000fe400078e0037 */
[----:B------:R-:W-:Y:S02]  /*b170*/  IMAD.MOV.U32 R54, RZ, RZ, R56 ;  /* 0x000000ffff367224 */ /* 0x000fe400078e0038 */
[----:B------:R-:W-:Y:S01]  /*b180*/  IMAD.MOV.U32 R55, RZ, RZ, R57 ;  /* 0x000000ffff377224 */ /* 0x000fe200078e0039 */
[----:B------:R-:W-:Y:S01]  /*b190*/  MOV R57, R59 ;  /* 0x0000003b00397202 */ /* 0x000fe20000000f00 */
[----:B------:R-:W-:Y:S02]  /*b1a0*/  IMAD.MOV.U32 R56, RZ, RZ, R58 ;  /* 0x000000ffff387224 */ /* 0x000fe400078e003a */
[----:B------:R-:W3:Y:S04]  /*b1b0*/  LDL.LU.64 R58, [R1+0x210] ;  /* 0x00021000013a7983 */ /* 0x000ee80000300a00 */
[----:B------:R-:W2:Y:S01]  /*b1c0*/  LDL.LU.64 R86, [R1+0x230] ;  /* 0x0002300001567983 */ /* 0x000ea20000300a00 */
        /* <DEDUP_REMOVED lines=10> */
[----:B------:R-:W2:Y:S01]  /*b270*/  LDL.LU.64 R66, [R1+0x6b0] ;  /* 0x0006b00001427983 */ /* 0x000ea20000300a00 */
[----:B------:R-:W-:Y:S02]  /*b280*/  IMAD.MOV.U32 R219, RZ, RZ, R43 ;  /* 0x000000ffffdb7224 */ /* 0x000fe400078e002b */
[----:B------:R-:W-:Y:S02]  /*b290*/  IMAD.MOV.U32 R230, RZ, RZ, R52 ;  /* 0x000000ffffe67224 */ /* 0x000fe400078e0034 */
[----:B------:R-:W-:Y:S02]  /*b2a0*/  IMAD.MOV.U32 R56, RZ, RZ, R76 ;  /* 0x000000ffff387224 */ /* 0x000fe400078e004c */
[----:B------:R-:W-:Y:S01]  /*b2b0*/  IMAD.MOV.U32 R57, RZ, RZ, R77 ;  /* 0x000000ffff397224 */ /* 0x000fe200078e004d */
[----:B------:R-:W-:Y:S01]  /*b2c0*/  MOV R233, R65 ;  /* 0x0000004100e97202 */ /* 0x000fe20000000f00 */
[----:B------:R-:W-:Y:S01]  /*b2d0*/  IMAD.MOV.U32 R42, RZ, RZ, R54 ;  /* 0x000000ffff2a7224 */ /* 0x000fe200078e0036 */
[----:B------:R-:W2:Y:S01]  /*b2e0*/  LDL.LU.64 R76, [R1+0x6c0] ;  /* 0x0006c000014c7983 */ /* 0x000ea20000300a00 */
[----:B------:R-:W-:Y:S01]  /*b2f0*/  IMAD.MOV.U32 R43, RZ, RZ, R55 ;  /* 0x000000ffff2b7224 */ /* 0x000fe200078e0037 */
[----:B------:R-:W-:Y:S01]  /*b300*/  MOV R55, R71 ;  /* 0x0000004700377202 */ /* 0x000fe20000000f00 */
[----:B------:R-:W-:-:S02]  /*b310*/  IMAD.MOV.U32 R52, RZ, RZ, R68 ;  /* 0x000000ffff347224 */ /* 0x000fc400078e0044 */
[----:B------:R-:W-:Y:S01]  /*b320*/  IMAD.MOV.U32 R53, RZ, RZ, R69 ;  /* 0x000000ffff357224 */ /* 0x000fe200078e0045 */
[----:B------:R-:W-:Y:S01]  /*b330*/  MOV R65, R85 ;  /* 0x0000005500417202 */ /* 0x000fe20000000f00 */
[----:B------:R-:W-:Y:S01]  /*b340*/  IMAD.MOV.U32 R226, RZ, RZ, R48 ;  /* 0x000000ffffe27224 */ /* 0x000fe200078e0030 */
[----:B------:R-:W2:Y:S01]  /*b350*/  LDL.LU.64 R68, [R1+0x6e0] ;  /* 0x0006e00001447983 */ /* 0x000ea20000300a00 */
[----:B------:R-:W-:Y:S02]  /*b360*/  IMAD.MOV.U32 R225, RZ, RZ, R49 ;  /* 0x000000ffffe17224 */ /* 0x000fe400078e0031 */
[----:B------:R-:W-:Y:S02]  /*b370*/  IMAD.MOV.U32 R234, RZ, RZ, R64 ;  /* 0x000000ffffea7224 */ /* 0x000fe400078e0040 */
[----:B------:R-:W-:Y:S02]  /*b380*/  IMAD.MOV.U32 R54, RZ, RZ, R70 ;  /* 0x000000ffff367224 */ /* 0x000fe400078e0046 */
[----:B------:R-:W-:Y:S01]  /*b390*/  IMAD.MOV.U32 R48, RZ, RZ, R62 ;  /* 0x000000ffff307224 */ /* 0x000fe200078e003e */
[----:B------:R-:W2:Y:S01]  /*b3a0*/  LDL.LU.64 R70, [R1+0x6d0] ;  /* 0x0006d00001467983 */ /* 0x000ea20000300a00 */
[----:B------:R-:W-:-:S02]  /*b3b0*/  IMAD.MOV.U32 R49, RZ, RZ, R63 ;  /* 0x000000ffff317224 */ /* 0x000fc400078e003f */
[----:B------:R-:W-:Y:S01]  /*b3c0*/  IMAD.MOV.U32 R64, RZ, RZ, R84 ;  /* 0x000000ffff407224 */ /* 0x000fe200078e0054 */
[----:B----4-:R-:W-:Y:S01]  /*b3d0*/  MOV R223, R47 ;  /* 0x0000002f00df7202 */ /* 0x010fe20000000f00 */
[----:B------:R-:W-:Y:S01]  /*b3e0*/  IMAD.MOV.U32 R62, RZ, RZ, R74 ;  /* 0x000000ffff3e7224 */ /* 0x000fe200078e004a */
[----:B------:R-:W4:Y:S01]  /*b3f0*/  LDL.LU.64 R84, [R1+0x748] ;  /* 0x0007480001547983 */ /* 0x000f220000300a00 */
[----:B------:R-:W-:Y:S01]  /*b400*/  IMAD.MOV.U32 R63, RZ, RZ, R75 ;  /* 0x000000ffff3f7224 */ /* 0x000fe200078e004b */
[----:B------:R-:W-:Y:S01]  /*b410*/  MOV R235, R79 ;  /* 0x0000004f00eb7202 */ /* 0x000fe20000000f00 */
[----:B------:R-:W-:Y:S01]  /*b420*/  IMAD.MOV.U32 R224, RZ, RZ, R46 ;  /* 0x000000ffffe07224 */ /* 0x000fe200078e002e */
[----:B------:R-:W4:Y:S01]  /*b430*/  LDL.LU.64 R74, [R1+0x6d8] ;  /* 0x0006d800014a7983 */ /* 0x000f220000300a00 */
[----:B------:R-:W-:Y:S02]  /*b440*/  IMAD.MOV.U32 R236, RZ, RZ, R78 ;  /* 0x000000ffffec7224 */ /* 0x000fe400078e004e */
[----:B------:R-:W-:Y:S01]  /*b450*/  IMAD.MOV.U32 R46, RZ, RZ, R60 ;  /* 0x000000ffff2e7224 */ /* 0x000fe200078e003c */
[----:B------:R-:W4:Y:S01]  /*b460*/  LDL.LU.64 R78, [R1+0x6e8] ;  /* 0x0006e800014e7983 */ /* 0x000f220000300a00 */
[----:B------:R-:W-:-:S02]  /*b470*/  IMAD.MOV.U32 R47, RZ, RZ, R61 ;  /* 0x000000ffff2f7224 */ /* 0x000fc400078e003d */
[----:B------:R-:W-:Y:S02]  /*b480*/  IMAD.MOV.U32 R60, RZ, RZ, R82 ;  /* 0x000000ffff3c7224 */ /* 0x000fe400078e0052 */
[----:B------:R-:W-:Y:S02]  /*b490*/  IMAD.MOV.U32 R61, RZ, RZ, R83 ;  /* 0x000000ffff3d7224 */ /* 0x000fe400078e0053 */
[----:B---3--:R-:W-:Y:S01]  /*b4a0*/  IMAD.MOV.U32 R232, RZ, RZ, R58 ;  /* 0x000000ffffe87224 */ /* 0x008fe200078e003a */
[----:B------:R-:W-:Y:S01]  /*b4b0*/  MOV R231, R59 ;  /* 0x0000003b00e77202 */ /* 0x000fe20000000f00 */
[----:B------:R-:W-:Y:S02]  /*b4c0*/  IMAD.MOV.U32 R58, RZ, RZ, R80 ;  /* 0x000000ffff3a7224 */ /* 0x000fe400078e0050 */
[----:B------:R-:W-:Y:S02]  /*b4d0*/  IMAD.MOV.U32 R59, RZ, RZ, R81 ;  /* 0x000000ffff3b7224 */ /* 0x000fe400078e0051 */
[----:B------:R-:W3:Y:S01]  /*b4e0*/  LDL.LU.64 R80, [R1+0x700] ;  /* 0x0007000001507983 */ /* 0x000ee20000300a00 */
[----:B--2---:R-:W-:-:S02]  /*b4f0*/  IMAD.MOV.U32 R238, RZ, RZ, R86 ;  /* 0x000000ffffee7224 */ /* 0x004fc400078e0056 */
[----:B------:R-:W-:Y:S01]  /*b500*/  IMAD.MOV.U32 R237, RZ, RZ, R87 ;  /* 0x000000ffffed7224 */ /* 0x000fe200078e0057 */
[----:B------:R-:W2:Y:S04]  /*b510*/  LDL.LU.64 R82, [R1+0x708] ;  /* 0x0007080001527983 */ /* 0x000ea80000300a00 */
[----:B------:R-:W3:Y:S01]  /*b520*/  LDL.LU.64 R86, [R1+0x690] ;  /* 0x0006900001567983 */ /* 0x000ee20000300a00 */
[----:B-1----:R-:W-:-:S03]  /*b530*/  IMAD.MOV.U32 R0, RZ, RZ, R63 ;  /* 0x000000ffff007224 */ /* 0x002fc600078e003f */
[----:B------:R-:W-:Y:S04]  /*b540*/  STL [R1+0x104], R62 ;  /* 0x0001043e01007387 */ /* 0x000fe80000100800 */
[----:B------:R1:W-:Y:S01]  /*b550*/  STL [R1+0x100], R0 ;  /* 0x0001000001007387 */ /* 0x0003e20000100800 */
[----:B------:R-:W-:Y:S01]  /*b560*/  IMAD.MOV.U32 R18, RZ, RZ, R38 ;  /* 0x000000ffff127224 */ /* 0x000fe200078e0026 */
[----:B------:R-:W-:Y:S01]  /*b570*/  MOV R15, R37 ;  /* 0x00000025000f7202 */ /* 0x000fe20000000f00 */
[----:B------:R-:W-:Y:S01]  /*b580*/  IMAD.MOV.U32 R17, RZ, RZ, R39 ;  /* 0x000000ffff117224 */ /* 0x000fe200078e0027 */
[----:B------:R-:W-:Y:S01]  /*b590*/  STL [R1+0x10c], R72 ;  /* 0x00010c4801007387 */ /* 0x000fe20000100800 */
[----:B-1----:R-:W-:Y:S02]  /*b5a0*/  IMAD.MOV.U32 R0, RZ, RZ, R73 ;  /* 0x000000ffff007224 */ /* 0x002fe400078e0049 */
[----:B------:R-:W-:-:S02]  /*b5b0*/  IMAD.MOV.U32 R16, RZ, RZ, R36 ;  /* 0x000000ffff107224 */ /* 0x000fc400078e0024 */
[----:B------:R-:W-:Y:S01]  /*b5c0*/  IMAD.MOV.U32 R38, RZ, RZ, R60 ;  /* 0x000000ffff267224 */ /* 0x000fe200078e003c */
[----:B------:R1:W-:Y:S01]  /*b5d0*/  STL [R1+0x108], R0 ;  /* 0x0001080001007387 */ /* 0x0003e20000100800 */
[----:B------:R-:W-:Y:S01]  /*b5e0*/  IMAD.MOV.U32 R39, RZ, RZ, R61 ;  /* 0x000000ffff277224 */ /* 0x000fe200078e003d */
[----:B------:R-:W-:Y:S01]  /*b5f0*/  MOV R21, R41 ;  /* 0x0000002900157202 */ /* 0x000fe20000000f00 */
[----:B------:R-:W-:Y:S02]  /*b600*/  IMAD.MOV.U32 R36, RZ, RZ, R52 ;  /* 0x000000ffff247224 */ /* 0x000fe400078e0034 */
[----:B------:R-:W-:Y:S02]  /*b610*/  IMAD.MOV.U32 R37, RZ, RZ, R53 ;  /* 0x000000ffff257224 */ /* 0x000fe400078e0035 */
[----:B------:R-:W-:Y:S01]  /*b620*/  IMAD.MOV.U32 R22, RZ, RZ, R40 ;  /* 0x000000ffff167224 */ /* 0x000fe200078e0028 */
[----:B------:R-:W-:Y:S01]  /*b630*/  MOV R40, R64 ;  /* 0x0000004000287202 */ /* 0x000fe20000000f00 */
[----:B------:R-:W-:Y:S01]  /*b640*/  IMAD.MOV.U32 R240, RZ, RZ, R42 ;  /* 0x000000fffff07224 */ /* 0x000fe200078e002a */
[----:B------:R-:W-:Y:S01]  /*b650*/  MOV R241, R45 ;  /* 0x0000002d00f17202 */ /* 0x000fe20000000f00 */
[----:B------:R-:W-:-:S02]  /*b660*/  IMAD.MOV.U32 R239, RZ, RZ, R43 ;  /* 0x000000ffffef7224 */ /* 0x000fc400078e002b */
[----:B------:R-:W-:Y:S02]  /*b670*/  IMAD.MOV.U32 R41, RZ, RZ, R65 ;  /* 0x000000ffff297224 */ /* 0x000fe400078e0041 */
[----:B------:R-:W-:Y:S02]  /*b680*/  IMAD.MOV.U32 R242, RZ, RZ, R44 ;  /* 0x000000fffff27224 */ /* 0x000fe400078e002c */
[----:B------:R-:W-:Y:S02]  /*b690*/  IMAD.MOV.U32 R42, RZ, RZ, R66 ;  /* 0x000000ffff2a7224 */ /* 0x000fe400078e0042 */
[----:B------:R-:W-:Y:S01]  /*b6a0*/  IMAD.MOV.U32 R43, RZ, RZ, R67 ;  /* 0x000000ffff2b7224 */ /* 0x000fe200078e0043 */
[----:B------:R-:W-:Y:S01]  /*b6b0*/  SHF.R.S32.HI R6, RZ, 0x1f, R252 ;  /* 0x0000001fff067819 */ /* 0x000fe200000114fc */
[----:B------:R-:W-:Y:S02]  /*b6c0*/  IMAD.MOV.U32 R244, RZ, RZ, R46 ;  /* 0x000000fffff47224 */ /* 0x000fe400078e002e */
[----:B----4-:R-:W-:Y:S01]  /*b6d0*/  IMAD.MOV.U32 R52, RZ, RZ, R78 ;  /* 0x000000ffff347224 */ /* 0x010fe200078e004e */
        /* <DEDUP_REMOVED lines=8> */
[----:B------:R-:W-:Y:S01]  /*b760*/  LEA.HI R6, R6, R252, RZ, 0x6 ;  /* 0x000000fc06067211 */ /* 0x000fe200078f30ff */
        /* <DEDUP_REMOVED lines=10> */
[----:B------:R-:W-:Y:S01]  /*b810*/  MOV R59, R85 ;  /* 0x00000055003b7202 */ /* 0x000fe20000000f00 */
[----:B------:R-:W-:Y:S01]  /*b820*/  IMAD.MOV.U32 R58, RZ, RZ, R84 ;  /* 0x000000ffff3a7224 */ /* 0x000fe200078e0054 */
[----:B---3--:R3:W-:Y:S01]  /*b830*/  STL [R1+0x114], R86 ;  /* 0x0001145601007387 */ /* 0x0087e20000100800 */
[----:B-1----:R-:W-:-:S03]  /*b840*/  IMAD.MOV.U32 R0, RZ, RZ, R87 ;  /* 0x000000ffff007224 */ /* 0x002fc600078e0057 */
[----:B------:R-:W4:Y:S04]  /*b850*/  LDL.LU.64 R60, [R1+0x710] ;  /* 0x00071000013c7983 */ /* 0x000f280000300a00 */
[----:B------:R-:W4:Y:S04]  /*b860*/  LDL.LU.64 R62, [R1+0x750] ;  /* 0x00075000013e7983 */ /* 0x000f280000300a00 */
[----:B------:R-:W4:Y:S04]  /*b870*/  LDL.LU.64 R78, [R1+0x6f0] ;  /* 0x0006f000014e7983 */ /* 0x000f280000300a00 */
[----:B------:R-:W4:Y:S04]  /*b880*/  LDL.LU.64 R64, [R1+0x758] ;  /* 0x0007580001407983 */ /* 0x000f280000300a00 */
[----:B------:R-:W4:Y:S04]  /*b890*/  LDL.LU.64 R66, [R1+0x718] ;  /* 0x0007180001427983 */ /* 0x000f280000300a00 */
[----:B------:R-:W4:Y:S04]  /*b8a0*/  LDL.LU.64 R68, [R1+0x760] ;  /* 0x0007600001447983 */ /* 0x000f280000300a00 */
[----:B------:R-:W4:Y:S01]  /*b8b0*/  LDL.LU.64 R70, [R1+0x768] ;  /* 0x0007680001467983 */ /* 0x000f220000300a00 */
[----:B------:R-:W-:-:S03]  /*b8c0*/  IMAD.MOV.U32 R50, RZ, RZ, R80 ;  /* 0x000000ffff327224 */ /* 0x000fc600078e0050 */
[----:B------:R1:W-:Y:S01]  /*b8d0*/  STL [R1+0x110], R0 ;  /* 0x0001100001007387 */ /* 0x0003e20000100800 */
[----:B------:R-:W-:-:S03]  /*b8e0*/  IMAD.MOV.U32 R51, RZ, RZ, R81 ;  /* 0x000000ffff337224 */ /* 0x000fc600078e0051 */
[----:B------:R-:W4:Y:S01]  /*b8f0*/  LDL.LU.64 R72, [R1+0x720] ;  /* 0x0007200001487983 */ /* 0x000f220000300a00 */
[----:B--2---:R-:W-:-:S03]  /*b900*/  IMAD.MOV.U32 R54, RZ, RZ, R82 ;  /* 0x000000ffff367224 */ /* 0x004fc600078e0052 */
[----:B------:R-:W2:Y:S01]  /*b910*/  LDL.LU.64 R74, [R1+0x770] ;  /* 0x00077000014a7983 */ /* 0x000ea20000300a00 */
[----:B------:R-:W-:-:S03]  /*b920*/  IMAD.MOV.U32 R55, RZ, RZ, R83 ;  /* 0x000000ffff377224 */ /* 0x000fc600078e0053 */
[----:B------:R-:W-:Y:S04]  /*b930*/  STL [R1+0x11c], R36 ;  /* 0x00011c2401007387 */ /* 0x000fe80000100800 */
[----:B------:R-:W2:Y:S04]  /*b940*/  LDL.LU.64 R80, [R1+0x778] ;  /* 0x0007780001507983 */ /* 0x000ea80000300a00 */
[----:B------:R-:W2:Y:S04]  /*b950*/  LDL.LU.64 R82, [R1+0x728] ;  /* 0x0007280001527983 */ /* 0x000ea80000300a00 */
[----:B------:R-:W2:Y:S04]  /*b960*/  LDL.LU.64 R84, [R1+0x780] ;  /* 0x0007800001547983 */ /* 0x000ea80000300a00 */
[----:B---3--:R-:W3:Y:S01]  /*b970*/  LDL.LU.64 R86, [R1+0x6c8] ;  /* 0x0006c80001567983 */ /* 0x008ee20000300a00 */
[----:B-1----:R-:W-:-:S03]  /*b980*/  IMAD.MOV.U32 R0, RZ, RZ, R37 ;  /* 0x000000ffff007224 */ /* 0x002fc600078e0025 */
[----:B------:R-:W-:Y:S04]  /*b990*/  STL [R1+0x124], R38 ;  /* 0x0001242601007387 */ /* 0x000fe80000100800 */
[----:B------:R1:W-:Y:S04]  /*b9a0*/  STL [R1+0x118], R0 ;  /* 0x0001180001007387 */ /* 0x0003e80000100800 */
[----:B------:R-:W-:Y:S01]  /*b9b0*/  STL [R1+0x12c], R40 ;  /* 0x00012c2801007387 */ /* 0x000fe20000100800 */
[----:B-1----:R-:W-:-:S05]  /*b9c0*/  IMAD.MOV.U32 R0, RZ, RZ, R39 ;  /* 0x000000ffff007224 */ /* 0x002fca00078e0027 */
[----:B------:R1:W-:Y:S04]  /*b9d0*/  STL [R1+0x120], R0 ;  /* 0x0001200001007387 */ /* 0x0003e80000100800 */
[----:B------:R-:W-:Y:S01]  /*b9e0*/  STL [R1+0x134], R42 ;  /* 0x0001342a01007387 */ /* 0x000fe20000100800 */
[----:B-1----:R-:W-:-:S05]  /*b9f0*/  IMAD.MOV.U32 R0, RZ, RZ, R41 ;  /* 0x000000ffff007224 */ /* 0x002fca00078e0029 */
[----:B------:R1:W-:Y:S02]  /*ba00*/  STL [R1+0x128], R0 ;  /* 0x0001280001007387 */ /* 0x0003e40000100800 */
[----:B-1----:R-:W-:-:S05]  /*ba10*/  IMAD.MOV.U32 R0, RZ, RZ, R43 ;  /* 0x000000ffff007224 */ /* 0x002fca00078e002b */
[----:B------:R1:W-:Y:S04]  /*ba20*/  STL [R1+0x130], R0 ;  /* 0x0001300001007387 */ /* 0x0003e80000100800 */
[----:B------:R-:W-:Y:S01]  /*ba30*/  STL [R1+0x13c], R56 ;  /* 0x00013c3801007387 */ /* 0x000fe20000100800 */
[----:B-1----:R-:W-:-:S05]  /*ba40*/  IMAD.MOV.U32 R0, RZ, RZ, R57 ;  /* 0x000000ffff007224 */ /* 0x002fca00078e0039 */
[----:B------:R1:W-:Y:S01]  /*ba50*/  STL [R1+0x138], R0 ;  /* 0x0001380001007387 */ /* 0x0003e20000100800 */
[----:B------:R-:W-:Y:S01]  /*ba60*/  IMAD.MOV.U32 R38, RZ, RZ, R48 ;  /* 0x000000ffff267224 */ /* 0x000fe200078e0030 */
[----:B------:R-:W-:Y:S01]  /*ba70*/  MOV R42, R50 ;  /* 0x00000032002a7202 */ /* 0x000fe20000000f00 */
[----:B------:R-:W-:Y:S01]  /*ba80*/  IMAD.MOV.U32 R39, RZ, RZ, R49 ;  /* 0x000000ffff277224 */ /* 0x000fe200078e0031 */
[----:B------:R-:W-:Y:S01]  /*ba90*/  STL [R1+0x144], R76 ;  /* 0x0001444c01007387 */ /* 0x000fe20000100800 */
[----:B------:R-:W-:Y:S02]  /*baa0*/  IMAD.MOV.U32 R43, RZ, RZ, R51 ;  /* 0x000000ffff2b7224 */ /* 0x000fe400078e0033 */
[----:B-1----:R-:W-:Y:S01]  /*bab0*/  IMAD.MOV.U32 R0, RZ, RZ, R77 ;  /* 0x000000ffff007224 */ /* 0x002fe200078e004d */
[----:B------:R-:W-:Y:S01]  /*bac0*/  MOV R57, R59 ;  /* 0x0000003b00397202 */ /* 0x000fe20000000f00 */
[----:B------:R-:W-:-:S03]  /*bad0*/  IMAD.MOV.U32 R56, RZ, RZ, R58 ;  /* 0x000000ffff387224 */ /* 0x000fc600078e003a */
[----:B------:R1:W-:Y:S01]  /*bae0*/  STL [R1+0x140], R0 ;  /* 0x0001400001007387 */ /* 0x0003e20000100800 */
[----:B------:R-:W-:Y:S01]  /*baf0*/  IMAD.MOV.U32 R36, RZ, RZ, R46 ;  /* 0x000000ffff247224 */ /* 0x000fe200078e002e */
[----:B------:R-:W-:Y:S01]  /*bb00*/  MOV R40, R44 ;  /* 0x0000002c00287202 */ /* 0x000fe20000000f00 */
[----:B------:R-:W-:Y:S02]  /*bb10*/  IMAD.MOV.U32 R37, RZ, RZ, R47 ;  /* 0x000000ffff257224 */ /* 0x000fe400078e002f */
[----:B------:R-:W-:Y:S02]  /*bb20*/  IMAD.MOV.U32 R41, RZ, RZ, R45 ;  /* 0x000000ffff297224 */ /* 0x000fe400078e002d */
[----:B------:R-:W-:Y:S02]  /*bb30*/  IMAD.MOV.U32 R44, RZ, RZ, R54 ;  /* 0x000000ffff2c7224 */ /* 0x000fe400078e0036 */
[----:B------:R-:W-:Y:S02]  /*bb40*/  IMAD.MOV.U32 R45, RZ, RZ, R55 ;  /* 0x000000ffff2d7224 */ /* 0x000fe400078e0037 */
[----:B----4-:R-:W-:-:S02]  /*bb50*/  IMAD.MOV.U32 R46, RZ, RZ, R60 ;  /* 0x000000ffff2e7224 */ /* 0x010fc400078e003c */
[----:B------:R-:W-:Y:S02]  /*bb60*/  IMAD.MOV.U32 R47, RZ, RZ, R61 ;  /* 0x000000ffff2f7224 */ /* 0x000fe400078e003d */
[----:B------:R-:W-:Y:S02]  /*bb70*/  IMAD.MOV.U32 R58, RZ, RZ, R62 ;  /* 0x000000ffff3a7224 */ /* 0x000fe400078e003e */
[----:B------:R-:W-:Y:S02]  /*bb80*/  IMAD.MOV.U32 R59, RZ, RZ, R63 ;  /* 0x000000ffff3b7224 */ /* 0x000fe400078e003f */
[----:B------:R-:W-:Y:S02]  /*bb90*/  IMAD.MOV.U32 R60, RZ, RZ, R64 ;  /* 0x000000ffff3c7224 */ /* 0x000fe400078e0040 */
[----:B------:R-:W-:Y:S02]  /*bba0*/  IMAD.MOV.U32 R48, RZ, RZ, R66 ;  /* 0x000000ffff307224 */ /* 0x000fe400078e0042 */
[----:B------:R-:W-:-:S02]  /*bbb0*/  IMAD.MOV.U32 R49, RZ, RZ, R67 ;  /* 0x000000ffff317224 */ /* 0x000fc400078e0043 */
[----:B------:R-:W-:Y:S02]  /*bbc0*/  IMAD.MOV.U32 R62, RZ, RZ, R68 ;  /* 0x000000ffff3e7224 */ /* 0x000fe400078e0044 */
[----:B------:R-:W-:Y:S01]  /*bbd0*/  IMAD.MOV.U32 R63, RZ, RZ, R69 ;  /* 0x000000ffff3f7224 */ /* 0x000fe200078e0045 */
[----:B------:R-:W-:Y:S01]  /*bbe0*/  MOV R61, R65 ;  /* 0x00000041003d7202 */ /* 0x000fe20000000f00 */
[----:B------:R-:W-:Y:S01]  /*bbf0*/  IMAD.MOV.U32 R64, RZ, RZ, R70 ;  /* 0x000000ffff407224 */ /* 0x000fe200078e0046 */
[----:B------:R-:W-:Y:S01]  /*bc00*/  MOV R65, R71 ;  /* 0x0000004700417202 */ /* 0x000fe20000000f00 */
[----:B------:R-:W-:Y:S02]  /*bc10*/  IMAD.MOV.U32 R50, RZ, RZ, R72 ;  /* 0x000000ffff327224 */ /* 0x000fe400078e0048 */
[----:B------:R-:W-:Y:S02]  /*bc20*/  IMAD.MOV.U32 R51, RZ, RZ, R73 ;  /* 0x000000ffff337224 */ /* 0x000fe400078e0049 */
[----:B--2---:R-:W-:-:S02]  /*bc30*/  IMAD.MOV.U32 R66, RZ, RZ, R74 ;  /* 0x000000ffff427224 */ /* 0x004fc400078e004a */
[----:B------:R-:W-:Y:S01]  /*bc40*/  IMAD.MOV.U32 R67, RZ, RZ, R75 ;  /* 0x000000ffff437224 */ /* 0x000fe200078e004b */
[----:B------:R-:W-:Y:S01]  /*bc50*/  MOV R68, R80 ;  /* 0x0000005000447202 */ /* 0x000fe20000000f00 */
[----:B------:R-:W-:Y:S02]  /*bc60*/  IMAD.MOV.U32 R69, RZ, RZ, R81 ;  /* 0x000000ffff457224 */ /* 0x000fe400078e0051 */
[----:B------:R-:W-:Y:S02]  /*bc70*/  IMAD.MOV.U32 R54, RZ, RZ, R82 ;  /* 0x000000ffff367224 */ /* 0x000fe400078e0052 */
[----:B------:R-:W-:Y:S01]  /*bc80*/  IMAD.MOV.U32 R55, RZ, RZ, R83 ;  /* 0x000000ffff377224 */ /* 0x000fe200078e0053 */
[----:B---3--:R2:W-:Y:S01]  /*bc90*/  STL [R1+0x14c], R86 ;  /* 0x00014c5601007387 */ /* 0x0085e20000100800 */
[----:B-1----:R-:W-:-:S03]  /*bca0*/  MOV R0, R87 ;  /* 0x0000005700007202 */ /* 0x002fc60000000f00 */
[----:B------:R-:W3:Y:S04]  /*bcb0*/  LDL.LU.64 R72, [R1+0x788] ;  /* 0x0007880001487983 */ /* 0x000ee80000300a00 */
[----:B------:R-:W4:Y:S01]  /*bcc0*/  LDL.LU.64 R74, [R1+0x730] ;  /* 0x00073000014a7983 */ /* 0x000f220000300a00 */
[----:B------:R-:W-:-:S03]  /*bcd0*/  IMAD.MOV.U32 R70, RZ, RZ, R84 ;  /* 0x000000ffff467224 */ /* 0x000fc600078e0054 */
[----:B------:R-:W3:Y:S01]  /*bce0*/  LDL.LU.64 R76, [R1+0x790] ;  /* 0x00079000014c7983 */ /* 0x000ee20000300a00 */
[----:B------:R-:W-:-:S03]  /*bcf0*/  IMAD.MOV.U32 R71, RZ, RZ, R85 ;  /* 0x000000ffff477224 */ /* 0x000fc600078e0055 */
[----:B------:R-:W3:Y:S04]  /*bd00*/  LDL.LU.64 R80, [R1+0x798] ;  /* 0x0007980001507983 */ /* 0x000ee80000300a00 */
[----:B------:R1:W-:Y:S04]  /*bd10*/  STL [R1+0x148], R0 ;  /* 0x0001480001007387 */ /* 0x0003e80000100800 */
[----:B------:R-:W3:Y:S04]  /*bd20*/  LDL.LU.64 R82, [R1+0x738] ;  /* 0x0007380001527983 */ /* 0x000ee80000300a00 */
[----:B------:R-:W3:Y:S04]  /*bd30*/  LDL.LU.64 R84, [R1+0x7a0] ;  /* 0x0007a00001547983 */ /* 0x000ee80000300a00 */
[----:B--2---:R-:W2:Y:S01]  /*bd40*/  LDL.LU.64 R86, [R1+0x6f8] ;  /* 0x0006f80001567983 */ /* 0x004ea20000300a00 */
        /* <DEDUP_REMOVED lines=11> */
[----:B------:R1:W-:Y:S01]  /*be00*/  STL [R1+0x168], R0 ;  /* 0x0001680001007387 */ /* 0x0003e20000100800 */
[----:B------:R-:W-:Y:S01]  /*be10*/  IMAD.MOV.U32 R52, RZ, RZ, R54 ;  /* 0x000000ffff347224 */ /* 0x000fe200078e0036 */
[----:B------:R-:W-:Y:S02]  /*be20*/  MOV R53, R55 ;  /* 0x0000003700357202 */ /* 0x000fe40000000f00 */
[----:B------:R3:W-:Y:S01]  /*be30*/  STL [R1+0x174], R78 ;  /* 0x0001744e01007387 */ /* 0x0007e20000100800 */
[----:B-1----:R-:W-:-:S05]  /*be40*/  IMAD.MOV.U32 R0, RZ, RZ, R79 ;  /* 0x000000ffff007224 */ /* 0x002fca00078e004f */
[----:B------:R2:W-:Y:S01]  /*be50*/  STL [R1+0x170], R0 ;  /* 0x0001700001007387 */ /* 0x0005e20000100800 */
[----:B----4-:R-:W-:Y:S02]  /*be60*/  IMAD.MOV.U32 R54, RZ, RZ, R74 ;  /* 0x000000ffff367224 */ /* 0x010fe400078e004a */
[----:B------:R-:W-:Y:S02]  /*be70*/  IMAD.MOV.U32 R55, RZ, RZ, R75 ;  /* 0x000000ffff377224 */ /* 0x000fe400078e004b */
[----:B---3--:R-:W-:Y:S02]  /*be80*/  IMAD.MOV.U32 R74, RZ, RZ, R76 ;  /* 0x000000ffff4a7224 */ /* 0x008fe400078e004c */
[----:B------:R-:W-:Y:S01]  /*be90*/  IMAD.MOV.U32 R75, RZ, RZ, R77 ;  /* 0x000000ffff4b7224 */ /* 0x000fe200078e004d */
[----:B------:R-:W-:Y:S01]  /*bea0*/  MOV R76, R80 ;  /* 0x00000050004c7202 */ /* 0x000fe20000000f00 */
[----:B------:R-:W-:Y:S02]  /*beb0*/  IMAD.MOV.U32 R77, RZ, RZ, R81 ;  /* 0x000000ffff4d7224 */ /* 0x000fe400078e0051 */
[----:B------:R-:W-:-:S02]  /*bec0*/  IMAD.MOV.U32 R78, RZ, RZ, R84 ;  /* 0x000000ffff4e7224 */ /* 0x000fc400078e0054 */
[----:B--2---:R-:W-:Y:S01]  /*bed0*/  IMAD.MOV.U32 R0, RZ, RZ, R87 ;  /* 0x000000ffff007224 */ /* 0x004fe200078e0057 */
[----:B------:R1:W-:Y:S01]  /*bee0*/  STL [R1+0x17c], R86 ;  /* 0x00017c5601007387 */ /* 0x0003e20000100800 */
[----:B------:R-:W-:-:S03]  /*bef0*/  IMAD.MOV.U32 R79, RZ, RZ, R85 ;  /* 0x000000ffff4f7224 */ /* 0x000fc600078e0055 */
[----:B------:R-:W2:Y:S04]  /*bf00*/  LDL.LU.64 R80, [R1+0x7a8] ;  /* 0x0007a80001507983 */ /* 0x000ea80000300a00 */
[----:B------:R-:W3:Y:S04]  /*bf10*/  LDL.LU.64 R84, [R1+0x7b0] ;  /* 0x0007b00001547983 */ /* 0x000ee80000300a00 */
[----:B------:R4:W-:Y:S04]  /*bf20*/  STL [R1+0x178], R0 ;  /* 0x0001780001007387 */ /* 0x0009e80000100800 */
[----:B-1----:R-:W2:Y:S01]  /*bf30*/  LDL.LU.64 R86, [R1+0x740] ;  /* 0x0007400001567983 */ /* 0x002ea20000300a00 */
[----:B----4-:R-:W-:-:S03]  /*bf40*/  IMAD.MOV.U32 R0, RZ, RZ, R43 ;  /* 0x000000ffff007224 */ /* 0x010fc600078e002b */
[----:B------:R-:W-:Y:S04]  /*bf50*/  STL [R1+0x184], R42 ;  /* 0x0001842a01007387 */ /* 0x000fe80000100800 */
[----:B------:R-:W-:Y:S04]  /*bf60*/  STL [R1+0x18c], R44 ;  /* 0x00018c2c01007387 */ /* 0x000fe80000100800 */
[----:B------:R1:W-:Y:S02]  /*bf70*/  STL [R1+0x180], R0 ;  /* 0x0001800001007387 */ /* 0x0003e40000100800 */
        /* <DEDUP_REMOVED lines=17> */
[----:B------:R3:W-:Y:S01]  /*c090*/  STL [R1+0x1bc], R82 ;  /* 0x0001bc5201007387 */ /* 0x0007e20000100800 */
[----:B-1----:R-:W-:-:S05]  /*c0a0*/  MOV R0, R83 ;  /* 0x0000005300007202 */ /* 0x002fca0000000f00 */
[----:B------:R1:W-:Y:S01]  /*c0b0*/  STL [R1+0x1b8], R0 ;  /* 0x0001b80001007387 */ /* 0x0003e20000100800 */
[----:B---3--:R-:W-:Y:S02]  /*c0c0*/  IMAD.MOV.U32 R82, RZ, RZ, R84 ;  /* 0x000000ffff527224 */ /* 0x008fe400078e0054 */
[----:B------:R-:W-:Y:S01]  /*c0d0*/  IMAD.MOV.U32 R83, RZ, RZ, R85 ;  /* 0x000000ffff537224 */ /* 0x000fe200078e0055 */
[----:B--2---:R2:W-:Y:S04]  /*c0e0*/  STL [R1+0x1c4], R86 ;  /* 0x0001c45601007387 */ /* 0x0045e80000100800 */
[----:B------:R-:W3:Y:S01]  /*c0f0*/  LDL.LU.64 R84, [R1+0x7c0] ;  /* 0x0007c00001547983 */ /* 0x000ee20000300a00 */
[----:B-1----:R-:W-:-:S03]  /*c100*/  IMAD.MOV.U32 R0, RZ, RZ, R87 ;  /* 0x000000ffff007224 */ /* 0x002fc600078e0057 */
[----:B--2---:R-:W2:Y:S04]  /*c110*/  LDL.LU.64 R86, [R1+0x7b8] ;  /* 0x0007b80001567983 */ /* 0x004ea80000300a00 */
[----:B------:R1:W-:Y:S04]  /*c120*/  STL [R1+0x1c0], R0 ;  /* 0x0001c00001007387 */ /* 0x0003e80000100800 */
[----:B------:R-:W-:Y:S01]  /*c130*/  STL [R1+0x1cc], R56 ;  /* 0x0001cc3801007387 */ /* 0x000fe20000100800 */
[----:B-1----:R-:W-:-:S03]  /*c140*/  IMAD.MOV.U32 R0, RZ, RZ, R57 ;  /* 0x000000ffff007224 */ /* 0x002fc600078e0039 */
[----:B------:R-:W-:Y:S04]  /*c150*/  STL [R1+0x1d4], R58 ;  /* 0x0001d43a01007387 */ /* 0x000fe80000100800 */
        /* <DEDUP_REMOVED lines=36> */
[----:B------:R1:W-:Y:S02]  /*c3a0*/  STL [R1+0x228], R0 ;  /* 0x0002280001007387 */ /* 0x0003e40000100800 */
[----:B-1----:R-:W-:Y:S01]  /*c3b0*/  IMAD.MOV.U32 R0, RZ, RZ, R83 ;  /* 0x000000ffff007224 */ /* 0x002fe200078e0053 */
[----:B------:R-:W-:Y:S01]  /*c3c0*/  SHF.R.S32.HI R6, RZ, 0x6, R6 ;  /* 0x00000006ff067819 */ /* 0x000fe20000011406 */
[----:B---3--:R-:W-:Y:S04]  /*c3d0*/  STL [R1+0x23c], R84 ;  /* 0x00023c5401007387 */ /* 0x008fe80000100800 */
[----:B------:R1:W-:Y:S04]  /*c3e0*/  STL [R1+0x230], R0 ;  /* 0x0002300001007387 */ /* 0x0003e80000100800 */
[----:B--2---:R-:W-:Y:S01]  /*c3f0*/  STL [R1+0x244], R86 ;  /* 0x0002445601007387 */ /* 0x004fe20000100800 */
[----:B-1----:R-:W-:-:S05]  /*c400*/  MOV R0, R85 ;  /* 0x0000005500007202 */ /* 0x002fca0000000f00 */
[----:B------:R1:W-:Y:S02]  /*c410*/  STL [R1+0x238], R0 ;  /* 0x0002380001007387 */ /* 0x0003e40000100800 */
[----:B-1----:R-:W-:-:S05]  /*c420*/  IMAD.MOV.U32 R0, RZ, RZ, R87 ;  /* 0x000000ffff007224 */ /* 0x002fca00078e0057 */
[----:B------:R-:W-:Y:S04]  /*c430*/  STL [R1+0x240], R0 ;  /* 0x0002400001007387 */ /* 0x000fe80000100800 */
[----:B------:R-:W-:Y:S04]  /*c440*/  STL [R1], RZ ;  /* 0x000000ff01007387 */ /* 0x000fe80000100800 */
[----:B------:R-:W-:Y:S04]  /*c450*/  STL [R1+0x4], RZ ;  /* 0x000004ff01007387 */ /* 0x000fe80000100800 */
        /* <DEDUP_REMOVED lines=62> */
[----:B------:R1:W-:Y:S02]  /*c840*/  STL [R1+0x648], R6 ;  /* 0x0006480601007387 */ /* 0x0003e40000100800 */
[----:B-1----:R-:W-:-:S05]  /*c850*/  VIADD R6, R6, 0xffffffff ;  /* 0xffffffff06067836 */ /* 0x002fca0000000000 */
[----:B------:R1:W-:Y:S01]  /*c860*/  STL [R1+0x64c], R6 ;  /* 0x00064c0601007387 */ /* 0x0003e20000100800 */
[----:B------:R-:W-:Y:S02]  /*c870*/  IMAD.SHL.U32 R9, R9, 0x40, RZ ;  /* 0x0000004009097824 */ /* 0x000fe400078e00ff */
[----:B------:R-:W-:Y:S02]  /*c880*/  IMAD.SHL.U32 R8, R8, 0x40, RZ ;  /* 0x0000004008087824 */ /* 0x000fe400078e00ff */
[----:B------:R-:W-:Y:S01]  /*c890*/  IMAD.MOV.U32 R14, RZ, RZ, R3 ;  /* 0x000000ffff0e7224 */ /* 0x000fe200078e0003 */
[----:B------:R-:W-:Y:S02]  /*c8a0*/  SHF.R.S32.HI R3, RZ, 0x1f, R9 ;  /* 0x0000001fff037819 */ /* 0x000fe40000011409 */
[----:B------:R-:W-:Y:S01]  /*c8b0*/  SHF.R.S32.HI R0, RZ, 0x1f, R8 ;  /* 0x0000001fff007819 */ /* 0x000fe20000011408 */
[----:B------:R-:W-:Y:S01]  /*c8c0*/  IMAD.MOV.U32 R5, RZ, RZ, RZ ;  /* 0x000000ffff057224 */ /* 0x000fe200078e00ff */
[----:B------:R-:W-:-:S02]  /*c8d0*/  CS2R R152, SRZ ;  /* 0x0000000000987805 */ /* 0x000fc4000001ff00 */
[----:B------:R-:W-:Y:S02]  /*c8e0*/  CS2R R154, SRZ ;  /* 0x00000000009a7805 */ /* 0x000fe4000001ff00 */
[----:B------:R-:W-:Y:S02]  /*c8f0*/  CS2R R156, SRZ ;  /* 0x00000000009c7805 */ /* 0x000fe4000001ff00 */
[----:B------:R-:W-:Y:S02]  /*c900*/  CS2R R158, SRZ ;  /* 0x00000000009e7805 */ /* 0x000fe4000001ff00 */
[----:B------:R-:W-:Y:S02]  /*c910*/  CS2R R160, SRZ ;  /* 0x0000000000a07805 */ /* 0x000fe4000001ff00 */
[----:B------:R-:W-:Y:S02]  /*c920*/  CS2R R162, SRZ ;  /* 0x0000000000a27805 */ /* 0x000fe4000001ff00 */
        /* <DEDUP_REMOVED lines=71> */
[C---:B------:R-:W-:Y:S01]  /*cda0*/  SHF.L.U64.HI R0, R8.reuse, 0x2, R0 ;  /* 0x0000000208007819 */ /* 0x040fe20000010200 */
[----:B------:R-:W-:Y:S01]  /*cdb0*/  IMAD.SHL.U32 R2, R8, 0x4, RZ ;  /* 0x0000000408027824 */ /* 0x000fe200078e00ff */
[C---:B------:R-:W-:Y:S01]  /*cdc0*/  SHF.L.U64.HI R3, R9.reuse, 0x2, R3 ;  /* 0x0000000209037819 */ /* 0x040fe20000010203 */
[----:B------:R-:W-:Y:S01]  /*cdd0*/  IMAD.SHL.U32 R4, R9, 0x4, RZ ;  /* 0x0000000409047824 */ /* 0x000fe200078e00ff */
        /* <DEDUP_REMOVED lines=18> */
[----:B------:R-:W-:Y:S01]  /*cf00*/  CS2R R86, SRZ ;  /* 0x0000000000567805 */ /* 0x000fe2000001ff00 */
[----:B------:R-:W-:Y:S01]  /*cf10*/  UMOV UR16, 0xffffffff ;  /* 0xffffffff00107882 */ /* 0x000fe20000000000 */
[----:B-1----:R-:W-:-:S05]  /*cf20*/  UMOV UR4, URZ ;  /* 0x0000003f00047c82 */ /* 0x002fca0008000000 */
.L_x_1:
[----:B------:R-:W-:Y:S01]  /*cf30*/  STL.64 [R1+0x8f0], R86 ;  /* 0x0008f05601007387 */ /* 0x000fe20000100a00 */
[----:B------:R-:W-:Y:S01]  /*cf40*/  UIADD3 UR16, UR16, 0x1, URZ ;  /* 0x0000000110107890 */ /* 0x000fe2000fffe03f */
[----:B------:R-:W-:-:S04]  /*cf50*/  DEPBAR.LE SB0, 0x0 ;  /* 0x000080000000791a */ /* 0x000fc80000000000 */
[----:B------:R-:W-:Y:S01]  /*cf60*/  STL.64 [R1+0x8e8], R84 ;  /* 0x0008e85401007387 */ /* 0x000fe20000100a00 */
[----:B------:R-:W-:Y:S01]  /*cf70*/  UMOV UR9, 0x40000040 ;  /* 0x4000004000097882 */ /* 0x000fe20000000000 */
[----:B------:R-:W-:Y:S01]  /*cf80*/  UMOV UR11, 0x40000040 ;  /* 0x40000040000b7882 */ /* 0x000fe20000000000 */
[----:B------:R-:W1:Y:S01]  /*cf90*/  LDC R6, c[0x0][0x230] ;  /* 0x00008c00ff067b82 */ /* 0x000e620000000800 */
[----:B------:R-:W-:Y:S04]  /*cfa0*/  STL.64 [R1+0x8e0], R82 ;  /* 0x0008e05201007387 */ /* 0x000fe80000100a00 */
        /* <DEDUP_REMOVED lines=28> */
[----:B--2---:R2:W-:Y:S04]  /*d170*/  STL.64 [R1+0x7f8], R24 ;  /* 0x0007f81801007387 */ /* 0x0045e80000100a00 */
[----:B--2---:R-:W2:Y:S04]  /*d180*/  LDL.LU.64 R24, [R1] ;  /* 0x0000000001187983 */ /* 0x004ea80000300a00 */
[----:B------:R-:W2:Y:S04]  /*d190*/  LDL.LU.64 R26, [R1+0x8] ;  /* 0x00000800011a7983 */ /* 0x000ea80000300a00 */
        /* <DEDUP_REMOVED lines=29> */
[----:B------:R-:W2:Y:S01]  /*d370*/  LDL.LU.64 R86, [R1+0xf8] ;  /* 0x0000f80001567983 */ /* 0x000ea20000300a00 */
[----:B------:R-:W-:Y:S01]  /*d380*/  UISETP.GT.AND UP0, UPT, UR16, 0x1, UPT ;  /* 0x000000011000788c */ /* 0x000fe2000bf04270 */
[----:B------:R-:W-:Y:S03]  /*d390*/  BAR.SYNC.DEFER_BLOCKING 0x0 ;  /* 0x0000000000007b1d */ /* 0x000fe60000010000 */
[----:B------:R-:W-:-:S04]  /*d3a0*/  USEL UR16, UR16, URZ, !UP0 ;  /* 0x0000003f10107287 */ /* 0x000fc8000c000000 */
[----:B------:R-:W-:Y:S02]  /*d3b0*/  ULEA UR6, UR16, UR7, 0xf ;  /* 0x0000000710067291 */ /* 0x000fe4000f8e783f */
[----:B------:R-:W-:Y:S01]  /*d3c0*/  ULEA UR5, UR16, UR7, 0x10 ;  /* 0x0000000710057291 */ /* 0x000fe2000f8e803f */
[----:B------:R-:W-:Y:S01]  /*d3d0*/  STL [R1+0x7f4], R246 ;  /* 0x0007f4f601007387 */ /* 0x000fe20000100800 */
[----:B------:R-:W-:Y:S02]  /*d3e0*/  UIADD3 UR6, UR6, 0x20000, URZ ;  /* 0x0002000006067890 */ /* 0x000fe4000fffe03f */
[----:B------:R-:W-:Y:S01]  /*d3f0*/  USHF.R.U32.HI UR5, URZ, 0x4, UR5 ;  /* 0x000000043f057899 */ /* 0x000fe20008011605 */
[----:B------:R-:W-:Y:S01]  /*d400*/  STL [R1+0x7f0], R245 ;  /* 0x0007f0f501007387 */ /* 0x000fe20000100800 */
[----:B------:R-:W-:Y:S02]  /*d410*/  USHF.R.U32.HI UR6, URZ, 0x4, UR6 ;  /* 0x000000043f067899 */ /* 0x000fe40008011606 */
[----:B------:R-:W-:Y:S01]  /*d420*/  USGXT.U32 UR8, UR5, 0xe ;  /* 0x0000000e0508789a */ /* 0x000fe20008000000 */
[----:B-----5:R-:W-:Y:S01]  /*d430*/  STL [R1+0x7d8], R12 ;  /* 0x0007d80c01007387 */ /* 0x020fe20000100800 */
[----:B------:R-:W-:-:S02]  /*d440*/  USGXT.U32 UR10, UR6, 0xe ;  /* 0x0000000e060a789a */ /* 0x000fc40008000000 */
[----:B------:R-:W-:Y:S01]  /*d450*/  UIADD3 UR12, UP0, UR8, 0x2, URZ ;  /* 0x00000002080c7890 */ /* 0x000fe2000ff1e03f */
[----:B------:R-:W-:Y:S01]  /*d460*/  STL [R1+0x7d4], R11 ;  /* 0x0007d40b01007387 */ /* 0x000fe20000100800 */
[----:B------:R-:W-:Y:S01]  /*d470*/  UIADD3 UR14, UP1, UR10, 0x2, URZ ;  /* 0x000000020a0e7890 */ /* 0x000fe2000ff3e03f */
[----:B------:R-:W-:Y:S01]  /*d480*/  UMOV UR5, URZ ;  /* 0x0000003f00057c82 */ /* 0x000fe20008000000 */
[----:B------:R-:W-:Y:S01]  /*d490*/  UMOV UR6, URZ ;  /* 0x0000003f00067c82 */ /* 0x000fe20008000000 */
[----:B------:R-:W-:Y:S01]  /*d4a0*/  UIADD3.X UR13, UR5, 0x40000040, URZ, UP0, !UPT ;  /* 0x40000040050d7890 */ /* 0x000fe200087fe43f */
[----:B------:R-:W-:Y:S01]  /*d4b0*/  STL [R1+0x7d0], R10 ;  /* 0x0007d00a01007387 */ /* 0x000fe20000100800 */
[----:B------:R-:W-:Y:S02]  /*d4c0*/  UIADD3.X UR15, UR6, 0x40000040, URZ, UP1, !UPT ;  /* 0x40000040060f7890 */ /* 0x000fe40008ffe43f */
[----:B------:R-:W-:Y:S02]  /*d4d0*/  UIADD3.64 UR40, UR12, 0x2, URZ ;  /* 0x000000020c287897 */ /* 0x000fe4000fffe03f */
[----:B------:R-:W-:-:S02]  /*d4e0*/  UIADD3.64 UR42, UR14, 0x2, URZ ;  /* 0x000000020e2a7897 */ /* 0x000fc4000fffe03f */
[----:B------:R-:W-:Y:S02]  /*d4f0*/  UIADD3.64 UR36, UR12, 0x4, URZ ;  /* 0x000000040c247897 */ /* 0x000fe4000fffe03f */
[----:B------:R-:W-:Y:S02]  /*d500*/  UIADD3.64 UR38, UR14, 0x4, URZ ;  /* 0x000000040e267897 */ /* 0x000fe4000fffe03f */
[----:B------:R-:W-:Y:S02]  /*d510*/  UIADD3.64 UR32, UR12, 0x7fe, URZ ;  /* 0x000007fe0c207897 */ /* 0x000fe4000fffe03f */
[----:B------:R-:W-:Y:S02]  /*d520*/  UIADD3.64 UR34, UR14, 0x3fe, URZ ;  /* 0x000003fe0e227897 */ /* 0x000fe4000fffe03f */
[----:B------:R-:W-:Y:S02]  /*d530*/  UIADD3.64 UR28, UR12, 0x800, URZ ;  /* 0x000008000c1c7897 */ /* 0x000fe4000fffe03f */
[----:B------:R-:W-:-:S02]  /*d540*/  UIADD3.64 UR30, UR14, 0x400, URZ ;  /* 0x000004000e1e7897 */ /* 0x000fc4000fffe03f */
[----:B------:R-:W-:Y:S02]  /*d550*/  UIADD3.64 UR24, UR12, 0x802, URZ ;  /* 0x000008020c187897 */ /* 0x000fe4000fffe03f */
[----:B------:R-:W-:Y:S02]  /*d560*/  UIADD3.64 UR26, UR14, 0x402, URZ ;  /* 0x000004020e1a7897 */ /* 0x000fe4000fffe03f */
[----:B------:R-:W-:Y:S02]  /*d570*/  UIADD3.64 UR20, UR12, 0x804, URZ ;  /* 0x000008040c147897 */ /* 0x000fe4000fffe03f */
[----:B------:R-:W-:Y:S01]  /*d580*/  UIADD3.64 UR22, UR14, 0x404, URZ ;  /* 0x000004040e167897 */ /* 0x000fe2000fffe03f */
[----:B--2---:R-:W-:-:S06]  /*d590*/  WARPGROUP.ARRIVE ;  /* 0x00000000000079c5 */ /* 0x004fcc0000000000 */
[----:B------:R-:W-:Y:S03]  /*d5a0*/  HGMMA.64x128x8.F32.TF32 R24, gdesc[UR8], R24, gsb0 ;  /* 0x05e00000081879f0 */ /* 0x000fe60008002818 */
[----:B------:R-:W-:Y:S02]  /*d5b0*/  WARPGROUP.DEPBAR.LE gsb0, 0x0 ;  /* 0x00008000000079c5 */ /* 0x000fe40000010000 */
[----:B------:R-:W-:-:S07]  /*d5c0*/  WARPGROUP.ARRIVE ;  /* 0x00000000000079c5 */ /* 0x000fce0000000000 */
        /* <DEDUP_REMOVED lines=15> */
[----:B------:R-:W-:Y:S01]  /*d6c0*/  HGMMA.64x128x8.F32.TF32 R24, gdesc[UR24], R24, gsb0 ;  /* 0x05e00000181879f0 */ /* 0x000fe20008002818 */
[----:B------:R-:W-:Y:S02]  /*d6d0*/  UIADD3.64 UR8, UR12, 0x1fe, URZ ;  /* 0x000001fe0c087897 */ /* 0x000fe4000fffe03f */
[----:B------:R-:W-:Y:S02]  /*d6e0*/  WARPGROUP.DEPBAR.LE gsb0, 0x0 ;  /* 0x00008000000079c5 */ /* 0x000fe40000010000 */
[----:B------:R-:W-:-:S07]  /*d6f0*/  WARPGROUP.ARRIVE ;  /* 0x00000000000079c5 */ /* 0x000fce0000000000 */
[----:B------:R-:W-:Y:S01]  /*d700*/  HGMMA.64x128x8.F32.TF32 R24, gdesc[UR20], R24, gsb0 ;  /* 0x05e00000141879f0 */ /* 0x000fe20008002818 */
[----:B------:R-:W-:Y:S01]  /*d710*/  UIADD3.64 UR44, UR12, 0x200, URZ ;  /* 0x000002000c2c7897 */ /* 0x000fe2000fffe03f */
[----:B------:R-:W-:Y:S01]  /*d720*/  UMOV UR46, UR14 ;  /* 0x0000000e002e7c82 */ /* 0x000fe20008000000 */
[----:B------:R-:W-:Y:S01]  /*d730*/  UMOV UR47, UR15 ;  /* 0x0000000f002f7c82 */ /* 0x000fe20008000000 */
[----:B------:R-:W-:Y:S02]  /*d740*/  WARPGROUP.DEPBAR.LE gsb0, 0x0 ;  /* 0x00008000000079c5 */ /* 0x000fe40000010000 */
[----:B------:R-:W-:Y:S01]  /*d750*/  WARPGROUP.ARRIVE ;  /* 0x00000000000079c5 */ /* 0x000fe20000000000 */
[----:B------:R-:W-:Y:S01]  /*d760*/  UIADD3.64 UR40, UR12, 0x202, URZ ;  /* 0x000002020c287897 */ /* 0x000fe2000fffe03f */
[----:B------:R-:W-:Y:S04]  /*d770*/  STL.64 [R1], R24 ;  /* 0x0000001801007387 */ /* 0x000fe80000100a00 */
[----:B------:R-:W-:Y:S01]  /*d780*/  HGMMA.64x128x8.F32.TF32 R152, gdesc[UR8], R152, gsb0 ;  /* 0x05e00000089879f0 */ /* 0x000fe20008002898 */
[----:B------:R-:W-:Y:S01]  /*d790*/  UIADD3.64 UR36, UR12, 0x204, URZ ;  /* 0x000002040c247897 */ /* 0x000fe2000fffe03f */
[----:B------:R-:W-:Y:S01]  /*d7a0*/  STL.64 [R1+0x8], R26 ;  /* 0x0000081a01007387 */ /* 0x000fe20000100a00 */
[----:B------:R-:W-:-:S02]  /*d7b0*/  UIADD3.64 UR32, UR12, 0x9fe, URZ ;  /* 0x000009fe0c207897 */ /* 0x000fc4000fffe03f */
[----:B------:R-:W-:Y:S01]  /*d7c0*/  UIADD3.64 UR28, UR12, 0xa00, URZ ;  /* 0x00000a000c1c7897 */ /* 0x000fe2000fffe03f */
[----:B------:R-:W-:Y:S01]  /*d7d0*/  STL.64 [R1+0x10], R28 ;  /* 0x0000101c01007387 */ /* 0x000fe20000100a00 */
[----:B------:R-:W-:Y:S02]  /*d7e0*/  UIADD3.64 UR24, UR12, 0xa02, URZ ;  /* 0x00000a020c187897 */ /* 0x000fe4000fffe03f */
[----:B------:R-:W-:Y:S01]  /*d7f0*/  UIADD3.64 UR20, UR12, 0xa04, URZ ;  /* 0x00000a040c147897 */ /* 0x000fe2000fffe03f */
[----:B------:R-:W-:Y:S01]  /*d800*/  STL.64 [R1+0x18], R30 ;  /* 0x0000181e01007387 */ /* 0x000fe20000100a00 */
[----:B------:R-:W-:-:S03]  /*d810*/  UIADD3.64 UR8, UR12, 0x3fe, URZ ;  /* 0x000003fe0c087897 */ /* 0x000fc6000fffe03f */
        /* <DEDUP_REMOVED lines=27> */
[----:B------:R2:W-:Y:S01]  /*d9d0*/  STL.64 [R1+0xf8], R86 ;  /* 0x0000f85601007387 */ /* 0x0005e20000100a00 */
[----:B------:R-:W-:-:S02]  /*d9e0*/  WARPGROUP.DEPBAR.LE gsb0, 0x0 ;  /* 0x00008000000079c5 */ /* 0x000fc40000010000 */
[----:B------:R-:W-:Y:S01]  /*d9f0*/  WARPGROUP.ARRIVE ;  /* 0x00000000000079c5 */ /* 0x000fe20000000000 */
[----:B--2---:R-:W2:Y:S04]  /*da00*/  LDL.LU.64 R86, [R1+0x8f0] ;  /* 0x0008f00001567983 */ /* 0x004ea80000300a00 */
[----:B------:R-:W2:Y:S01]  /*da10*/  LDL.LU.64 R84, [R1+0x8e8] ;  /* 0x0008e80001547983 */ /* 0x000ea20000300a00 */
[----:B------:R-:W-:Y:S03]  /*da20*/  HGMMA.64x128x8.F32.TF32 R152, gdesc[UR44], R152, gsb0 ;  /* 0x05e000002c9879f0 */ /* 0x000fe60008002898 */
[----:B------:R-:W2:Y:S01]  /*da30*/  LDL.LU.64 R82, [R1+0x8e0] ;  /* 0x0008e00001527983 */ /* 0x000ea20000300a00 */
[----:B------:R-:W-:Y:S01]  /*da40*/  UIADD3.64 UR44, UR12, 0x400, URZ ;  /* 0x000004000c2c7897 */ /* 0x000fe2000fffe03f */
[----:B------:R-:W-:Y:S01]  /*da50*/  UMOV UR46, UR14 ;  /* 0x0000000e002e7c82 */ /* 0x000fe20008000000 */
[----:B------:R-:W-:Y:S01]  /*da60*/  UMOV UR47, UR15 ;  /* 0x0000000f002f7c82 */ /* 0x000fe20008000000 */
        /* <DEDUP_REMOVED lines=29> */
[----:B------:R-:W3:Y:S04]  /*dc40*/  LDL R11, [R1+0x64c] ;  /* 0x00064c00010b7983 */ /* 0x000ee80000100800 */
[----:B------:R-:W4:Y:S04]  /*dc50*/  LDL.LU R9, [R1+0x248] ;  /* 0x0002480001097983 */ /* 0x000f280000300800 */
[----:B------:R-:W4:Y:S01]  /*dc60*/  LDL.LU R8, [R1+0x250] ;  /* 0x0002500001087983 */ /* 0x000f220000300800 */
[----:B------:R-:W-:Y:S01]  /*dc70*/  IADD3 R10, R5, 0x1, RZ ;  /* 0x00000001050a7810 */ /* 0x000fe20007ffe0ff */
[----:B------:R-:W-:-:S02]  /*dc80*/  WARPGROUP.DEPBAR.LE gsb0, 0x0 ;  /* 0x00008000000079c5 */ /* 0x000fc40000010000 */
[----:B------:R-:W-:-:S06]  /*dc90*/  WARPGROUP.ARRIVE ;  /* 0x00000000000079c5 */ /* 0x000fcc0000000000 */
[----:B------:R-:W-:Y:S01]  /*dca0*/  HGMMA.64x128x8.F32.TF32 R152, gdesc[UR40], R152, gsb0 ;  /* 0x05e00000289879f0 */ /* 0x000fe20008002898 */
[----:B------:R-:W-:Y:S02]  /*dcb0*/  UIADD3.64 UR40, UR12, 0x402, URZ ;  /* 0x000004020c287897 */ /* 0x000fe4000fffe03f */
[----:B------:R-:W-:Y:S02]  /*dcc0*/  WARPGROUP.DEPBAR.LE gsb0, 0x0 ;  /* 0x00008000000079c5 */ /* 0x000fe40000010000 */
[----:B------:R-:W-:-:S07]  /*dcd0*/  WARPGROUP.ARRIVE ;  /* 0x00000000000079c5 */ /* 0x000fce0000000000 */
[----:B------:R-:W-:Y:S01]  /*dce0*/  HGMMA.64x128x8.F32.TF32 R152, gdesc[UR36], R152, gsb0 ;  /* 0x05e00000249879f0 */ /* 0x000fe20008002898 */
[----:B------:R-:W-:Y:S02]  /*dcf0*/  UIADD3.64 UR36, UR12, 0x404, URZ ;  /* 0x000004040c247897 */ /* 0x000fe4000fffe03f */
[----:B------:R-:W-:Y:S02]  /*dd00*/  WARPGROUP.DEPBAR.LE gsb0, 0x0 ;  /* 0x00008000000079c5 */ /* 0x000fe40000010000 */
[----:B------:R-:W-:Y:S01]  /*dd10*/  WARPGROUP.ARRIVE ;  /* 0x00000000000079c5 */ /* 0x000fe20000000000 */
[----:B---3--:R-:W-:Y:S01]  /*dd20*/  ISETP.GE.AND P0, PT, R5, R11, PT ;  /* 0x0000000b0500720c */ /* 0x008fe20003f06270 */
[----:B-1----:R-:W-:-:S05]  /*dd30*/  IMAD R5, R10, -0x40, R6 ;  /* 0xffffffc00a057824 */ /* 0x002fca00078e0206 */
[----:B------:R-:W-:Y:S01]  /*dd40*/  HGMMA.64x128x8.F32.TF32 R152, gdesc[UR32], R152, gsb0 ;  /* 0x05e00000209879f0 */ /* 0x000fe20008002898 */
[----:B------:R-:W-:Y:S02]  /*dd50*/  UIADD3.64 UR32, UR12, 0xbfe, URZ ;  /* 0x00000bfe0c207897 */ /* 0x000fe4000fffe03f */
[----:B------:R-:W-:Y:S02]  /*dd60*/  WARPGROUP.DEPBAR.LE gsb0, 0x0 ;  /* 0x00008000000079c5 */ /* 0x000fe40000010000 */
[----:B------:R-:W-:-:S07]  /*dd70*/  WARPGROUP.ARRIVE ;  /* 0x00000000000079c5 */ /* 0x000fce0000000000 */
        /* <DEDUP_REMOVED lines=12> */
[----:B------:R-:W-:Y:S04]  /*de40*/  STL [R1+0x7ec], R211 ;  /* 0x0007ecd301007387 */ /* 0x000fe80000100800 */
[----:B------:R1:W-:Y:S02]  /*de50*/  STL [R1+0x7e8], R212 ;  /* 0x0007e8d401007387 */ /* 0x0003e40000100800 */
[----:B------:R-:W-:Y:S01]  /*de60*/  HGMMA.64x128x8.F32.TF32 R88, gdesc[UR8], R88, gsb0 ;  /* 0x05e00000085879f0 */ /* 0x000fe20008002858 */
[----:B------:R-:W-:Y:S01]  /*de70*/  UIADD3.64 UR8, UR12, 0x5fe, URZ ;  /* 0x000005fe0c087897 */ /* 0x000fe2000fffe03f */
[----:B------:R-:W-:Y:S04]  /*de80*/  STL [R1+0x7e4], R213 ;  /* 0x0007e4d501007387 */ /* 0x000fe80000100800 */
[----:B------:R-:W-:Y:S04]  /*de90*/  STL [R1+0x7e0], R214 ;  /* 0x0007e0d601007387 */ /* 0x000fe80000100800 */
[----:B------:R3:W-:Y:S04]  /*dea0*/  STL [R1+0x7dc], R215 ;  /* 0x0007dcd701007387 */ /* 0x0007e80000100800 */
[----:B-1----:R-:W3:Y:S04]  /*deb0*/  LDL.LU R212, [R1+0x24c] ;  /* 0x00024c0001d47983 */ /* 0x002ee80000300800 */
[----:B------:R-:W3:Y:S04]  /*dec0*/  LDL.LU R12, [R1+0x254] ;  /* 0x00025400010c7983 */ /* 0x000ee80000300800 */
[----:B------:R-:W3:Y:S01]  /*ded0*/  LDL.LU R11, [R1+0x258] ;  /* 0x00025800010b7983 */ /* 0x000ee20000300800 */
[----:B------:R-:W-:-:S02]  /*dee0*/  WARPGROUP.DEPBAR.LE gsb0, 0x0 ;  /* 0x00008000000079c5 */ /* 0x000fc40000010000 */
[----:B------:R-:W-:-:S06]  /*def0*/  WARPGROUP.ARRIVE ;  /* 0x00000000000079c5 */ /* 0x000fcc0000000000 */
        /* <DEDUP_REMOVED lines=23> */
[----:B------:R-:W-:Y:S03]  /*e070*/  HGMMA.64x128x8.F32.TF32 R88, gdesc[UR20], R88, gsb0 ;  /* 0x05e00000145879f0 */ /* 0x000fe60008002858 */
[----:B------:R-:W-:Y:S02]  /*e080*/  WARPGROUP.DEPBAR.LE gsb0, 0x0 ;  /* 0x00008000000079c5 */ /* 0x000fe40000010000 */
[----:B--2---:R-:W-:-:S07]  /*e090*/  WARPGROUP.ARRIVE ;  /* 0x00000000000079c5 */ /* 0x004fce0000000000 */
[----:B------:R-:W-:Y:S01]  /*e0a0*/  HGMMA.64x128x8.F32.TF32 R24, gdesc[UR8], R24, gsb0 ;  /* 0x05e00000081879f0 */ /* 0x000fe20008002818 */
[----:B------:R-:W-:Y:S01]  /*e0b0*/  UIADD3.64 UR8, UR12, 0x600, URZ ;  /* 0x000006000c087897 */ /* 0x000fe2000fffe03f */
[----:B------:R-:W-:Y:S01]  /*e0c0*/  UMOV UR10, UR14 ;  /* 0x0000000e000a7c82 */ /* 0x000fe20008000000 */
[----:B------:R-:W-:Y:S01]  /*e0d0*/  UMOV UR11, UR15 ;  /* 0x0000000f000b7c82 */ /* 0x000fe20008000000 */
[----:B------:R-:W-:Y:S02]  /*e0e0*/  WARPGROUP.DEPBAR.LE gsb0, 0x0 ;  /* 0x00008000000079c5 */ /* 0x000fe40000010000 */
[----:B------:R-:W-:-:S06]  /*e0f0*/  WARPGROUP.ARRIVE ;  /* 0x00000000000079c5 */ /* 0x000fcc0000000000 */
        /* <DEDUP_REMOVED lines=13> */
[----:B------:R-:W-:Y:S01]  /*e1d0*/  UIADD3.64 UR12, UR12, 0xe04, URZ ;  /* 0x00000e040c0c7897 */ /* 0x000fe2000fffe03f */
[----:B------:R-:W-:Y:S01]  /*e1e0*/  UMOV UR14, UR22 ;  /* 0x00000016000e7c82 */ /* 0x000fe20008000000 */
[----:B------:R-:W-:Y:S01]  /*e1f0*/  UMOV UR15, UR23 ;  /* 0x00000017000f7c82 */ /* 0x000fe20008000000 */
[----:B------:R-:W-:Y:S02]  /*e200*/  WARPGROUP.DEPBAR.LE gsb0, 0x0 ;  /* 0x00008000000079c5 */ /* 0x000fe40000010000 */
[----:B------:R-:W-:-:S06]  /*e210*/  WARPGROUP.ARRIVE ;  /* 0x00000000000079c5 */ /* 0x000fcc0000000000 */
[----:B------:R-:W-:Y:S01]  /*e220*/  HGMMA.64x128x8.F32.TF32 R24, gdesc[UR24], R24, gsb0 ;  /* 0x05e00000181879f0 */ /* 0x000fe20008002818 */
[----:B------:R-:W-:Y:S01]  /*e230*/  ISETP.GT.AND P1, PT, R5, RZ, PT ;  /* 0x000000ff0500720c */ /* 0x000fe20003f24270 */
[----:B------:R-:W-:-:S03]  /*e240*/  UIADD3 UR4, UR4, 0x1, URZ ;  /* 0x0000000104047890 */ /* 0x000fc6000fffe03f */
[----:B------:R-:W-:Y:S02]  /*e250*/  SEL R6, RZ, 0x4, !P1 ;  /* 0x00000004ff067807 */ /* 0x000fe40004800000 */
[----:B----4-:R-:W-:Y:S01]  /*e260*/  IADD3 R8, P1, R8, R2, RZ ;  /* 0x0000000208087210 */ /* 0x010fe20007f3e0ff */
[----:B------:R-:W-:Y:S01]  /*e270*/  UISETP.GT.AND UP0, UPT, UR4, 0x1, UPT ;  /* 0x000000010400788c */ /* 0x000fe2000bf04270 */
[----:B------:R-:W-:Y:S01]  /*e280*/  SEL R6, R6, RZ, !P0 ;  /* 0x000000ff06067207 */ /* 0x000fe20004000000 */
[----:B------:R-:W-:Y:S02]  /*e290*/  WARPGROUP.DEPBAR.LE gsb0, 0x0 ;  /* 0x00008000000079c5 */ /* 0x000fe40000010000 */
[----:B------:R-:W-:-:S06]  /*e2a0*/  WARPGROUP.ARRIVE ;  /* 0x00000000000079c5 */ /* 0x000fcc0000000000 */
[----:B------:R-:W-:Y:S01]  /*e2b0*/  HGMMA.64x128x8.F32.TF32 R24, gdesc[UR12], R24, gsb0 ;  /* 0x05e000000c1879f0 */ /* 0x000fe20008002818 */
[----:B------:R-:W-:Y:S01]  /*e2c0*/  IMAD.X R9, R9, 0x1, R0, P1 ;  /* 0x0000000109097824 */ /* 0x000fe200008e0600 */
[----:B------:R-:W-:Y:S01]  /*e2d0*/  USEL UR4, UR4, URZ, !UP0 ;  /* 0x0000003f04047287 */ /* 0x000fe2000c000000 */
[----:B------:R-:W-:Y:S01]  /*e2e0*/  ISETP.NE.U32.AND P2, PT, R6, RZ, PT ;  /* 0x000000ff0600720c */ /* 0x000fe20003f45070 */
[----:B------:R1:W-:Y:S02]  /*e2f0*/  STL [R1+0x250], R8 ;  /* 0x0002500801007387 */ /* 0x0003e40000100800 */
[----:B------:R-:W-:Y:S02]  /*e300*/  ULEA UR5, UR4, UR7, 0x10 ;  /* 0x0000000704057291 */ /* 0x000fe4000f8e803f */
[----:B------:R2:W-:Y:S04]  /*e310*/  STL [R1+0x248], R9 ;  /* 0x0002480901007387 */ /* 0x0005e80000100800 */
[----:B------:R-:W4:Y:S04]  /*e320*/  LDL.LU R245, [R1+0x25c] ;  /* 0x00025c0001f57983 */ /* 0x000f280000300800 */
[----:B---3--:R-:W3:Y:S01]  /*e330*/  LDL.LU R215, [R1+0x260] ;  /* 0x0002600001d77983 */ /* 0x008ee20000300800 */
[----:B------:R-:W-:-:S03]  /*e340*/  VIADD R6, R7, UR5 ;  /* 0x0000000507067c36 */ /* 0x000fc60008000000 */
[----:B------:R-:W4:Y:S04]  /*e350*/  LDL.LU R214, [R1+0x264] ;  /* 0x0002640001d67983 */ /* 0x000f280000300800 */
[----:B------:R-:W4:Y:S01]  /*e360*/  LDL.LU R211, [R1+0x268] ;  /* 0x0002680001d37983 */ /* 0x000f220000300800 */
[----:B------:R-:W-:Y:S02]  /*e370*/  ISETP.GT.AND P1, PT, R5, 0x1, PT ;  /* 0x000000010500780c */ /* 0x000fe40003f24270 */
[-C--:B------:R-:W-:Y:S02]  /*e380*/  IADD3 R212, P3, R212, R2.reuse, RZ ;  /* 0x00000002d4d47210 */ /* 0x080fe40007f7e0ff */
[----:B------:R-:W-:-:S03]  /*e390*/  IADD3 R11, P4, R11, R2, RZ ;  /* 0x000000020b0b7210 */ /* 0x000fc60007f9e0ff */
[--C-:B------:R-:W-:Y:S02]  /*e3a0*/  IMAD.X R14, R14, 0x1, R0.reuse, P3 ;  /* 0x000000010e0e7824 */ /* 0x100fe400018e0600 */
[----:B------:R-:W-:Y:S01]  /*e3b0*/  IMAD.X R12, R12, 0x1, R0, P4 ;  /* 0x000000010c0c7824 */ /* 0x000fe200020e0600 */
[----:B------:R2:W-:Y:S04]  /*e3c0*/  STL [R1+0x24c], R212 ;  /* 0x00024cd401007387 */ /* 0x0005e80000100800 */
[----:B------:R-:W-:Y:S04]  /*e3d0*/  STL [R1+0x258], R11 ;  /* 0x0002580b01007387 */ /* 0x000fe80000100800 */
[----:B------:R2:W-:Y:S04]  /*e3e0*/  STL [R1+0x254], R12 ;  /* 0x0002540c01007387 */ /* 0x0005e80000100800 */
[----:B------:R-:W4:Y:S01]  /*e3f0*/  LDL.LU R213, [R1+0x26c] ;  /* 0x00026c0001d57983 */ /* 0x000f220000300800 */
[----:B------:R-:W-:-:S02]  /*e400*/  WARPGROUP.DEPBAR.LE gsb0, 0x0 ;  /* 0x00008000000079c5 */ /* 0x000fc40000010000 */
[----:B------:R-:W-:Y:S06]  /*e410*/  BAR.SYNC.DEFER_BLOCKING 0x0 ;  /* 0x0000000000007b1d */ /* 0x000fec0000010000 */
[----:B------:R-:W-:Y:S01]  /*e420*/  @!PT LDS RZ, [RZ] ;  /* 0x00000000fffff984 */ /* 0x000fe20000000800 */
[----:B------:R-:W-:Y:S01]  /*e430*/  @!PT LDS RZ, [RZ] ;  /* 0x00000000fffff984 */ /* 0x000fe20000000800 */
[----:B------:R-:W-:Y:S01]  /*e440*/  @!PT LDS RZ, [RZ] ;  /* 0x00000000fffff984 */ /* 0x000fe20000000800 */
[----:B------:R1:W-:Y:S02]  /*e450*/  LDGSTS.E [R6], desc[UR18][R8.64], P2 ;  /* 0x0000000008067fae */ /* 0x0003e40009121852 */
[----:B-1----:R-:W-:-:S04]  /*e460*/  SEL R8, RZ, 0x4, !P1 ;  /* 0x00000004ff087807 */ /* 0x002fc80004800000 */
[----:B------:R-:W-:Y:S02]  /*e470*/  SEL R8, R8, RZ, !P0 ;  /* 0x000000ff08087207 */ /* 0x000fe40004000000 */
[----:B--2---:R-:W-:Y:S02]  /*e480*/  MOV R9, R14 ;  /* 0x0000000e00097202 */ /* 0x004fe40000000f00 */
[----:B------:R-:W-:Y:S01]  /*e490*/  ISETP.NE.U32.AND P1, PT, R8, RZ, PT ;  /* 0x000000ff0800720c */ /* 0x000fe20003f25070 */
[----:B------:R-:W-:Y:S02]  /*e4a0*/  IMAD.MOV.U32 R8, RZ, RZ, R212 ;  /* 0x000000ffff087224 */ /* 0x000fe400078e00d4 */
[----:B------:R-:W2:Y:S04]  /*e4b0*/  LDL.LU R212, [R1+0x270] ;  /* 0x0002700001d47983 */ /* 0x000ea80000300800 */
[----:B------:R1:W-:Y:S02]  /*e4c0*/  LDGSTS.E [R6+0x4000], desc[UR18][R8.64], P2 ;  /* 0x0400000008067fae */ /* 0x0003e40009121852 */
[----:B-1----:R-:W-:-:S02]  /*e4d0*/  IMAD.MOV.U32 R9, RZ, RZ, R12 ;  /* 0x000000ffff097224 */ /* 0x002fc400078e000c */
[----:B------:R-:W-:Y:S01]  /*e4e0*/  IMAD.MOV.U32 R8, RZ, RZ, R11 ;  /* 0x000000ffff087224 */ /* 0x000fe200078e000b */
[----:B------:R-:W2:Y:S04]  /*e4f0*/  LDL.LU R12, [R1+0x274] ;  /* 0x00027400010c7983 */ /* 0x000ea80000300800 */
[----:B------:R-:W2:Y:S01]  /*e500*/  LDL.LU R11, [R1+0x278] ;  /* 0x00027800010b7983 */ /* 0x000ea20000300800 */
[----:B------:R-:W-:-:S03]  /*e510*/  ISETP.GT.AND P2, PT, R5, 0x2, PT ;  /* 0x000000020500780c */ /* 0x000fc60003f44270 */
[----:B------:R1:W-:Y:S02]  /*e520*/  LDGSTS.E [R6+0x4], desc[UR18][R8.64], P1 ;  /* 0x0000400008067fae */ /* 0x0003e40008921852 */
[----:B-1----:R-:W-:-:S04]  /*e530*/  SEL R8, RZ, 0x4, !P2 ;  /* 0x00000004ff087807 */ /* 0x002fc80005000000 */
[----:B------:R-:W-:-:S04]  /*e540*/  SEL R8, R8, RZ, !P0 ;  /* 0x000000ff08087207 */ /* 0x000fc80004000000 */
[----:B------:R-:W-:Y:S02]  /*e550*/  ISETP.NE.U32.AND P2, PT, R8, RZ, PT ;  /* 0x000000ff0800720c */ /* 0x000fe40003f45070 */
[----:B---3--:R-:W-:-:S05]  /*e560*/  IADD3 R215, P3, R215, R2, RZ ;  /* 0x00000002d7d77210 */ /* 0x008fca0007f7e0ff */
[--C-:B----4-:R-:W-:Y:S01]  /*e570*/  IMAD.X R245, R245, 0x1, R0.reuse, P3 ;  /* 0x00000001f5f57824 */ /* 0x110fe200018e0600 */
[----:B------:R-:W-:Y:S01]  /*e580*/  IADD3 R211, P4, R211, R2, RZ ;  /* 0x00000002d3d37210 */ /* 0x000fe20007f9e0ff */
[----:B------:R-:W-:Y:S04]  /*e590*/  STL [R1+0x260], R215 ;  /* 0x000260d701007387 */ /* 0x000fe80000100800 */
[----:B------:R-:W-:Y:S01]  /*e5a0*/  IMAD.X R214, R214, 0x1, R0, P4 ;  /* 0x00000001d6d67824 */ /* 0x000fe200020e0600 */
[----:B------:R1:W-:Y:S01]  /*e5b0*/  STL [R1+0x25c], R245 ;  /* 0x00025cf501007387 */ /* 0x0003e20000100800 */
[----:B------:R-:W-:Y:S01]  /*e5c0*/  IMAD.MOV.U32 R8, RZ, RZ, R215 ;  /* 0x000000ffff087224 */ /* 0x000fe200078e00d7 */
[----:B------:R-:W-:Y:S02]  /*e5d0*/  MOV R9, R245 ;  /* 0x000000f500097202 */ /* 0x000fe40000000f00 */
[----:B------:R-:W-:Y:S04]  /*e5e0*/  STL [R1+0x268], R211 ;  /* 0x000268d301007387 */ /* 0x000fe80000100800 */
[----:B------:R3:W-:Y:S04]  /*e5f0*/  STL [R1+0x264], R214 ;  /* 0x000264d601007387 */ /* 0x0007e80000100800 */
[----:B-1----:R-:W4:Y:S04]  /*e600*/  LDL.LU R245, [R1+0x27c] ;  /* 0x00027c0001f57983 */ /* 0x002f280000300800 */
[----:B------:R-:W4:Y:S04]  /*e610*/  LDL.LU R215, [R1+0x280] ;  /* 0x0002800001d77983 */ /* 0x000f280000300800 */
[----:B------:R1:W-:Y:S01]  /*e620*/  LDGSTS.E [R6+0x4004], desc[UR18][R8.64], P1 ;  /* 0x0400400008067fae */ /* 0x0003e20008921852 */
[----:B------:R-:W-:Y:S01]  /*e630*/  ISETP.GT.AND P1, PT, R5, 0x3, PT ;  /* 0x000000030500780c */ /* 0x000fe20003f24270 */
[----:B-1----:R-:W-:-:S02]  /*e640*/  IMAD.MOV.U32 R9, RZ, RZ, R214 ;  /* 0x000000ffff097224 */ /* 0x002fc400078e00d6 */
[----:B------:R-:W-:Y:S01]  /*e650*/  IMAD.MOV.U32 R8, RZ, RZ, R211 ;  /* 0x000000ffff087224 */ /* 0x000fe200078e00d3 */
[----:B---3--:R-:W3:Y:S04]  /*e660*/  LDL.LU R214, [R1+0x444] ;  /* 0x0004440001d67983 */ /* 0x008ee80000300800 */
[----:B------:R-:W3:Y:S04]  /*e670*/  LDL.LU R211, [R1+0x448] ;  /* 0x0004480001d37983 */ /* 0x000ee80000300800 */
[----:B------:R1:W-:Y:S02]  /*e680*/  LDGSTS.E [R6+0x8], desc[UR18][R8.64], P2 ;  /* 0x0000800008067fae */ /* 0x0003e40009121852 */
[----:B-1----:R-:W-:-:S04]  /*e690*/  SEL R8, RZ, 0x4, !P1 ;  /* 0x00000004ff087807 */ /* 0x002fc80004800000 */
[----:B------:R-:W-:-:S04]  /*e6a0*/  SEL R8, R8, RZ, !P0 ;  /* 0x000000ff08087207 */ /* 0x000fc80004000000 */
[----:B------:R-:W-:Y:S02]  /*e6b0*/  ISETP.NE.U32.AND P1, PT, R8, RZ, PT ;  /* 0x000000ff0800720c */ /* 0x000fe40003f25070 */
[----:B--2---:R-:W-:-:S05]  /*e6c0*/  IADD3 R212, P3, R212, R2, RZ ;  /* 0x00000002d4d47210 */ /* 0x004fca0007f7e0ff */
[----:B------:R-:W-:Y:S01]  /*e6d0*/  IMAD.X R213, R213, 0x1, R0, P3 ;  /* 0x00000001d5d57824 */ /* 0x000fe200018e0600 */
[----:B------:R-:W-:Y:S01]  /*e6e0*/  STL [R1+0x270], R212 ;  /* 0x000270d401007387 */ /* 0x000fe20000100800 */
[----:B------:R-:W-:-:S03]  /*e6f0*/  IMAD.MOV.U32 R8, RZ, RZ, R212 ;  /* 0x000000ffff087224 */ /* 0x000fc600078e00d4 */
[----:B------:R1:W-:Y:S01]  /*e700*/  STL [R1+0x26c], R213 ;  /* 0x00026cd501007387 */ /* 0x0003e20000100800 */
[----:B------:R-:W-:-:S05]  /*e710*/  MOV R9, R213 ;  /* 0x000000d500097202 */ /* 0x000fca0000000f00 */
[----:B------:R2:W-:Y:S01]  /*e720*/  LDGSTS.E [R6+0x4008], desc[UR18][R8.64], P2 ;  /* 0x0400800008067fae */ /* 0x0005e20009121852 */
[----:B------:R-:W-:-:S05]  /*e730*/  IADD3 R11, P4, R11, R2, RZ ;  /* 0x000000020b0b7210 */ /* 0x000fca0007f9e0ff */
[----:B------:R-:W-:Y:S01]  /*e740*/  IMAD.X R12, R12, 0x1, R0, P4 ;  /* 0x000000010c0c7824 */ /* 0x000fe200020e0600 */
[----:B------:R-:W-:Y:S04]  /*e750*/  STL [R1+0x278], R11 ;  /* 0x0002780b01007387 */ /* 0x000fe80000100800 */
[----:B------:R2:W-:Y:S04]  /*e760*/  STL [R1+0x274], R12 ;  /* 0x0002740c01007387 */ /* 0x0005e80000100800 */
[----:B-1----:R-:W3:Y:S01]  /*e770*/  LDL.LU R213, [R1+0x44c] ;  /* 0x00044c0001d57983 */ /* 0x002ee20000300800 */
[----:B--2---:R-:W-:-:S03]  /*e780*/  IMAD.MOV.U32 R9, RZ, RZ, R12 ;  /* 0x000000ffff097224 */ /* 0x004fc600078e000c */
[----:B------:R-:W2:Y:S01]  /*e790*/  LDL.LU R212, [R1+0x450] ;  /* 0x0004500001d47983 */ /* 0x000ea20000300800 */
[----:B------:R-:W-:-:S03]  /*e7a0*/  IMAD.MOV.U32 R8, RZ, RZ, R11 ;  /* 0x000000ffff087224 */ /* 0x000fc600078e000b */
[----:B------:R-:W2:Y:S04]  /*e7b0*/  LDL.LU R12, [R1+0x454] ;  /* 0x00045400010c7983 */ /* 0x000ea80000300800 */
[----:B------:R-:W2:Y:S01]  /*e7c0*/  LDL.LU R11, [R1+0x458] ;  /* 0x00045800010b7983 */ /* 0x000ea20000300800 */
[----:B------:R-:W-:-:S03]  /*e7d0*/  ISETP.GT.AND P2, PT, R5, 0x20, PT ;  /* 0x000000200500780c */ /* 0x000fc60003f44270 */
[----:B------:R1:W-:Y:S02]  /*e7e0*/  LDGSTS.E [R6+0xc], desc[UR18][R8.64], P1 ;  /* 0x0000c00008067fae */ /* 0x0003e40008921852 */
[----:B-1----:R-:W-:-:S04]  /*e7f0*/  SEL R8, RZ, 0x4, !P2 ;  /* 0x00000004ff087807 */ /* 0x002fc80005000000 */
[----:B------:R-:W-:-:S04]  /*e800*/  SEL R8, R8, RZ, !P0 ;  /* 0x000000ff08087207 */ /* 0x000fc80004000000 */
[----:B------:R-:W-:Y:S02]  /*e810*/  ISETP.NE.U32.AND P2, PT, R8, RZ, PT ;  /* 0x000000ff0800720c */ /* 0x000fe40003f45070 */
[----:B----4-:R-:W-:-:S05]  /*e820*/  IADD3 R215, P3, R215, R2, RZ ;  /* 0x00000002d7d77210 */ /* 0x010fca0007f7e0ff */
[----:B------:R-:W-:Y:S02]  /*e830*/  IMAD.X R245, R245, 0x1, R0, P3 ;  /* 0x00000001f5f57824 */ /* 0x000fe400018e0600 */
[----:B------:R-:W-:-:S03]  /*e840*/  IMAD.MOV.U32 R8, RZ, RZ, R215 ;  /* 0x000000ffff087224 */ /* 0x000fc600078e00d7 */
[----:B------:R-:W-:Y:S01]  /*e850*/  MOV R9, R245 ;  /* 0x000000f500097202 */ /* 0x000fe20000000f00 */
[----:B------:R-:W-:Y:S04]  /*e860*/  STL [R1+0x280], R215 ;  /* 0x000280d701007387 */ /* 0x000fe80000100800 */
[----:B------:R-:W-:Y:S04]  /*e870*/  STL [R1+0x27c], R245 ;  /* 0x00027cf501007387 */ /* 0x000fe80000100800 */
[----:B------:R1:W-:Y:S01]  /*e880*/  LDGSTS.E [R6+0x400c], desc[UR18][R8.64], P1 ;  /* 0x0400c00008067fae */ /* 0x0003e20008921852 */
[----:B---3--:R-:W-:-:S05]  /*e890*/  IADD3 R211, P4, R211, R2, RZ ;  /* 0x00000002d3d37210 */ /* 0x008fca0007f9e0ff */
[----:B------:R-:W-:Y:S01]  /*e8a0*/  IMAD.X R214, R214, 0x1, R0, P4 ;  /* 0x00000001d6d67824 */ /* 0x000fe200020e0600 */
[----:B------:R-:W-:Y:S01]  /*e8b0*/  STL [R1+0x448], R211 ;  /* 0x000448d301007387 */ /* 0x000fe20000100800 */
[----:B-1----:R-:W-:-:S03]  /*e8c0*/  IMAD.MOV.U32 R8, RZ, RZ, R211 ;  /* 0x000000ffff087224 */ /* 0x002fc600078e00d3 */
[----:B------:R1:W-:Y:S01]  /*e8d0*/  STL [R1+0x444], R214 ;  /* 0x000444d601007387 */ /* 0x0003e20000100800 */
[----:B------:R-:W-:Y:S01]  /*e8e0*/  IMAD.MOV.U32 R9, RZ, RZ, R214 ;  /* 0x000000ffff097224 */ /* 0x000fe200078e00d6 */
[----:B------:R-:W-:-:S04]  /*e8f0*/  ISETP.GT.AND P1, PT, R5, 0x21, PT ;  /* 0x000000210500780c */ /* 0x000fc80003f24270 */
[----:B------:R3:W-:Y:S04]  /*e900*/  LDGSTS.E [R6+0x8000], desc[UR18][R8.64], P2 ;  /* 0x0800000008067fae */ /* 0x0007e80009121852 */
[----:B-1----:R-:W4:Y:S04]  /*e910*/  LDL.LU R214, [R1+0x45c] ;  /* 0x00045c0001d67983 */ /* 0x002f280000300800 */
[----:B------:R-:W4:Y:S04]  /*e920*/  LDL.LU R211, [R1+0x460] ;  /* 0x0004600001d37983 */ /* 0x000f280000300800 */
[----:B------:R-:W4:Y:S04]  /*e930*/  LDL.LU R245, [R1+0x464] ;  /* 0x0004640001f57983 */ /* 0x000f280000300800 */
[----:B------:R-:W4:Y:S01]  /*e940*/  LDL.LU R215, [R1+0x468] ;  /* 0x0004680001d77983 */ /* 0x000f220000300800 */
[----:B---3--:R-:W-:-:S04]  /*e950*/  SEL R8, RZ, 0x4, !P1 ;  /* 0x00000004ff087807 */ /* 0x008fc80004800000 */
[----:B------:R-:W-:-:S04]  /*e960*/  SEL R8, R8, RZ, !P0 ;  /* 0x000000ff08087207 */ /* 0x000fc80004000000 */
[----:B------:R-:W-:Y:S02]  /*e970*/  ISETP.NE.U32.AND P1, PT, R8, RZ, PT ;  /* 0x000000ff0800720c */ /* 0x000fe40003f25070 */
[----:B--2---:R-:W-:-:S05]  /*e980*/  IADD3 R212, P3, R212, R2, RZ ;  /* 0x00000002d4d47210 */ /* 0x004fca0007f7e0ff */
[----:B------:R-:W-:Y:S01]  /*e990*/  IMAD.X R213, R213, 0x1, R0, P3 ;  /* 0x00000001d5d57824 */ /* 0x000fe200018e0600 */
[----:B------:R-:W-:Y:S01]  /*e9a0*/  IADD3 R11, P4, R11, R2, RZ ;  /* 0x000000020b0b7210 */ /* 0x000fe20007f9e0ff */
[----:B------:R-:W-:-:S03]  /*e9b0*/  IMAD.MOV.U32 R8, RZ, RZ, R212 ;  /* 0x000000ffff087224 */ /* 0x000fc600078e00d4 */
[----:B------:R-:W-:Y:S01]  /*e9c0*/  MOV R9, R213 ;  /* 0x000000d500097202 */ /* 0x000fe20000000f00 */
[----:B------:R-:W-:Y:S01]  /*e9d0*/  STL [R1+0x450], R212 ;  /* 0x000450d401007387 */ /* 0x000fe20000100800 */
[----:B------:R-:W-:-:S03]  /*e9e0*/  IMAD.X R12, R12, 0x1, R0, P4 ;  /* 0x000000010c0c7824 */ /* 0x000fc600020e0600 */
[----:B------:R1:W-:Y:S04]  /*e9f0*/  STL [R1+0x44c], R213 ;  /* 0x00044cd501007387 */ /* 0x0003e80000100800 */
[----:B------:R-:W-:Y:S04]  /*ea00*/  STL [R1+0x458], R11 ;  /* 0x0004580b01007387 */ /* 0x000fe80000100800 */
[----:B------:R2:W-:Y:S04]  /*ea10*/  LDGSTS.E [R6+0xc000], desc[UR18][R8.64], P2 ;  /* 0x0c00000008067fae */ /* 0x0005e80009121852 */
[----:B------:R3:W-:Y:S04]  /*ea20*/  STL [R1+0x454], R12 ;  /* 0x0004540c01007387 */ /* 0x0007e80000100800 */
[----:B-1----:R-:W4:Y:S01]  /*ea30*/  LDL.LU R213, [R1+0x46c] ;  /* 0x00046c0001d57983 */ /* 0x002f220000300800 */
[----:B--2---:R-:W-:-:S03]  /*ea40*/  IMAD.MOV.U32 R9, RZ, RZ, R12 ;  /* 0x000000ffff097224 */ /* 0x004fc600078e000c */
[----:B---3--:R-:W2:Y:S01]  /*ea50*/  LDL.LU R12, [R1+0x470] ;  /* 0x00047000010c7983 */ /* 0x008ea20000300800 */
[----:B------:R-:W-:Y:S01]  /*ea60*/  IMAD.MOV.U32 R8, RZ, RZ, R11 ;  /* 0x000000ffff087224 */ /* 0x000fe200078e000b */
[----:B------:R-:W-:Y:S02]  /*ea70*/  ISETP.GT.AND P2, PT, R5, 0x22, PT ;  /* 0x000000220500780c */ /* 0x000fe40003f44270 */
[----:B------:R-:W3:Y:S04]  /*ea80*/  LDL.LU R212, [R1+0x478] ;  /* 0x0004780001d47983 */ /* 0x000ee80000300800 */
[----:B------:R1:W-:Y:S04]  /*ea90*/  LDGSTS.E [R6+0x8004], desc[UR18][R8.64], P1 ;  /* 0x0800400008067fae */ /* 0x0003e80008921852 */
[----:B------:R-:W3:Y:S01]  /*eaa0*/  LDL.LU R11, [R1+0x480] ;  /* 0x00048000010b7983 */ /* 0x000ee20000300800 */
[----:B-1----:R-:W-:-:S04]  /*eab0*/  SEL R8, RZ, 0x4, !P2 ;  /* 0x00000004ff087807 */ /* 0x002fc80005000000 */
[----:B------:R-:W-:-:S04]  /*eac0*/  SEL R8, R8, RZ, !P0 ;  /* 0x000000ff08087207 */ /* 0x000fc80004000000 */
[----:B------:R-:W-:Y:S02]  /*ead0*/  ISETP.NE.U32.AND P2, PT, R8, RZ, PT ;  /* 0x000000ff0800720c */ /* 0x000fe40003f45070 */
[----:B----4-:R-:W-:-:S05]  /*eae0*/  IADD3 R211, P3, R211, R2, RZ ;  /* 0x00000002d3d37210 */ /* 0x010fca0007f7e0ff */
[--C-:B------:R-:W-:Y:S01]  /*eaf0*/  IMAD.X R214, R214, 0x1, R0.reuse, P3 ;  /* 0x00000001d6d67824 */ /* 0x100fe200018e0600 */
[----:B------:R-:W-:Y:S01]  /*eb00*/  IADD3 R215, P4, R215, R2, RZ ;  /* 0x00000002d7d77210 */ /* 0x000fe20007f9e0ff */
[----:B------:R-:W-:Y:S03]  /*eb10*/  STL [R1+0x460], R211 ;  /* 0x000460d301007387 */ /* 0x000fe60000100800 */
[----:B------:R-:W-:Y:S01]  /*eb20*/  MOV R9, R214 ;  /* 0x000000d600097202 */ /* 0x000fe20000000f00 */
[----:B------:R-:W-:Y:S01]  /*eb30*/  IMAD.X R245, R245, 0x1, R0, P4 ;  /* 0x00000001f5f57824 */ /* 0x000fe200020e0600 */
[----:B------:R1:W-:Y:S01]  /*eb40*/  STL [R1+0x45c], R214 ;  /* 0x00045cd601007387 */ /* 0x0003e20000100800 */
[----:B------:R-:W-:-:S03]  /*eb50*/  IMAD.MOV.U32 R8, RZ, RZ, R211 ;  /* 0x000000ffff087224 */ /* 0x000fc600078e00d3 */
[----:B------:R-:W-:Y:S04]  /*eb60*/  STL [R1+0x468], R215 ;  /* 0x000468d701007387 */ /* 0x000fe80000100800 */
[----:B------:R4:W-:Y:S04]  /*eb70*/  LDGSTS.E [R6+0xc004], desc[UR18][R8.64], P1 ;  /* 0x0c00400008067fae */ /* 0x0009e80008921852 */
[----:B-1----:R-:W3:Y:S04]  /*eb80*/  LDL.LU R214, [R1+0x474] ;  /* 0x0004740001d67983 */ /* 0x002ee80000300800 */
[----:B------:R-:W-:Y:S04]  /*eb90*/  STL [R1+0x464], R245 ;  /* 0x000464f501007387 */ /* 0x000fe80000100800 */
[----:B------:R-:W3:Y:S01]  /*eba0*/  LDL.LU R211, [R1+0x47c] ;  /* 0x00047c0001d37983 */ /* 0x000ee20000300800 */
[----:B----4-:R-:W-:-:S02]  /*ebb0*/  IMAD.MOV.U32 R8, RZ, RZ, R215 ;  /* 0x000000ffff087224 */ /* 0x010fc400078e00d7 */
[----:B------:R-:W-:Y:S01]  /*ebc0*/  IMAD.MOV.U32 R9, RZ, RZ, R245 ;  /* 0x000000ffff097224 */ /* 0x000fe200078e00f5 */
[----:B------:R-:W-:-:S04]  /*ebd0*/  ISETP.GT.AND P1, PT, R5, 0x23, PT ;  /* 0x000000230500780c */ /* 0x000fc80003f24270 */
[----:B------:R1:W-:Y:S02]  /*ebe0*/  LDGSTS.E [R6+0x8008], desc[UR18][R8.64], P2 ;  /* 0x0800800008067fae */ /* 0x0003e40009121852 */
[----:B-1----:R-:W-:-:S04]  /*ebf0*/  SEL R8, RZ, 0x4, !P1 ;  /* 0x00000004ff087807 */ /* 0x002fc80004800000 */
[----:B------:R-:W-:-:S04]  /*ec00*/  SEL R8, R8, RZ, !P0 ;  /* 0x000000ff08087207 */ /* 0x000fc80004000000 */
[----:B------:R-:W-:Y:S02]  /*ec10*/  ISETP.NE.U32.AND P1, PT, R8, RZ, PT ;  /* 0x000000ff0800720c */ /* 0x000fe40003f25070 */
[----:B--2---:R-:W-:-:S05]  /*ec20*/  IADD3 R12, P3, R12, R2, RZ ;  /* 0x000000020c0c7210 */ /* 0x004fca0007f7e0ff */
[----:B------:R-:W-:Y:S01]  /*ec30*/  IMAD.X R213, R213, 0x1, R0, P3 ;  /* 0x00000001d5d57824 */ /* 0x000fe200018e0600 */
[----:B------:R-:W-:Y:S01]  /*ec40*/  STL [R1+0x470], R12 ;  /* 0x0004700c01007387 */ /* 0x000fe20000100800 */
[----:B------:R-:W-:Y:S02]  /*ec50*/  IMAD.MOV.U32 R8, RZ, RZ, R12 ;  /* 0x000000ffff087224 */ /* 0x000fe400078e000c */
[----:B------:R-:W-:Y:S01]  /*ec60*/  IMAD.MOV.U32 R9, RZ, RZ, R213 ;  /* 0x000000ffff097224 */ /* 0x000fe200078e00d5 */
[----:B------:R1:W-:Y:S04]  /*ec70*/  STL [R1+0x46c], R213 ;  /* 0x00046cd501007387 */ /* 0x0003e80000100800 */
[----:B------:R2:W-:Y:S04]  /*ec80*/  LDGSTS.E [R6+0xc008], desc[UR18][R8.64], P2 ;  /* 0x0c00800008067fae */ /* 0x0005e80009121852 */
[----:B-1----:R-:W4:Y:S04]  /*ec90*/  LDL.LU R213, [R1+0x284] ;  /* 0x0002840001d57983 */ /* 0x002f280000300800 */
[----:B------:R-:W4:Y:S01]  /*eca0*/  LDL.LU R12, [R1+0x288] ;  /* 0x00028800010c7983 */ /* 0x000f220000300800 */
[----:B---3--:R-:W-:-:S02]  /*ecb0*/  IADD3 R212, P2, R212, R2, RZ ;  /* 0x00000002d4d47210 */ /* 0x008fc40007f5e0ff */
[----:B------:R-:W-:-:S03]  /*ecc0*/  IADD3 R11, P3, R11, R2, RZ ;  /* 0x000000020b0b7210 */ /* 0x000fc60007f7e0ff */
[----:B------:R-:W-:Y:S01]  /*ecd0*/  STL [R1+0x478], R212 ;  /* 0x000478d401007387 */ /* 0x000fe20000100800 */
[----:B--2---:R-:W-:Y:S01]  /*ece0*/  IMAD.MOV.U32 R8, RZ, RZ, R212 ;  /* 0x000000ffff087224 */ /* 0x004fe200078e00d4 */
[----:B------:R-:W-:-:S05]  /*ecf0*/  IADD3.X R214, R214, R0, RZ, P2, !PT ;  /* 0x00000000d6d67210 */ /* 0x000fca00017fe4ff */
[----:B------:R-:W-:Y:S02]  /*ed00*/  IMAD.MOV.U32 R9, RZ, RZ, R214 ;  /* 0x000000ffff097224 */ /* 0x000fe400078e00d6 */
[----:B------:R-:W-:Y:S01]  /*ed10*/  IMAD.X R211, R211, 0x1, R0, P3 ;  /* 0x00000001d3d37824 */ /* 0x000fe200018e0600 */
[----:B------:R1:W-:Y:S04]  /*ed20*/  STL [R1+0x474], R214 ;  /* 0x000474d601007387 */ /* 0x0003e80000100800 */
[----:B------:R-:W-:Y:S04]  /*ed30*/  STL [R1+0x480], R11 ;  /* 0x0004800b01007387 */ /* 0x000fe80000100800 */
[----:B------:R2:W-:Y:S04]  /*ed40*/  STL [R1+0x47c], R211 ;  /* 0x00047cd301007387 */ /* 0x0005e80000100800 */
[----:B-1----:R-:W3:Y:S04]  /*ed50*/  LDL.LU R214, [R1+0x28c] ;  /* 0x00028c0001d67983 */ /* 0x002ee80000300800 */
[----:B------:R1:W-:Y:S04]  /*ed60*/  LDGSTS.E [R6+0x800c], desc[UR18][R8.64], P1 ;  /* 0x0800c00008067fae */ /* 0x0003e80008921852 */
[----:B------:R-:W3:Y:S01]  /*ed70*/  LDL.LU R212, [R1+0x290] ;  /* 0x0002900001d47983 */ /* 0x000ee20000300800 */
[----:B-1----:R-:W-:-:S02]  /*ed80*/  IMAD.MOV.U32 R9, RZ, RZ, R211 ;  /* 0x000000ffff097224 */ /* 0x002fc400078e00d3 */
[----:B------:R-:W-:Y:S01]  /*ed90*/  IMAD.MOV.U32 R8, RZ, RZ, R11 ;  /* 0x000000ffff087224 */ /* 0x000fe200078e000b */
[----:B--2---:R-:W2:Y:S04]  /*eda0*/  LDL.LU R211, [R1+0x294] ;  /* 0x0002940001d37983 */ /* 0x004ea80000300800 */
[----:B------:R-:W2:Y:S04]  /*edb0*/  LDL.LU R11, [R1+0x298] ;  /* 0x00029800010b7983 */ /* 0x000ea80000300800 */
[----:B------:R1:W-:Y:S01]  /*edc0*/  LDGSTS.E [R6+0xc00c], desc[UR18][R8.64], P1 ;  /* 0x0c00c00008067fae */ /* 0x0003e20008921852 */
[----:B------:R-:W-:-:S04]  /*edd0*/  ISETP.GT.AND P1, PT, R5, 0x4, PT ;  /* 0x000000040500780c */ /* 0x000fc80003f24270 */
[----:B-1----:R-:W-:Y:S02]  /*ede0*/  SEL R6, RZ, 0x4, !P1 ;  /* 0x00000004ff067807 */ /* 0x002fe40004800000 */
[----:B----4-:R-:W-:-:S04]  /*edf0*/  IADD3 R12, P1, R12, R2, RZ ;  /* 0x000000020c0c7210 */ /* 0x010fc80007f3e0ff */
[----:B------:R-:W-:Y:S01]  /*ee00*/  IADD3.X R213, R213, R0, RZ, P1, !PT ;  /* 0x00000000d5d57210 */ /* 0x000fe20000ffe4ff */
[----:B------:R-:W-:Y:S01]  /*ee10*/  STL [R1+0x288], R12 ;  /* 0x0002880c01007387 */ /* 0x000fe20000100800 */
[----:B------:R-:W-:-:S03]  /*ee20*/  IMAD.MOV.U32 R8, RZ, RZ, R12 ;  /* 0x000000ffff087224 */ /* 0x000fc600078e000c */
[----:B------:R1:W-:Y:S01]  /*ee30*/  STL [R1+0x284], R213 ;  /* 0x000284d501007387 */ /* 0x0003e20000100800 */
[----:B------:R-:W-:-:S03]  /*ee40*/  IMAD.MOV.U32 R9, RZ, RZ, R213 ;  /* 0x000000ffff097224 */ /* 0x000fc600078e00d5 */
[----:B------:R-:W4:Y:S04]  /*ee50*/  LDL.LU R245, [R1+0x29c] ;  /* 0x00029c0001f57983 */ /* 0x000f280000300800 */
[----:B------:R-:W4:Y:S04]  /*ee60*/  LDL.LU R215, [R1+0x2a0] ;  /* 0x0002a00001d77983 */ /* 0x000f280000300800 */
[----:B-1----:R-:W4:Y:S04]  /*ee70*/  LDL.LU R213, [R1+0x2a4] ;  /* 0x0002a40001d57983 */ /* 0x002f280000300800 */
[----:B------:R-:W4:Y:S01]  /*ee80*/  LDL.LU R12, [R1+0x2a8] ;  /* 0x0002a800010c7983 */ /* 0x000f220000300800 */
[----:B------:R-:W-:-:S04]  /*ee90*/  SEL R6, R6, RZ, !P0 ;  /* 0x000000ff06067207 */ /* 0x000fc80004000000 */
[----:B------:R-:W-:Y:S02]  /*eea0*/  ISETP.NE.U32.AND P2, PT, R6, RZ, PT ;  /* 0x000000ff0600720c */ /* 0x000fe40003f45070 */
[----:B------:R-:W-:Y:S02]  /*eeb0*/  LOP3.LUT R6, R7, 0x10, RZ, 0x3c, !PT ;  /* 0x0000001007067812 */ /* 0x000fe400078e3cff */
[----:B------:R-:W-:-:S03]  /*eec0*/  ISETP.GT.AND P1, PT, R5, 0x5, PT ;  /* 0x000000050500780c */ /* 0x000fc60003f24270 */
[----:B------:R-:W-:-:S06]  /*eed0*/  VIADD R6, R6, UR5 ;  /* 0x0000000506067c36 */ /* 0x000fcc0008000000 */
[----:B------:R1:W-:Y:S02]  /*eee0*/  LDGSTS.E [R6], desc[UR18][R8.64], P2 ;  /* 0x0000000008067fae */ /* 0x0003e40009121852 */
[----:B-1----:R-:W-:-:S04]  /*eef0*/  SEL R8, RZ, 0x4, !P1 ;  /* 0x00000004ff087807 */ /* 0x002fc80004800000 */
[----:B------:R-:W-:-:S04]  /*ef00*/  SEL R8, R8, RZ, !P0 ;  /* 0x000000ff08087207 */ /* 0x000fc80004000000 */
[----:B------:R-:W-:Y:S02]  /*ef10*/  ISETP.NE.U32.AND P1, PT, R8, RZ, PT ;  /* 0x000000ff0800720c */ /* 0x000fe40003f25070 */
[----:B---3--:R-:W-:-:S05]  /*ef20*/  IADD3 R212, P3, R212, R2, RZ ;  /* 0x00000002d4d47210 */ /* 0x008fca0007f7e0ff */
[----:B------:R-:W-:Y:S01]  /*ef30*/  IMAD.X R214, R214, 0x1, R0, P3 ;  /* 0x00000001d6d67824 */ /* 0x000fe200018e0600 */
[----:B------:R-:W-:Y:S01]  /*ef40*/  MOV R8, R212 ;  /* 0x000000d400087202 */ /* 0x000fe20000000f00 */
[----:B------:R-:W-:Y:S02]  /*ef50*/  STL [R1+0x290], R212 ;  /* 0x000290d401007387 */ /* 0x000fe40000100800 */
[----:B------:R-:W-:Y:S01]  /*ef60*/  IMAD.MOV.U32 R9, RZ, RZ, R214 ;  /* 0x000000ffff097224 */ /* 0x000fe200078e00d6 */
[----:B--2---:R-:W-:Y:S01]  /*ef70*/  IADD3 R11, P4, R11, R2, RZ ;  /* 0x000000020b0b7210 */ /* 0x004fe20007f9e0ff */
[----:B------:R1:W-:Y:S04]  /*ef80*/  STL [R1+0x28c], R214 ;  /* 0x00028cd601007387 */ /* 0x0003e80000100800 */
[----:B------:R-:W-:Y:S01]  /*ef90*/  IMAD.X R211, R211, 0x1, R0, P4 ;  /* 0x00000001d3d37824 */ /* 0x000fe200020e0600 */
[----:B------:R-:W-:Y:S04]  /*efa0*/  STL [R1+0x298], R11 ;  /* 0x0002980b01007387 */ /* 0x000fe80000100800 */
[----:B------:R2:W-:Y:S04]  /*efb0*/  STL [R1+0x294], R211 ;  /* 0x000294d301007387 */ /* 0x0005e80000100800 */
[----:B------:R3:W-:Y:S04]  /*efc0*/  LDGSTS.E [R6+0x4000], desc[UR18][R8.64], P2 ;  /* 0x0400000008067fae */ /* 0x0007e80009121852 */
[----:B-1----:R-:W4:Y:S04]  /*efd0*/  LDL.LU R214, [R1+0x2ac] ;  /* 0x0002ac0001d67983 */ /* 0x002f280000300800 */
[----:B------:R-:W4:Y:S01]  /*efe0*/  LDL.LU R212, [R1+0x2b0] ;  /* 0x0002b00001d47983 */ /* 0x000f220000300800 */
[----:B---3--:R-:W-:-:S02]  /*eff0*/  IMAD.MOV.U32 R9, RZ, RZ, R211 ;  /* 0x000000ffff097224 */ /* 0x008fc400078e00d3 */
[----:B------:R-:W-:Y:S01]  /*f000*/  IMAD.MOV.U32 R8, RZ, RZ, R11 ;  /* 0x000000ffff087224 */ /* 0x000fe200078e000b */
[----:B--2---:R-:W2:Y:S04]  /*f010*/  LDL.LU R211, [R1+0x2b4] ;  /* 0x0002b40001d37983 */ /* 0x004ea80000300800 */
[----:B------:R-:W3:Y:S01]  /*f020*/  LDL.LU R11, [R1+0x2b8] ;  /* 0x0002b800010b7983 */ /* 0x000ee20000300800 */
[----:B------:R-:W-:-:S03]  /*f030*/  ISETP.GT.AND P2, PT, R5, 0x6, PT ;  /* 0x000000060500780c */ /* 0x000fc60003f44270 */
[----:B------:R1:W-:Y:S02]  /*f040*/  LDGSTS.E [R6+0x4], desc[UR18][R8.64], P1 ;  /* 0x0000400008067fae */ /* 0x0003e40008921852 */
[----:B-1----:R-:W-:-:S04]  /*f050*/  SEL R8, RZ, 0x4, !P2 ;  /* 0x00000004ff087807 */ /* 0x002fc80005000000 */
[----:B------:R-:W-:-:S04]  /*f060*/  SEL R8, R8, RZ, !P0 ;  /* 0x000000ff08087207 */ /* 0x000fc80004000000 */
[----:B------:R-:W-:Y:S02]  /*f070*/  ISETP.NE.U32.AND P2, PT, R8, RZ, PT ;  /* 0x000000ff0800720c */ /* 0x000fe40003f45070 */
[----:B----4-:R-:W-:-:S05]  /*f080*/  IADD3 R215, P3, R215, R2, RZ ;  /* 0x00000002d7d77210 */ /* 0x010fca0007f7e0ff */
[--C-:B------:R-:W-:Y:S01]  /*f090*/  IMAD.X R245, R245, 0x1, R0.reuse, P3 ;  /* 0x00000001f5f57824 */ /* 0x100fe200018e0600 */
[----:B------:R-:W-:Y:S01]  /*f0a0*/  IADD3 R12, P4, R12, R2, RZ ;  /* 0x000000020c0c7210 */ /* 0x000fe20007f9e0ff */
[----:B------:R-:W-:Y:S04]  /*f0b0*/  STL [R1+0x2a0], R215 ;  /* 0x0002a0d701007387 */ /* 0x000fe80000100800 */
[----:B------:R-:W-:Y:S01]  /*f0c0*/  IMAD.X R213, R213, 0x1, R0, P4 ;  /* 0x00000001d5d57824 */ /* 0x000fe200020e0600 */
[----:B------:R1:W-:Y:S01]  /*f0d0*/  STL [R1+0x29c], R245 ;  /* 0x00029cf501007387 */ /* 0x0003e20000100800 */
[----:B------:R-:W-:Y:S01]  /*f0e0*/  MOV R8, R215 ;  /* 0x000000d700087202 */ /* 0x000fe20000000f00 */
[----:B------:R-:W-:Y:S02]  /*f0f0*/  IMAD.MOV.U32 R9, RZ, RZ, R245 ;  /* 0x000000ffff097224 */ /* 0x000fe400078e00f5 */
[----:B------:R-:W-:Y:S04]  /*f100*/  STL [R1+0x2a8], R12 ;  /* 0x0002a80c01007387 */ /* 0x000fe80000100800 */
[----:B------:R4:W-:Y:S04]  /*f110*/  STL [R1+0x2a4], R213 ;  /* 0x0002a4d501007387 */ /* 0x0009e80000100800 */
[----:B-1----:R-:W2:Y:S04]  /*f120*/  LDL.LU R245, [R1+0x2bc] ;  /* 0x0002bc0001f57983 */ /* 0x002ea80000300800 */
[----:B------:R-:W2:Y:S04]  /*f130*/  LDL.LU R215, [R1+0x2c0] ;  /* 0x0002c00001d77983 */ /* 0x000ea80000300800 */
[----:B------:R1:W-:Y:S02]  /*f140*/  LDGSTS.E [R6+0x4004], desc[UR18][R8.64], P1 ;  /* 0x0400400008067fae */ /* 0x0003e40008921852 */
[----:B-1----:R-:W-:-:S02]  /*f150*/  IMAD.MOV.U32 R9, RZ, RZ, R213 ;  /* 0x000000ffff097224 */ /* 0x002fc400078e00d5 */
[----:B------:R-:W-:Y:S01]  /*f160*/  IMAD.MOV.U32 R8, RZ, RZ, R12 ;  /* 0x000000ffff087224 */ /* 0x000fe200078e000c */
[----:B----4-:R-:W4:Y:S04]  /*f170*/  LDL.LU R213, [R1+0x484] ;  /* 0x0004840001d57983 */ /* 0x010f280000300800 */
[----:B------:R-:W4:Y:S01]  /*f180*/  LDL.LU R12, [R1+0x488] ;  /* 0x00048800010c7983 */ /* 0x000f220000300800 */
[----:B------:R-:W-:-:S03]  /*f190*/  ISETP.GT.AND P1, PT, R5, 0x7, PT ;  /* 0x000000070500780c */ /* 0x000fc60003f24270 */
[----:B------:R1:W-:Y:S02]  /*f1a0*/  LDGSTS.E [R6+0x8], desc[UR18][R8.64], P2 ;  /* 0x0000800008067fae */ /* 0x0003e40009121852 */
[----:B-1----:R-:W-:-:S04]  /*f1b0*/  SEL R8, RZ, 0x4, !P1 ;  /* 0x00000004ff087807 */ /* 0x002fc80004800000 */
[----:B------:R-:W-:-:S04]  /*f1c0*/  SEL R8, R8, RZ, !P0 ;  /* 0x000000ff08087207 */ /* 0x000fc80004000000 */
[----:B------:R-:W-:Y:S02]  /*f1d0*/  ISETP.NE.U32.AND P1, PT, R8, RZ, PT ;  /* 0x000000ff0800720c */ /* 0x000fe40003f25070 */
[----:B------:R-:W-:-:S05]  /*f1e0*/  IADD3 R212, P3, R212, R2, RZ ;  /* 0x00000002d4d47210 */ /* 0x000fca0007f7e0ff */
[----:B------:R-:W-:Y:S01]  /*f1f0*/  IMAD.X R214, R214, 0x1, R0, P3 ;  /* 0x00000001d6d67824 */ /* 0x000fe200018e0600 */
[----:B---3--:R-:W-:Y:S01]  /*f200*/  IADD3 R11, P4, R11, R2, RZ ;  /* 0x000000020b0b7210 */ /* 0x008fe20007f9e0ff */
[----:B------:R-:W-:Y:S01]  /*f210*/  STL [R1+0x2b0], R212 ;  /* 0x0002b0d401007387 */ /* 0x000fe20000100800 */
[----:B------:R-:W-:-:S03]  /*f220*/  MOV R8, R212 ;  /* 0x000000d400087202 */ /* 0x000fc60000000f00 */
[----:B--2---:R-:W-:Y:S01]  /*f230*/  IMAD.X R211, R211, 0x1, R0, P4 ;  /* 0x00000001d3d37824 */ /* 0x004fe200020e0600 */
[----:B------:R1:W-:Y:S01]  /*f240*/  STL [R1+0x2ac], R214 ;  /* 0x0002acd601007387 */ /* 0x0003e20000100800 */
[----:B------:R-:W-:-:S03]  /*f250*/  IMAD.MOV.U32 R9, RZ, RZ, R214 ;  /* 0x000000ffff097224 */ /* 0x000fc600078e00d6 */
[----:B------:R-:W-:Y:S04]  /*f260*/  STL [R1+0x2b8], R11 ;  /* 0x0002b80b01007387 */ /* 0x000fe80000100800 */
[----:B------:R2:W-:Y:S04]  /*f270*/  STL [R1+0x2b4], R211 ;  /* 0x0002b4d301007387 */ /* 0x0005e80000100800 */
[----:B-1----:R-:W3:Y:S04]  /*f280*/  LDL.LU R214, [R1+0x48c] ;  /* 0x00048c0001d67983 */ /* 0x002ee80000300800 */
[----:B------:R-:W3:Y:S04]  /*f290*/  LDL.LU R212, [R1+0x490] ;  /* 0x0004900001d47983 */ /* 0x000ee80000300800 */
[----:B------:R1:W-:Y:S01]  /*f2a0*/  LDGSTS.E [R6+0x4008], desc[UR18][R8.64], P2 ;  /* 0x0400800008067fae */ /* 0x0003e20009121852 */
[----:B------:R-:W-:Y:S01]  /*f2b0*/  ISETP.GT.AND P2, PT, R5, 0x24, PT ;  /* 0x000000240500780c */ /* 0x000fe20003f44270 */
[----:B-1----:R-:W-:-:S02]  /*f2c0*/  IMAD.MOV.U32 R9, RZ, RZ, R211 ;  /* 0x000000ffff097224 */ /* 0x002fc400078e00d3 */
[----:B------:R-:W-:Y:S01]  /*f2d0*/  IMAD.MOV.U32 R8, RZ, RZ, R11 ;  /* 0x000000ffff087224 */ /* 0x000fe200078e000b */
[----:B--2---:R-:W2:Y:S04]  /*f2e0*/  LDL.LU R211, [R1+0x494] ;  /* 0x0004940001d37983 */ /* 0x004ea80000300800 */
[----:B------:R-:W2:Y:S04]  /*f2f0*/  LDL.LU R11, [R1+0x498] ;  /* 0x00049800010b7983 */ /* 0x000ea80000300800 */
[----:B------:R1:W-:Y:S02]  /*f300*/  LDGSTS.E [R6+0xc], desc[UR18][R8.64], P1 ;  /* 0x0000c00008067fae */ /* 0x0003e40008921852 */
[----:B-1----:R-:W-:-:S04]  /*f310*/  SEL R8, RZ, 0x4, !P2 ;  /* 0x00000004ff087807 */ /* 0x002fc80005000000 */
[----:B------:R-:W-:-:S04]  /*f320*/  SEL R8, R8, RZ, !P0 ;  /* 0x000000ff08087207 */ /* 0x000fc80004000000 */
[----:B------:R-:W-:Y:S02]  /*f330*/  ISETP.NE.U32.AND P2, PT, R8, RZ, PT ;  /* 0x000000ff0800720c */ /* 0x000fe40003f45070 */
[----:B------:R-:W-:-:S05]  /*f340*/  IADD3 R215, P3, R215, R2, RZ ;  /* 0x00000002d7d77210 */ /* 0x000fca0007f7e0ff */
[----:B------:R-:W-:Y:S01]  /*f350*/  IMAD.X R245, R245, 0x1, R0, P3 ;  /* 0x00000001f5f57824 */ /* 0x000fe200018e0600 */
[----:B------:R-:W-:-:S03]  /*f360*/  MOV R8, R215 ;  /* 0x000000d700087202 */ /* 0x000fc60000000f00 */
[----:B------:R-:W-:Y:S01]  /*f370*/  IMAD.MOV.U32 R9, RZ, RZ, R245 ;  /* 0x000000ffff097224 */ /* 0x000fe200078e00f5 */
[----:B------:R-:W-:Y:S04]  /*f380*/  STL [R1+0x2c0], R215 ;  /* 0x0002c0d701007387 */ /* 0x000fe80000100800 */
[----:B------:R-:W-:Y:S04]  /*f390*/  STL [R1+0x2bc], R245 ;  /* 0x0002bcf501007387 */ /* 0x000fe80000100800 */
[----:B------:R1:W-:Y:S01]  /*f3a0*/  LDGSTS.E [R6+0x400c], desc[UR18][R8.64], P1 ;  /* 0x0400c00008067fae */ /* 0x0003e20008921852 */
[----:B----4-:R-:W-:-:S05]  /*f3b0*/  IADD3 R12, P4, R12, R2, RZ ;  /* 0x000000020c0c7210 */ /* 0x010fca0007f9e0ff */
[----:B------:R-:W-:Y:S01]  /*f3c0*/  IMAD.X R213, R213, 0x1, R0, P4 ;  /* 0x00000001d5d57824 */ /* 0x000fe200020e0600 */
[----:B------:R-:W-:Y:S01]  /*f3d0*/  STL [R1+0x488], R12 ;  /* 0x0004880c01007387 */ /* 0x000fe20000100800 */
[----:B-1----:R-:W-:Y:S02]  /*f3e0*/  IMAD.MOV.U32 R8, RZ, RZ, R12 ;  /* 0x000000ffff087224 */ /* 0x002fe400078e000c */
[----:B------:R-:W-:Y:S01]  /*f3f0*/  IMAD.MOV.U32 R9, RZ, RZ, R213 ;  /* 0x000000ffff097224 */ /* 0x000fe200078e00d5 */
[----:B------:R1:W-:Y:S01]  /*f400*/  STL [R1+0x484], R213 ;  /* 0x000484d501007387 */ /* 0x0003e20000100800 */
[----:B------:R-:W-:-:S03]  /*f410*/  ISETP.GT.AND P1, PT, R5, 0x25, PT ;  /* 0x000000250500780c */ /* 0x000fc60003f24270 */
[----:B------:R4:W-:Y:S04]  /*f420*/  LDGSTS.E [R6+0x8000], desc[UR18][R8.64], P2 ;  /* 0x0800000008067fae */ /* 0x0009e80009121852 */
[----:B-1----:R-:W2:Y:S04]  /*f430*/  LDL.LU R213, [R1+0x49c] ;  /* 0x00049c0001d57983 */ /* 0x002ea80000300800 */
[----:B------:R-:W2:Y:S04]  /*f440*/  LDL.LU R12, [R1+0x4a0] ;  /* 0x0004a000010c7983 */ /* 0x000ea80000300800 */
[----:B------:R-:W2:Y:S04]  /*f450*/  LDL.LU R245, [R1+0x4a4] ;  /* 0x0004a40001f57983 */ /* 0x000ea80000300800 */
[----:B------:R-:W2:Y:S01]  /*f460*/  LDL.LU R215, [R1+0x4a8] ;  /* 0x0004a80001d77983 */ /* 0x000ea20000300800 */
[----:B----4-:R-:W-:-:S04]  /*f470*/  SEL R8, RZ, 0x4, !P1 ;  /* 0x00000004ff087807 */ /* 0x010fc80004800000 */
[----:B------:R-:W-:-:S04]  /*f480*/  SEL R8, R8, RZ, !P0 ;  /* 0x000000ff08087207 */ /* 0x000fc80004000000 */
[----:B------:R-:W-:Y:S02]  /*f490*/  ISETP.NE.U32.AND P1, PT, R8, RZ, PT ;  /* 0x000000ff0800720c */ /* 0x000fe40003f25070 */
[----:B---3--:R-:W-:-:S05]  /*f4a0*/  IADD3 R212, P3, R212, R2, RZ ;  /* 0x00000002d4d47210 */ /* 0x008fca0007f7e0ff */
[----:B------:R-:W-:Y:S01]  /*f4b0*/  IMAD.X R214, R214, 0x1, R0, P3 ;  /* 0x00000001d6d67824 */ /* 0x000fe200018e0600 */
[----:B------:R-:W-:Y:S01]  /*f4c0*/  MOV R8, R212 ;  /* 0x000000d400087202 */ /* 0x000fe20000000f00 */
[----:B------:R-:W-:Y:S02]  /*f4d0*/  STL [R1+0x490], R212 ;  /* 0x000490d401007387 */ /* 0x000fe40000100800 */
[----:B------:R-:W-:Y:S02]  /*f4e0*/  IMAD.MOV.U32 R9, RZ, RZ, R214 ;  /* 0x000000ffff097224 */ /* 0x000fe400078e00d6 */
[----:B------:R1:W-:Y:S04]  /*f4f0*/  STL [R1+0x48c], R214 ;  /* 0x00048cd601007387 */ /* 0x0003e80000100800 */
[----:B------:R3:W-:Y:S01]  /*f500*/  LDGSTS.E [R6+0xc000], desc[UR18][R8.64], P2 ;  /* 0x0c00000008067fae */ /* 0x0007e20009121852 */
[----:B--2---:R-:W-:-:S05]  /*f510*/  IADD3 R11, P4, R11, R2, RZ ;  /* 0x000000020b0b7210 */ /* 0x004fca0007f9e0ff */
[----:B------:R-:W-:Y:S01]  /*f520*/  IMAD.X R211, R211, 0x1, R0, P4 ;  /* 0x00000001d3d37824 */ /* 0x000fe200020e0600 */
[----:B------:R-:W-:Y:S03]  /*f530*/  STL [R1+0x498], R11 ;  /* 0x0004980b01007387 */ /* 0x000fe60000100800 */
[----:B---3--:R-:W-:Y:S01]  /*f540*/  IMAD.MOV.U32 R9, RZ, RZ, R211 ;  /* 0x000000ffff097224 */ /* 0x008fe200078e00d3 */
[----:B------:R2:W-:Y:S04]  /*f550*/  STL [R1+0x494], R211 ;  /* 0x000494d301007387 */ /* 0x0005e80000100800 */
[----:B-1----:R-:W3:Y:S04]  /*f560*/  LDL.LU R214, [R1+0x4ac] ;  /* 0x0004ac0001d67983 */ /* 0x002ee80000300800 */
[----:B--2---:R-:W2:Y:S01]  /*f570*/  LDL.LU R211, [R1+0x4b0] ;  /* 0x0004b00001d37983 */ /* 0x004ea20000300800 */
[----:B------:R-:W-:Y:S01]  /*f580*/  IMAD.MOV.U32 R8, RZ, RZ, R11 ;  /* 0x000000ffff087224 */ /* 0x000fe200078e000b */
[----:B------:R-:W-:-:S02]  /*f590*/  ISETP.GT.AND P2, PT, R5, 0x26, PT ;  /* 0x000000260500780c */ /* 0x000fc40003f44270 */
[----:B------:R-:W4:Y:S04]  /*f5a0*/  LDL.LU R212, [R1+0x4b8] ;  /* 0x0004b80001d47983 */ /* 0x000f280000300800 */
[----:B------:R1:W-:Y:S04]  /*f5b0*/  LDGSTS.E [R6+0x8004], desc[UR18][R8.64], P1 ;  /* 0x0800400008067fae */ /* 0x0003e80008921852 */
[----:B------:R-:W4:Y:S01]  /*f5c0*/  LDL.LU R11, [R1+0x4c0] ;  /* 0x0004c000010b7983 */ /* 0x000f220000300800 */
[----:B-1----:R-:W-:-:S04]  /*f5d0*/  SEL R8, RZ, 0x4, !P2 ;  /* 0x00000004ff087807 */ /* 0x002fc80005000000 */
[----:B------:R-:W-:-:S04]  /*f5e0*/  SEL R8, R8, RZ, !P0 ;  /* 0x000000ff08087207 */ /* 0x000fc80004000000 */
[----:B------:R-:W-:Y:S02]  /*f5f0*/  ISETP.NE.U32.AND P2, PT, R8, RZ, PT ;  /* 0x000000ff0800720c */ /* 0x000fe40003f45070 */
[----:B------:R-:W-:-:S05]  /*f600*/  IADD3 R12, P3, R12, R2, RZ ;  /* 0x000000020c0c7210 */ /* 0x000fca0007f7e0ff */
[--C-:B------:R-:W-:Y:S01]  /*f610*/  IMAD.X R213, R213, 0x1, R0.reuse, P3 ;  /* 0x00000001d5d57824 */ /* 0x100fe200018e0600 */
[----:B------:R-:W-:Y:S01]  /*f620*/  IADD3 R215, P4, R215, R2, RZ ;  /* 0x00000002d7d77210 */ /* 0x000fe20007f9e0ff */
[----:B------:R-:W-:Y:S02]  /*f630*/  STL [R1+0x4a0], R12 ;  /* 0x0004a00c01007387 */ /* 0x000fe40000100800 */
[----:B------:R-:W-:Y:S02]  /*f640*/  IMAD.MOV.U32 R9, RZ, RZ, R213 ;  /* 0x000000ffff097224 */ /* 0x000fe400078e00d5 */
[----:B------:R-:W-:Y:S01]  /*f650*/  IMAD.X R245, R245, 0x1, R0, P4 ;  /* 0x00000001f5f57824 */ /* 0x000fe200020e0600 */
[----:B------:R1:W-:Y:S01]  /*f660*/  STL [R1+0x49c], R213 ;  /* 0x00049cd501007387 */ /* 0x0003e20000100800 */
[----:B------:R-:W-:-:S03]  /*f670*/  MOV R8, R12 ;  /* 0x0000000c00087202 */ /* 0x000fc60000000f00 */
[----:B------:R-:W-:Y:S04]  /*f680*/  STL [R1+0x4a8], R215 ;  /* 0x0004a8d701007387 */ /* 0x000fe80000100800 */
[----:B------:R1:W-:Y:S04]  /*f690*/  LDGSTS.E [R6+0xc004], desc[UR18][R8.64], P1 ;  /* 0x0c00400008067fae */ /* 0x0003e80008921852 */
[----:B-1----:R-:W4:Y:S04]  /*f6a0*/  LDL.LU R213, [R1+0x4b4] ;  /* 0x0004b40001d57983 */ /* 0x002f280000300800 */
[----:B------:R-:W-:Y:S04]  /*f6b0*/  STL [R1+0x4a4], R245 ;  /* 0x0004a4f501007387 */ /* 0x000fe80000100800 */
[----:B------:R-:W4:Y:S01]  /*f6c0*/  LDL.LU R12, [R1+0x4bc] ;  /* 0x0004bc00010c7983 */ /* 0x000f220000300800 */
[----:B------:R-:W-:-:S02]  /*f6d0*/  IMAD.MOV.U32 R8, RZ, RZ, R215 ;  /* 0x000000ffff087224 */ /* 0x000fc400078e00d7 */
[----:B------:R-:W-:Y:S01]  /*f6e0*/  IMAD.MOV.U32 R9, RZ, RZ, R245 ;  /* 0x000000ffff097224 */ /* 0x000fe200078e00f5 */
[----:B------:R-:W-:-:S04]  /*f6f0*/  ISETP.GT.AND P1, PT, R5, 0x27, PT ;  /* 0x000000270500780c */ /* 0x000fc80003f24270 */
[----:B------:R1:W-:Y:S02]  /*f700*/  LDGSTS.E [R6+0x8008], desc[UR18][R8.64], P2 ;  /* 0x0800800008067fae */ /* 0x0003e40009121852 */
[----:B-1----:R-:W-:-:S04]  /*f710*/  SEL R8, RZ, 0x4, !P1 ;  /* 0x00000004ff087807 */ /* 0x002fc80004800000 */
[----:B------:R-:W-:-:S04]  /*f720*/  SEL R8, R8, RZ, !P0 ;  /* 0x000000ff08087207 */ /* 0x000fc80004000000 */
[----:B------:R-:W-:Y:S02]  /*f730*/  ISETP.NE.U32.AND P1, PT, R8, RZ, PT ;  /* 0x000000ff0800720c */ /* 0x000fe40003f25070 */
[----:B--2---:R-:W-:-:S05]  /*f740*/  IADD3 R211, P3, R211, R2, RZ ;  /* 0x00000002d3d37210 */ /* 0x004fca0007f7e0ff */
[----:B---3--:R-:W-:Y:S01]  /*f750*/  IMAD.X R214, R214, 0x1, R0, P3 ;  /* 0x00000001d6d67824 */ /* 0x008fe200018e0600 */
[----:B------:R-:W-:Y:S01]  /*f760*/  STL [R1+0x4b0], R211 ;  /* 0x0004b0d301007387 */ /* 0x000fe20000100800 */
[----:B------:R-:W-:-:S03]  /*f770*/  IMAD.MOV.U32 R8, RZ, RZ, R211 ;  /* 0x000000ffff087224 */ /* 0x000fc600078e00d3 */
[----:B------:R1:W-:Y:S01]  /*f780*/  STL [R1+0x4ac], R214 ;  /* 0x0004acd601007387 */ /* 0x0003e20000100800 */
[----:B------:R-:W-:Y:S02]  /*f790*/  MOV R9, R214 ;  /* 0x000000d600097202 */ /* 0x000fe40000000f00 */
[----:B----4-:R-:W-:-:S03]  /*f7a0*/  IADD3 R11, P3, R11, R2, RZ ;  /* 0x000000020b0b7210 */ /* 0x010fc60007f7e0ff */
[----:B------:R2:W-:Y:S04]  /*f7b0*/  LDGSTS.E [R6+0xc008], desc[UR18][R8.64], P2 ;  /* 0x0c00800008067fae */ /* 0x0005e80009121852 */
[----:B-1----:R-:W3:Y:S04]  /*f7c0*/  LDL.LU R214, [R1+0x2c4] ;  /* 0x0002c40001d67983 */ /* 0x002ee80000300800 */
[----:B------:R-:W4:Y:S01]  /*f7d0*/  LDL.LU R211, [R1+0x2c8] ;  /* 0x0002c80001d37983 */ /* 0x000f220000300800 */
[----:B------:R-:W-:-:S05]  /*f7e0*/  IADD3 R212, P2, R212, R2, RZ ;  /* 0x00000002d4d47210 */ /* 0x000fca0007f5e0ff */
[----:B------:R-:W-:Y:S01]  /*f7f0*/  STL [R1+0x4b8], R212 ;  /* 0x0004b8d401007387 */ /* 0x000fe20000100800 */
[----:B--2---:R-:W-:Y:S02]  /*f800*/  IMAD.MOV.U32 R8, RZ, RZ, R212 ;  /* 0x000000ffff087224 */ /* 0x004fe400078e00d4 */
[----:B------:R-:W-:-:S04]  /*f810*/  IMAD.X R213, R213, 0x1, R0, P2 ;  /* 0x00000001d5d57824 */ /* 0x000fc800010e0600 */
[----:B------:R-:W-:Y:S01]  /*f820*/  IMAD.MOV.U32 R9, RZ, RZ, R213 ;  /* 0x000000ffff097224 */ /* 0x000fe200078e00d5 */
[----:B------:R1:W-:Y:S01]  /*f830*/  STL [R1+0x4b4], R213 ;  /* 0x0004b4d501007387 */ /* 0x0003e20000100800 */
[----:B------:R-:W-:-:S03]  /*f840*/  IMAD.X R12, R12, 0x1, R0, P3 ;  /* 0x000000010c0c7824 */ /* 0x000fc600018e0600 */
[----:B------:R-:W-:Y:S04]  /*f850*/  STL [R1+0x4c0], R11 ;  /* 0x0004c00b01007387 */ /* 0x000fe80000100800 */
[----:B------:R2:W-:Y:S04]  /*f860*/  STL [R1+0x4bc], R12 ;  /* 0x0004bc0c01007387 */ /* 0x0005e80000100800 */
[----:B-1----:R-:W3:Y:S04]  /*f870*/  LDL.LU R213, [R1+0x2cc] ;  /* 0x0002cc0001d57983 */ /* 0x002ee80000300800 */
[----:B------:R1:W-:Y:S04]  /*f880*/  LDGSTS.E [R6+0x800c], desc[UR18][R8.64], P1 ;  /* 0x0800c00008067fae */ /* 0x0003e80008921852 */
[----:B------:R-:W3:Y:S01]  /*f890*/  LDL.LU R212, [R1+0x2d0] ;  /* 0x0002d00001d47983 */ /* 0x000ee20000300800 */
[----:B-1----:R-:W-:Y:S01]  /*f8a0*/  MOV R9, R12 ;  /* 0x0000000c00097202 */ /* 0x002fe20000000f00 */
[----:B------:R-:W-:-:S02]  /*f8b0*/  IMAD.MOV.U32 R8, RZ, RZ, R11 ;  /* 0x000000ffff087224 */ /* 0x000fc400078e000b */
[----:B--2---:R-:W2:Y:S04]  /*f8c0*/  LDL.LU R12, [R1+0x2d4] ;  /* 0x0002d400010c7983 */ /* 0x004ea80000300800 */
[----:B------:R-:W2:Y:S04]  /*f8d0*/  LDL.LU R11, [R1+0x2d8] ;  /* 0x0002d800010b7983 */ /* 0x000ea80000300800 */
[----:B------:R1:W-:Y:S01]  /*f8e0*/  LDGSTS.E [R6+0xc00c], desc[UR18][R8.64], P1 ;  /* 0x0c00c00008067fae */ /* 0x0003e20008921852 */
[----:B------:R-:W-:-:S04]  /*f8f0*/  ISETP.GT.AND P1, PT, R5, 0x8, PT ;  /* 0x000000080500780c */ /* 0x000fc80003f24270 */
[----:B-1----:R-:W-:-:S04]  /*f900*/  SEL R6, RZ, 0x4, !P1 ;  /* 0x00000004ff067807 */ /* 0x002fc80004800000 */
[----:B------:R-:W-:-:S04]  /*f910*/  SEL R6, R6, RZ, !P0 ;  /* 0x000000ff06067207 */ /* 0x000fc80004000000 */
[----:B------:R-:W-:Y:S02]  /*f920*/  ISETP.NE.U32.AND P2, PT, R6, RZ, PT ;  /* 0x000000ff0600720c */ /* 0x000fe40003f45070 */
[----:B------:R-:W-:-:S05]  /*f930*/  LOP3.LUT R6, R7, 0x20, RZ, 0x3c, !PT ;  /* 0x0000002007067812 */ /* 0x000fca00078e3cff */
[----:B------:R-:W-:Y:S01]  /*f940*/  VIADD R6, R6, UR5 ;  /* 0x0000000506067c36 */ /* 0x000fe20008000000 */
[----:B----4-:R-:W-:-:S05]  /*f950*/  IADD3 R211, P1, R211, R2, RZ ;  /* 0x00000002d3d37210 */ /* 0x010fca0007f3e0ff */
[----:B---3--:R-:W-:Y:S01]  /*f960*/  IMAD.X R214, R214, 0x1, R0, P1 ;  /* 0x00000001d6d67824 */ /* 0x008fe200008e0600 */
[----:B------:R-:W-:Y:S04]  /*f970*/  STL [R1+0x2c8], R211 ;  /* 0x0002c8d301007387 */ /* 0x000fe80000100800 */
[----:B------:R1:W-:Y:S01]  /*f980*/  STL [R1+0x2c4], R214 ;  /* 0x0002c4d601007387 */ /* 0x0003e20000100800 */
[----:B------:R-:W-:-:S03]  /*f990*/  IMAD.MOV.U32 R9, RZ, RZ, R214 ;  /* 0x000000ffff097224 */ /* 0x000fc600078e00d6 */
[----:B------:R-:W3:Y:S01]  /*f9a0*/  LDL.LU R245, [R1+0x2dc] ;  /* 0x0002dc0001f57983 */ /* 0x000ee20000300800 */
[----:B------:R-:W-:-:S03]  /*f9b0*/  IMAD.MOV.U32 R8, RZ, RZ, R211 ;  /* 0x000000ffff087224 */ /* 0x000fc600078e00d3 */
[----:B------:R-:W4:Y:S01]  /*f9c0*/  LDL.LU R215, [R1+0x2e0] ;  /* 0x0002e00001d77983 */ /* 0x000f220000300800 */
[----:B------:R-:W-:-:S03]  /*f9d0*/  ISETP.GT.AND P1, PT, R5, 0x9, PT ;  /* 0x000000090500780c */ /* 0x000fc60003f24270 */
[----:B-1----:R-:W3:Y:S04]  /*f9e0*/  LDL.LU R214, [R1+0x2e4] ;  /* 0x0002e40001d67983 */ /* 0x002ee80000300800 */
[----:B------:R-:W3:Y:S04]  /*f9f0*/  LDL.LU R211, [R1+0x2e8] ;  /* 0x0002e80001d37983 */ /* 0x000ee80000300800 */
[----:B------:R1:W-:Y:S02]  /*fa00*/  LDGSTS.E [R6], desc[UR18][R8.64], P2 ;  /* 0x0000000008067fae */ /* 0x0003e40009121852 */
[----:B-1----:R-:W-:-:S04]  /*fa10*/  SEL R8, RZ, 0x4, !P1 ;  /* 0x00000004ff087807 */ /* 0x002fc80004800000 */
[----:B------:R-:W-:-:S04]  /*fa20*/  SEL R8, R8, RZ, !P0 ;  /* 0x000000ff08087207 */ /* 0x000fc80004000000 */
[----:B------:R-:W-:Y:S02]  /*fa30*/  ISETP.NE.U32.AND P1, PT, R8, RZ, PT ;  /* 0x000000ff0800720c */ /* 0x000fe40003f25070 */
[----:B------:R-:W-:-:S05]  /*fa40*/  IADD3 R212, P3, R212, R2, RZ ;  /* 0x00000002d4d47210 */ /* 0x000fca0007f7e0ff */
[----:B------:R-:W-:Y:S01]  /*fa50*/  IMAD.X R213, R213, 0x1, R0, P3 ;  /* 0x00000001d5d57824 */ /* 0x000fe200018e0600 */
[----:B------:R-:W-:Y:S01]  /*fa60*/  STL [R1+0x2d0], R212 ;  /* 0x0002d0d401007387 */ /* 0x000fe20000100800 */
[----:B------:R-:W-:Y:S01]  /*fa70*/  IMAD.MOV.U32 R8, RZ, RZ, R212 ;  /* 0x000000ffff087224 */ /* 0x000fe200078e00d4 */
[----:B--2---:R-:W-:Y:S01]  /*fa80*/  IADD3 R11, P4, R11, R2, RZ ;  /* 0x000000020b0b7210 */ /* 0x004fe20007f9e0ff */
[----:B------:R-:W-:-:S03]  /*fa90*/  IMAD.MOV.U32 R9, RZ, RZ, R213 ;  /* 0x000000ffff097224 */ /* 0x000fc600078e00d5 */
[----:B------:R-:W-:Y:S01]  /*faa0*/  IADD3.X R12, R12, R0, RZ, P4, !PT ;  /* 0x000000000c0c7210 */ /* 0x000fe200027fe4ff */
        /* <DEDUP_REMOVED lines=9> */
[----:B------:R-:W2:Y:S01]  /*fb40*/  LDL.LU R11, [R1+0x2f8] ;  /* 0x0002f800010b7983 */ /* 0x000ea20000300800 */
[----:B------:R-:W-:-:S03]  /*fb50*/  ISETP.GT.AND P2, PT, R5, 0xa, PT ;  /* 0x0000000a0500780c */ /* 0x000fc60003f44270 */
[----:B------:R1:W-:Y:S02]  /*fb60*/  LDGSTS.E [R6+0x4], desc[UR18][R8.64], P1 ;  /* 0x0000400008067fae */ /* 0x0003e40008921852 */
[----:B-1----:R-:W-:-:S04]  /*fb70*/  SEL R8, RZ, 0x4, !P2 ;  /* 0x00000004ff087807 */ /* 0x002fc80005000000 */
[----:B------:R-:W-:-:S04]  /*fb80*/  SEL R8, R8, RZ, !P0 ;  /* 0x000000ff08087207 */ /* 0x000fc80004000000 */
[----:B------:R-:W-:Y:S02]  /*fb90*/  ISETP.NE.U32.AND P2, PT, R8, RZ, PT ;  /* 0x000000ff0800720c */ /* 0x000fe40003f45070 */
[----:B----4-:R-:W-:-:S05]  /*fba0*/  IADD3 R215, P3, R215, R2, RZ ;  /* 0x00000002d7d77210 */ /* 0x010fca0007f7e0ff */
[----:B---3--:R-:W-:Y:S01]  /*fbb0*/  IMAD.X R245, R245, 0x1, R0, P3 ;  /* 0x00000001f5f57824 */ /* 0x008fe200018e0600 */
[----:B------:R-:W-:Y:S01]  /*fbc0*/  IADD3 R211, P4, R211, R2, RZ ;  /* 0x00000002d3d37210 */ /* 0x000fe20007f9e0ff */
[----:B------:R-:W-:Y:S03]  /*fbd0*/  STL [R1+0x2e0], R215 ;  /* 0x0002e0d701007387 */ /* 0x000fe60000100800 */
[----:B------:R-:W-:Y:S01]  /*fbe0*/  IADD3.X R214, R214, R0, RZ, P4, !PT ;  /* 0x00000000d6d67210 */ /* 0x000fe200027fe4ff */
[----:B------:R1:W-:Y:S01]  /*fbf0*/  STL [R1+0x2dc], R245 ;  /* 0x0002dcf501007387 */ /* 0x0003e20000100800 */
[----:B------:R-:W-:Y:S02]  /*fc00*/  IMAD.MOV.U32 R8, RZ, RZ, R215 ;  /* 0x000000ffff087224 */ /* 0x000fe400078e00d7 */
[----:B------:R-:W-:Y:S01]  /*fc10*/  IMAD.MOV.U32 R9, RZ, RZ, R245 ;  /* 0x000000ffff097224 */ /* 0x000fe200078e00f5 */
[----:B------:R-:W-:Y:S04]  /*fc20*/  STL [R1+0x2e8], R211 ;  /* 0x0002e8d301007387 */ /* 0x000fe80000100800 */
[----:B------:R3:W-:Y:S04]  /*fc30*/  STL [R1+0x2e4], R214 ;  /* 0x0002e4d601007387 */ /* 0x0007e80000100800 */
[----:B-1----:R-:W4:Y:S04]  /*fc40*/  LDL.LU R245, [R1+0x2fc] ;  /* 0x0002fc0001f57983 */ /* 0x002f280000300800 */
[----:B------:R-:W4:Y:S04]  /*fc50*/  LDL.LU R215, [R1+0x300] ;  /* 0x0003000001d77983 */ /* 0x000f280000300800 */
[----:B------:R1:W-:Y:S01]  /*fc60*/  LDGSTS.E [R6+0x4004], desc[UR18][R8.64], P1 ;  /* 0x0400400008067fae */ /* 0x0003e20008921852 */
[----:B------:R-:W-:Y:S01]  /*fc70*/  ISETP.GT.AND P1, PT, R5, 0xb, PT ;  /* 0x0000000b0500780c */ /* 0x000fe20003f24270 */
[----:B-1----:R-:W-:-:S02]  /*fc80*/  IMAD.MOV.U32 R8, RZ, RZ, R211 ;  /* 0x000000ffff087224 */ /* 0x002fc400078e00d3 */
[----:B------:R-:W-:Y:S02]  /*fc90*/  IMAD.MOV.U32 R9, RZ, RZ, R214 ;  /* 0x000000ffff097224 */ /* 0x000fe400078e00d6 */
[----:B---3--:R-:W3:Y:S04]  /*fca0*/  LDL.LU R214, [R1+0x4c4] ;  /* 0x0004c40001d67983 */ /* 0x008ee80000300800 */
[----:B------:R-:W3:Y:S04]  /*fcb0*/  LDL.LU R211, [R1+0x4c8] ;  /* 0x0004c80001d37983 */ /* 0x000ee80000300800 */
[----:B------:R1:W-:Y:S02]  /*fcc0*/  LDGSTS.E [R6+0x8], desc[UR18][R8.64], P2 ;  /* 0x0000800008067fae */ /* 0x0003e40009121852 */
[----:B-1----:R-:W-:-:S04]  /*fcd0*/  SEL R8, RZ, 0x4, !P1 ;  /* 0x00000004ff087807 */ /* 0x002fc80004800000 */
[----:B------:R-:W-:-:S04]  /*fce0*/  SEL R8, R8, RZ, !P0 ;  /* 0x000000ff08087207 */ /* 0x000fc80004000000 */
[----:B------:R-:W-:Y:S02]  /*fcf0*/  ISETP.NE.U32.AND P1, PT, R8, RZ, PT ;  /* 0x000000ff0800720c */ /* 0x000fe40003f25070 */
[----:B------:R-:W-:-:S05]  /*fd00*/  IADD3 R212, P3, R212, R2, RZ ;  /* 0x00000002d4d47210 */ /* 0x000fca0007f7e0ff */
[----:B------:R-:W-:Y:S01]  /*fd10*/  IMAD.X R213, R213, 0x1, R0, P3 ;  /* 0x00000001d5d57824 */ /* 0x000fe200018e0600 */
[----:B------:R-:W-:Y:S01]  /*fd20*/  STL [R1+0x2f0], R212 ;  /* 0x0002f0d401007387 */ /* 0x000fe20000100800 */
[----:B------:R-:W-:Y:S01]  /*fd30*/  IMAD.MOV.U32 R8, RZ, RZ, R212 ;  /* 0x000000ffff087224 */ /* 0x000fe200078e00d4 */
[----:B--2---:R-:W-:Y:S02]  /*fd40*/  IADD3 R11, P4, R11, R2, RZ ;  /* 0x000000020b0b7210 */ /* 0x004fe40007f9e0ff */
[----:B------:R1:W-:Y:S02]  /*fd50*/  STL [R1+0x2ec], R213 ;  /* 0x0002ecd501007387 */ /* 0x0003e40000100800 */
[----:B------:R-:W-:Y:S01]  /*fd60*/  IADD3.X R12, R12, R0, RZ, P4, !PT ;  /* 0x000000000c0c7210 */ /* 0x000fe200027fe4ff */
[----:B------:R-:W-:Y:S01]  /*fd70*/  IMAD.MOV.U32 R9, RZ, RZ, R213 ;  /* 0x000000ffff097224 */ /* 0x000fe200078e00d5 */
[----:B------:R-:W-:Y:S04]  /*fd80*/  STL [R1+0x2f8], R11 ;  /* 0x0002f80b01007387 */ /* 0x000fe80000100800 */
[----:B------:R2:W-:Y:S04]  /*fd90*/  STL [R1+0x2f4], R12 ;  /* 0x0002f40c01007387 */ /* 0x0005e80000100800 */
[----:B-1----:R-:W3:Y:S04]  /*fda0*/  LDL.LU R213, [R1+0x4cc] ;  /* 0x0004cc0001d57983 */ /* 0x002ee80000300800 */
[----:B------:R-:W3:Y:S04]  /*fdb0*/  LDL.LU R212, [R1+0x4d0] ;  /* 0x0004d00001d47983 */ /* 0x000ee80000300800 */
[----:B------:R1:W-:Y:S02]  /*fdc0*/  LDGSTS.E [R6+0x4008], desc[UR18][R8.64], P2 ;  /* 0x0400800008067fae */ /* 0x0003e40009121852 */
        /* <DEDUP_REMOVED lines=11> */
[----:B------:R-:W-:Y:S02]  /*fe80*/  IMAD.MOV.U32 R8, RZ, RZ, R215 ;  /* 0x000000ffff087224 */ /* 0x000fe400078e00d7 */
[----:B------:R-:W-:Y:S01]  /*fe90*/  IMAD.MOV.U32 R9, RZ, RZ, R245 ;  /* 0x000000ffff097224 */ /* 0x000fe200078e00f5 */
[----:B------:R-:W-:Y:S04]  /*fea0*/  STL [R1+0x300], R215 ;  /* 0x000300d701007387 */ /* 0x000fe80000100800 */
[----:B------:R-:W-:Y:S04]  /*feb0*/  STL [R1+0x2fc], R245 ;  /* 0x0002fcf501007387 */ /* 0x000fe80000100800 */
[----:B------:R1:W-:Y:S01]  /*fec0*/  LDGSTS.E [R6+0x400c], desc[UR18][R8.64], P1 ;  /* 0x0400c00008067fae */ /* 0x0003e20008921852 */
[----:B---3--:R-:W-:-:S04]  /*fed0*/  IADD3 R211, P4, R211, R2, RZ ;  /* 0x00000002d3d37210 */ /* 0x008fc80007f9e0ff */
[----:B------:R-:W-:Y:S01]  /*fee0*/  IADD3.X R214, R214, R0, RZ, P4, !PT ;  /* 0x00000000d6d67210 */ /* 0x000fe200027fe4ff */
        /* <DEDUP_REMOVED lines=8> */
[----:B------:R-:W4:Y:S01]  /*ff70*/  LDL.LU R245, [R1+0x4e4] ;  /* 0x0004e40001f57983 */ /* 0x000f220000300800 */
[----:B---3--:R-:W-:-:S03]  /*ff80*/  SEL R8, RZ, 0x4, !P1 ;  /* 0x00000004ff087807 */ /* 0x008fc60004800000 */
[----:B------:R-:W3:Y:S01]  /*ff90*/  LDL.LU R215, [R1+0x4e8] ;  /* 0x0004e80001d77983 */ /* 0x000ee20000300800 */
[----:B------:R-:W-:-:S04]  /*ffa0*/  SEL R8, R8, RZ, !P0 ;  /* 0x000000ff08087207 */ /* 0x000fc80004000000 */
[----:B------:R-:W-:Y:S02]  /*ffb0*/  ISETP.NE.U32.AND P1, PT, R8, RZ, PT ;  /* 0x000000ff0800720c */ /* 0x000fe40003f25070 */
[----:B------:R-:W-:-:S05]  /*ffc0*/  IADD3 R212, P3, R212, R2, RZ ;  /* 0x00000002d4d47210 */ /* 0x000fca0007f7e0ff */
[----:B------:R-:W-:Y:S02]  /*ffd0*/  IMAD.X R213, R213, 0x1, R0, P3 ;  /* 0x00000001d5d57824 */ /* 0x000fe400018e0600 */
[----:B------:R-:W-:Y:S02]  /*ffe0*/  IMAD.MOV.U32 R8, RZ, RZ, R212 ;  /* 0x000000ffff087224 */ /* 0x000fe400078e00d4 */
[----:B------:R-:W-:Y:S01]  /*fff0*/  IMAD.MOV.U32 R9, RZ, RZ, R213 ;  /* 0x000000ffff097224 */ /* 0x000fe200078e00d5 */
[----:B------:R-:W-:Y:S04]  /*10000*/  STL [R1+0x4d0], R212 ;  /* 0x0004d0d401007387 */ /* 0x000fe80000100800 */
[----:B------:R1:W-:Y:S04]  /*10010*/  STL [R1+0x4cc], R213 ;  /* 0x0004ccd501007387 */ /* 0x0003e80000100800 */
[----:B------:R1:W-:Y:S01]  /*10020*/  LDGSTS.E [R6+0xc000], desc[UR18][R8.64], P2 ;  /* 0x0c00000008067fae */ /* 0x0003e20009121852 */
[----:B--2---:R-:W-:-:S04]  /*10030*/  IADD3 R11, P4, R11, R2, RZ ;  /* 0x000000020b0b7210 */ /* 0x004fc80007f9e0ff */
[----:B------:R-:W-:Y:S01]  /*10040*/  IADD3.X R12, R12, R0, RZ, P4, !PT ;  /* 0x000000000c0c7210 */ /* 0x000fe200027fe4ff */
[----:B------:R-:W-:Y:S04]  /*10050*/  STL [R1+0x4d8], R11 ;  /* 0x0004d80b01007387 */ /* 0x000fe80000100800 */
[----:B------:R2:W-:Y:S01]  /*10060*/  STL [R1+0x4d4], R12 ;  /* 0x0004d40c01007387 */ /* 0x0005e20000100800 */
[----:B-1----:R-:W-:-:S03]  /*10070*/  IMAD.MOV.U32 R9, RZ, RZ, R12 ;  /* 0x000000ffff097224 */ /* 0x002fc600078e000c */
[----:B------:R-:W3:Y:S04]  /*10080*/  LDL.LU R213, [R1+0x4ec] ;  /* 0x0004ec0001d57983 */ /* 0x000ee80000300800 */
[----:B--2---:R-:W2:Y:S01]  /*10090*/  LDL.LU R12, [R1+0x4f0] ;  /* 0x0004f000010c7983 */ /* 0x004ea20000300800 */
[----:B------:R-:W-:Y:S01]  /*100a0*/  IMAD.MOV.U32 R8, RZ, RZ, R11 ;  /* 0x000000ffff087224 */ /* 0x000fe200078e000b */
[----:B------:R-:W-:Y:S02]  /*100b0*/  ISETP.GT.AND P2, PT, R5, 0x2a, PT ;  /* 0x0000002a0500780c */ /* 0x000fe40003f44270 */
[----:B------:R-:W2:Y:S04]  /*100c0*/  LDL.LU R212, [R1+0x4f8] ;  /* 0x0004f80001d47983 */ /* 0x000ea80000300800 */
[----:B------:R1:W-:Y:S04]  /*100d0*/  LDGSTS.E [R6+0x8004], desc[UR18][R8.64], P1 ;  /* 0x0800400008067fae */ /* 0x0003e80008921852 */
[----:B------:R-:W2:Y:S01]  /*100e0*/  LDL.LU R11, [R1+0x500] ;  /* 0x00050000010b7983 */ /* 0x000ea20000300800 */
[----:B-1----:R-:W-:-:S04]  /*100f0*/  SEL R8, RZ, 0x4, !P2 ;  /* 0x00000004ff087807 */ /* 0x002fc80005000000 */
[----:B------:R-:W-:-:S04]  /*10100*/  SEL R8, R8, RZ, !P0 ;  /* 0x000000ff08087207 */ /* 0x000fc80004000000 */
[----:B------:R-:W-:Y:S02]  /*10110*/  ISETP.NE.U32.AND P2, PT, R8, RZ, PT ;  /* 0x000000ff0800720c */ /* 0x000fe40003f45070 */
[----:B----4-:R-:W-:-:S05]  /*10120*/  IADD3 R211, P3, R211, R2, RZ ;  /* 0x00000002d3d37210 */ /* 0x010fca0007f7e0ff */
[----:B------:R-:W-:Y:S01]  /*10130*/  IMAD.X R214, R214, 0x1, R0, P3 ;  /* 0x00000001d6d67824 */ /* 0x000fe200018e0600 */
[----:B---3--:R-:W-:Y:S01]  /*10140*/  IADD3 R215, P4, R215, R2, RZ ;  /* 0x00000002d7d77210 */ /* 0x008fe20007f9e0ff */
[----:B------:R-:W-:Y:S01]  /*10150*/  STL [R1+0x4e0], R211 ;  /* 0x0004e0d301007387 */ /* 0x000fe20000100800 */
[----:B------:R-:W-:Y:S02]  /*10160*/  IMAD.MOV.U32 R8, RZ, RZ, R211 ;  /* 0x000000ffff087224 */ /* 0x000fe400078e00d3 */
[----:B------:R-:W-:Y:S01]  /*10170*/  IADD3.X R245, R245, R0, RZ, P4, !PT ;  /* 0x00000000f5f57210 */ /* 0x000fe200027fe4ff */
[----:B------:R1:W-:Y:S01]  /*10180*/  STL [R1+0x4dc], R214 ;  /* 0x0004dcd601007387 */ /* 0x0003e20000100800 */
[----:B------:R-:W-:-:S03]  /*10190*/  IMAD.MOV.U32 R9, RZ, RZ, R214 ;  /* 0x000000ffff097224 */ /* 0x000fc600078e00d6 */
[----:B------:R-:W-:Y:S04]  /*101a0*/  STL [R1+0x4e8], R215 ;  /* 0x0004e8d701007387 */ /* 0x000fe80000100800 */
[----:B------:R3:W-:Y:S04]  /*101b0*/  LDGSTS.E [R6+0xc004], desc[UR18][R8.64], P1 ;  /* 0x0c00400008067fae */ /* 0x0007e80008921852 */
[----:B-1----:R-:W4:Y:S04]  /*101c0*/  LDL.LU R214, [R1+0x4f4] ;  /* 0x0004f40001d67983 */ /* 0x002f280000300800 */
[----:B------:R-:W-:Y:S04]  /*101d0*/  STL [R1+0x4e4], R245 ;  /* 0x0004e4f501007387 */ /* 0x000fe80000100800 */
[----:B------:R-:W4:Y:S01]  /*101e0*/  LDL.LU R211, [R1+0x4fc] ;  /* 0x0004fc0001d37983 */ /* 0x000f220000300800 */
[----:B---3--:R-:W-:-:S02]  /*101f0*/  IMAD.MOV.U32 R8, RZ, RZ, R215 ;  /* 0x000000ffff087224 */ /* 0x008fc400078e00d7 */
        /* <DEDUP_REMOVED lines=9> */
[----:B------:R-:W-:Y:S02]  /*10290*/  MOV R8, R12 ;  /* 0x0000000c00087202 */ /* 0x000fe40000000f00 */
[----:B------:R-:W-:Y:S01]  /*102a0*/  IMAD.MOV.U32 R9, RZ, RZ, R213 ;  /* 0x000000ffff097224 */ /* 0x000fe200078e00d5 */
[----:B------:R1:W-:Y:S04]  /*102b0*/  STL [R1+0x4ec], R213 ;  /* 0x0004ecd501007387 */ /* 0x0003e80000100800 */
[----:B------:R2:W-:Y:S04]  /*102c0*/  LDGSTS.E [R6+0xc008], desc[UR18][R8.64], P2 ;  /* 0x0c00800008067fae */ /* 0x0005e80009121852 */
[----:B-1----:R-:W3:Y:S04]  /*102d0*/  LDL.LU R213, [R1+0x304] ;  /* 0x0003040001d57983 */ /* 0x002ee80000300800 */
[----:B------:R-:W3:Y:S01]  /*102e0*/  LDL.LU R12, [R1+0x308] ;  /* 0x00030800010c7983 */ /* 0x000ee20000300800 */
[----:B------:R-:W-:-:S02]  /*102f0*/  IADD3 R212, P2, R212, R2, RZ ;  /* 0x00000002d4d47210 */ /* 0x000fc40007f5e0ff */
[----:B------:R-:W-:-:S03]  /*10300*/  IADD3 R11, P3, R11, R2, RZ ;  /* 0x000000020b0b7210 */ /* 0x000fc60007f7e0ff */
[----:B--2---:R-:W-:Y:S01]  /*10310*/  IMAD.MOV.U32 R8, RZ, RZ, R212 ;  /* 0x000000ffff087224 */ /* 0x004fe200078e00d4 */
[----:B------:R-:W-:Y:S01]  /*10320*/  STL [R1+0x4f8], R212 ;  /* 0x0004f8d401007387 */ /* 0x000fe20000100800 */
[----:B----4-:R-:W-:-:S04]  /*10330*/  IMAD.X R214, R214, 0x1, R0, P2 ;  /* 0x00000001d6d67824 */ /* 0x010fc800010e0600 */
[----:B------:R-:W-:Y:S01]  /*10340*/  IMAD.MOV.U32 R9, RZ, RZ, R214 ;  /* 0x000000ffff097224 */ /* 0x000fe200078e00d6 */
[----:B------:R1:W-:Y:S01]  /*10350*/  STL [R1+0x4f4], R214 ;  /* 0x0004f4d601007387 */ /* 0x0003e20000100800 */
[----:B------:R-:W-:-:S03]  /*10360*/  IMAD.X R211, R211, 0x1, R0, P3 ;  /* 0x00000001d3d37824 */ /* 0x000fc600018e0600 */
[----:B------:R-:W-:Y:S04]  /*10370*/  STL [R1+0x500], R11 ;  /* 0x0005000b01007387 */ /* 0x000fe80000100800 */
[----:B------:R2:W-:Y:S04]  /*10380*/  STL [R1+0x4fc], R211 ;  /* 0x0004fcd301007387 */ /* 0x0005e80000100800 */
[----:B------:R4:W-:Y:S04]  /*10390*/  LDGSTS.E [R6+0x800c], desc[UR18][R8.64], P1 ;  /* 0x0800c00008067fae */ /* 0x0009e80008921852 */
[----:B-1----:R-:W3:Y:S04]  /*103a0*/  LDL.LU R214, [R1+0x30c] ;  /* 0x00030c0001d67983 */ /* 0x002ee80000300800 */
[----:B------:R-:W3:Y:S01]  /*103b0*/  LDL.LU R212, [R1+0x310] ;  /* 0x0003100001d47983 */ /* 0x000ee20000300800 */
[----:B----4-:R-:W-:Y:S01]  /*103c0*/  MOV R8, R11 ;  /* 0x0000000b00087202 */ /* 0x010fe20000000f00 */
[----:B------:R-:W-:-:S02]  /*103d0*/  IMAD.MOV.U32 R9, RZ, RZ, R211 ;  /* 0x000000ffff097224 */ /* 0x000fc400078e00d3 */
[----:B--2---:R-:W2:Y:S04]  /*103e0*/  LDL.LU R211, [R1+0x314] ;  /* 0x0003140001d37983 */ /* 0x004ea80000300800 */
[----:B------:R-:W4:Y:S04]  /*103f0*/  LDL.LU R11, [R1+0x318] ;  /* 0x00031800010b7983 */ /* 0x000f280000300800 */
[----:B------:R1:W-:Y:S01]  /*10400*/  LDGSTS.E [R6+0xc00c], desc[UR18][R8.64], P1 ;  /* 0x0c00c00008067fae */ /* 0x0003e20008921852 */
[----:B------:R-:W-:-:S04]  /*10410*/  ISETP.GT.AND P1, PT, R5, 0xc, PT ;  /* 0x0000000c0500780c */ /* 0x000fc80003f24270 */
[----:B-1----:R-:W-:Y:S02]  /*10420*/  SEL R6, RZ, 0x4, !P1 ;  /* 0x00000004ff067807 */ /* 0x002fe40004800000 */
[----:B---3--:R-:W-:-:S05]  /*10430*/  IADD3 R12, P1, R12, R2, RZ ;  /* 0x000000020c0c7210 */ /* 0x008fca0007f3e0ff */
[----:B------:R-:W-:Y:S01]  /*10440*/  IMAD.X R213, R213, 0x1, R0, P1 ;  /* 0x00000001d5d57824 */ /* 0x000fe200008e0600 */
[----:B------:R-:W-:Y:S01]  /*10450*/  STL [R1+0x308], R12 ;  /* 0x0003080c01007387 */ /* 0x000fe20000100800 */
[----:B------:R-:W-:-:S03]  /*10460*/  IMAD.MOV.U32 R8, RZ, RZ, R12 ;  /* 0x000000ffff087224 */ /* 0x000fc600078e000c */
[----:B------:R1:W-:Y:S01]  /*10470*/  STL [R1+0x304], R213 ;  /* 0x000304d501007387 */ /* 0x0003e20000100800 */
[----:B------:R-:W-:-:S03]  /*10480*/  IMAD.MOV.U32 R9, RZ, RZ, R213 ;  /* 0x000000ffff097224 */ /* 0x000fc600078e00d5 */
[----:B------:R-:W3:Y:S04]  /*10490*/  LDL.LU R245, [R1+0x31c] ;  /* 0x00031c0001f57983 */ /* 0x000ee80000300800 */
[----:B------:R-:W3:Y:S04]  /*104a0*/  LDL.LU R215, [R1+0x320] ;  /* 0x0003200001d77983 */ /* 0x000ee80000300800 */
[----:B-1----:R-:W3:Y:S04]  /*104b0*/  LDL.LU R213, [R1+0x324] ;  /* 0x0003240001d57983 */ /* 0x002ee80000300800 */
[----:B------:R-:W3:Y:S01]  /*104c0*/  LDL.LU R12, [R1+0x328] ;  /* 0x00032800010c7983 */ /* 0x000ee20000300800 */
        /* <DEDUP_REMOVED lines=9> */
[----:B------:R-:W-:-:S04]  /*10560*/  IADD3 R212, P3, R212, R2, RZ ;  /* 0x00000002d4d47210 */ /* 0x000fc80007f7e0ff */
[----:B------:R-:W-:Y:S01]  /*10570*/  IADD3.X R214, R214, R0, RZ, P3, !PT ;  /* 0x00000000d6d67210 */ /* 0x000fe20001ffe4ff */
[----:B------:R-:W-:Y:S01]  /*10580*/  IMAD.MOV.U32 R8, RZ, RZ, R212 ;  /* 0x000000ffff087224 */ /* 0x000fe200078e00d4 */
[----:B----4-:R-:W-:-:S03]  /*10590*/  IADD3 R11, P4, R11, R2, RZ ;  /* 0x000000020b0b7210 */ /* 0x010fc60007f9e0ff */
[----:B------:R-:W-:Y:S01]  /*105a0*/  IMAD.MOV.U32 R9, RZ, RZ, R214 ;  /* 0x000000ffff097224 */ /* 0x000fe200078e00d6 */
[----:B------:R-:W-:Y:S01]  /*105b0*/  STL [R1+0x310], R212 ;  /* 0x000310d401007387 */ /* 0x000fe20000100800 */
[----:B--2---:R-:W-:-:S03]  /*105c0*/  IMAD.X R211, R211, 0x1, R0, P4 ;  /* 0x00000001d3d37824 */ /* 0x004fc600020e0600 */
[----:B------:R1:W-:Y:S04]  /*105d0*/  STL [R1+0x30c], R214 ;  /* 0x00030cd601007387 */ /* 0x0003e80000100800 */
[----:B------:R-:W-:Y:S04]  /*105e0*/  STL [R1+0x318], R11 ;  /* 0x0003180b01007387 */ /* 0x000fe80000100800 */
[----:B------:R2:W-:Y:S04]  /*105f0*/  STL [R1+0x314], R211 ;  /* 0x000314d301007387 */ /* 0x0005e80000100800 */
[----:B------:R4:W-:Y:S04]  /*10600*/  LDGSTS.E [R6+0x4000], desc[UR18][R8.64], P2 ;  /* 0x0400000008067fae */ /* 0x0009e80009121852 */
[----:B-1----:R-:W3:Y:S04]  /*10610*/  LDL.LU R214, [R1+0x32c] ;  /* 0x00032c0001d67983 */ /* 0x002ee80000300800 */
[----:B------:R-:W3:Y:S01]  /*10620*/  LDL.LU R212, [R1+0x330] ;  /* 0x0003300001d47983 */ /* 0x000ee20000300800 */
[----:B----4-:R-:W-:-:S02]  /*10630*/  IMAD.MOV.U32 R9, RZ, RZ, R211 ;  /* 0x000000ffff097224 */ /* 0x010fc400078e00d3 */
[----:B------:R-:W-:Y:S01]  /*10640*/  IMAD.MOV.U32 R8, RZ, RZ, R11 ;  /* 0x000000ffff087224 */ /* 0x000fe200078e000b */
[----:B--2---:R-:W2:Y:S04]  /*10650*/  LDL.LU R211, [R1+0x334] ;  /* 0x0003340001d37983 */ /* 0x004ea80000300800 */
[----:B------:R-:W4:Y:S01]  /*10660*/  LDL.LU R11, [R1+0x338] ;  /* 0x00033800010b7983 */ /* 0x000f220000300800 */
[----:B------:R-:W-:-:S03]  /*10670*/  ISETP.GT.AND P2, PT, R5, 0xe, PT ;  /* 0x0000000e0500780c */ /* 0x000fc60003f44270 */
[----:B------:R1:W-:Y:S02]  /*10680*/  LDGSTS.E [R6+0x4], desc[UR18][R8.64], P1 ;  /* 0x0000400008067fae */ /* 0x0003e40008921852 */
[----:B-1----:R-:W-:-:S04]  /*10690*/  SEL R8, RZ, 0x4, !P2 ;  /* 0x00000004ff087807 */ /* 0x002fc80005000000 */
[----:B------:R-:W-:-:S04]  /*106a0*/  SEL R8, R8, RZ, !P0 ;  /* 0x000000ff08087207 */ /* 0x000fc80004000000 */
[----:B------:R-:W-:Y:S02]  /*106b0*/  ISETP.NE.U32.AND P2, PT, R8, RZ, PT ;  /* 0x000000ff0800720c */ /* 0x000fe40003f45070 */
[----:B---3--:R-:W-:-:S04]  /*106c0*/  IADD3 R215, P3, R215, R2, RZ ;  /* 0x00000002d7d77210 */ /* 0x008fc80007f7e0ff */
[----:B------:R-:W-:Y:S02]  /*106d0*/  IADD3.X R245, R245, R0, RZ, P3, !PT ;  /* 0x00000000f5f57210 */ /* 0x000fe40001ffe4ff */
[----:B------:R-:W-:Y:S01]  /*106e0*/  IADD3 R12, P4, R12, R2, RZ ;  /* 0x000000020c0c7210 */ /* 0x000fe20007f9e0ff */
[----:B------:R-:W-:Y:S04]  /*106f0*/  STL [R1+0x320], R215 ;  /* 0x000320d701007387 */ /* 0x000fe80000100800 */
[----:B------:R-:W-:Y:S01]  /*10700*/  IMAD.X R213, R213, 0x1, R0, P4 ;  /* 0x00000001d5d57824 */ /* 0x000fe200020e0600 */
[----:B------:R1:W-:Y:S01]  /*10710*/  STL [R1+0x31c], R245 ;  /* 0x00031cf501007387 */ /* 0x0003e20000100800 */
[----:B------:R-:W-:Y:S02]  /*10720*/  IMAD.MOV.U32 R8, RZ, RZ, R215 ;  /* 0x000000ffff087224 */ /* 0x000fe400078e00d7 */
[----:B------:R-:W-:Y:S01]  /*10730*/  IMAD.MOV.U32 R9, RZ, RZ, R245 ;  /* 0x000000ffff097224 */ /* 0x000fe200078e00f5 */
[----:B------:R-:W-:Y:S04]  /*10740*/  STL [R1+0x328], R12 ;  /* 0x0003280c01007387 */ /* 0x000fe80000100800 */
[----:B------:R3:W-:Y:S04]  /*10750*/  STL [R1+0x324], R213 ;  /* 0x000324d501007387 */ /* 0x0007e80000100800 */
[----:B-1----:R-:W2:Y:S04]  /*10760*/  LDL.LU R245, [R1+0x33c] ;  /* 0x00033c0001f57983 */ /* 0x002ea80000300800 */
[----:B------:R-:W2:Y:S04]  /*10770*/  LDL.LU R215, [R1+0x340] ;  /* 0x0003400001d77983 */ /* 0x000ea80000300800 */
[----:B------:R1:W-:Y:S02]  /*10780*/  LDGSTS.E [R6+0x4004], desc[UR18][R8.64], P1 ;  /* 0x0400400008067fae */ /* 0x0003e40008921852 */
[----:B-1----:R-:W-:-:S02]  /*10790*/  IMAD.MOV.U32 R9, RZ, RZ, R213 ;  /* 0x000000ffff097224 */ /* 0x002fc400078e00d5 */
[----:B------:R-:W-:Y:S01]  /*107a0*/  IMAD.MOV.U32 R8, RZ, RZ, R12 ;  /* 0x000000ffff087224 */ /* 0x000fe200078e000c */
[----:B---3--:R-:W3:Y:S04]  /*107b0*/  LDL.LU R213, [R1+0x504] ;  /* 0x0005040001d57983 */ /* 0x008ee80000300800 */
[----:B------:R-:W3:Y:S01]  /*107c0*/  LDL.LU R12, [R1+0x508] ;  /* 0x00050800010c7983 */ /* 0x000ee20000300800 */
[----:B------:R-:W-:-:S03]  /*107d0*/  ISETP.GT.AND P1, PT, R5, 0xf, PT ;  /* 0x0000000f0500780c */ /* 0x000fc60003f24270 */
[----:B------:R1:W-:Y:S02]  /*107e0*/  LDGSTS.E [R6+0x8], desc[UR18][R8.64], P2 ;  /* 0x0000800008067fae */ /* 0x0003e40009121852 */
[----:B-1----:R-:W-:-:S04]  /*107f0*/  SEL R8, RZ, 0x4, !P1 ;  /* 0x00000004ff087807 */ /* 0x002fc80004800000 */
[----:B------:R-:W-:-:S04]  /*10800*/  SEL R8, R8, RZ, !P0 ;  /* 0x000000ff08087207 */ /* 0x000fc80004000000 */
[----:B------:R-:W-:Y:S02]  /*10810*/  ISETP.NE.U32.AND P1, PT, R8, RZ, PT ;  /* 0x000000ff0800720c */ /* 0x000fe40003f25070 */
[----:B------:R-:W-:-:S04]  /*10820*/  IADD3 R212, P3, R212, R2, RZ ;  /* 0x00000002d4d47210 */ /* 0x000fc80007f7e0ff */
[----:B------:R-:W-:Y:S02]  /*10830*/  IADD3.X R214, R214, R0, RZ, P3, !PT ;  /* 0x00000000d6d67210 */ /* 0x000fe40001ffe4ff */
[----:B----4-:R-:W-:Y:S01]  /*10840*/  IADD3 R11, P4, R11, R2, RZ ;  /* 0x000000020b0b7210 */ /* 0x010fe20007f9e0ff */
[----:B------:R-:W-:Y:S01]  /*10850*/  STL [R1+0x330], R212 ;  /* 0x000330d401007387 */ /* 0x000fe20000100800 */
[----:B------:R-:W-:-:S03]  /*10860*/  IMAD.MOV.U32 R8, RZ, RZ, R212 ;  /* 0x000000ffff087224 */ /* 0x000fc600078e00d4 */
[----:B--2---:R-:W-:Y:S01]  /*10870*/  IMAD.X R211, R211, 0x1, R0, P4 ;  /* 0x00000001d3d37824 */ /* 0x004fe200020e0600 */
[----:B------:R1:W-:Y:S01]  /*10880*/  STL [R1+0x32c], R214 ;  /* 0x00032cd601007387 */ /* 0x0003e20000100800 */
[----:B------:R-:W-:-:S03]  /*10890*/  IMAD.MOV.U32 R9, RZ, RZ, R214 ;  /* 0x000000ffff097224 */ /* 0x000fc600078e00d6 */
        /* <DEDUP_REMOVED lines=8> */
[----:B--2---:R-:W2:Y:S04]  /*10920*/  LDL.LU R211, [R1+0x514] ;  /* 0x0005140001d37983 */ /* 0x004ea80000300800 */
[----:B------:R-:W2:Y:S04]  /*10930*/  LDL.LU R11, [R1+0x518] ;  /* 0x00051800010b7983 */ /* 0x000ea80000300800 */
[----:B------:R1:W-:Y:S02]  /*10940*/  LDGSTS.E [R6+0xc], desc[UR18][R8.64], P1 ;  /* 0x0000c00008067fae */ /* 0x0003e40008921852 */
[----:B-1----:R-:W-:-:S04]  /*10950*/  SEL R8, RZ, 0x4, !P2 ;  /* 0x00000004ff087807 */ /* 0x002fc80005000000 */
[----:B------:R-:W-:-:S04]  /*10960*/  SEL R8, R8, RZ, !P0 ;  /* 0x000000ff08087207 */ /* 0x000fc80004000000 */
[----:B------:R-:W-:Y:S02]  /*10970*/  ISETP.NE.U32.AND P2, PT, R8, RZ, PT ;  /* 0x000000ff0800720c */ /* 0x000fe40003f45070 */
[----:B------:R-:W-:-:S04]  /*10980*/  IADD3 R215, P3, R215, R2, RZ ;  /* 0x00000002d7d77210 */ /* 0x000fc80007f7e0ff */
[----:B------:R-:W-:Y:S01]  /*10990*/  IADD3.X R245, R245, R0, RZ, P3, !PT ;  /* 0x00000000f5f57210 */ /* 0x000fe20001ffe4ff */
[----:B------:R-:W-:Y:S01]  /*109a0*/  IMAD.MOV.U32 R8, RZ, RZ, R215 ;  /* 0x000000ffff087224 */ /* 0x000fe200078e00d7 */
[----:B------:R-:W-:Y:S03]  /*109b0*/  STL [R1+0x340], R215 ;  /* 0x000340d701007387 */ /* 0x000fe60000100800 */
[----:B------:R-:W-:Y:S01]  /*109c0*/  IMAD.MOV.U32 R9, RZ, RZ, R245 ;  /* 0x000000ffff097224 */ /* 0x000fe200078e00f5 */
[----:B------:R-:W-:Y:S04]  /*109d0*/  STL [R1+0x33c], R245 ;  /* 0x00033cf501007387 */ /* 0x000fe80000100800 */
[----:B------:R1:W-:Y:S01]  /*109e0*/  LDGSTS.E [R6+0x400c], desc[UR18][R8.64], P1 ;  /* 0x0400c00008067fae */ /* 0x0003e20008921852 */
[----:B---3--:R-:W-:-:S05]  /*109f0*/  IADD3 R12, P4, R12, R2, RZ ;  /* 0x000000020c0c7210 */ /* 0x008fca0007f9e0ff */
        /* <DEDUP_REMOVED lines=11> */
[----:B---3--:R-:W-:-:S04]  /*10ab0*/  SEL R8, RZ, 0x4, !P1 ;  /* 0x00000004ff087807 */ /* 0x008fc80004800000 */
[----:B------:R-:W-:-:S04]  /*10ac0*/  SEL R8, R8, RZ, !P0 ;  /* 0x000000ff08087207 */ /* 0x000fc80004000000 */
[----:B------:R-:W-:Y:S02]  /*10ad0*/  ISETP.NE.U32.AND P1, PT, R8, RZ, PT ;  /* 0x000000ff0800720c */ /* 0x000fe40003f25070 */
[----:B----4-:R-:W-:-:S04]  /*10ae0*/  IADD3 R212, P3, R212, R2, RZ ;  /* 0x00000002d4d47210 */ /* 0x010fc80007f7e0ff */
[----:B------:R-:W-:Y:S01]  /*10af0*/  IADD3.X R214, R214, R0, RZ, P3, !PT ;  /* 0x00000000d6d67210 */ /* 0x000fe20001ffe4ff */
[----:B------:R-:W-:Y:S01]  /*10b00*/  IMAD.MOV.U32 R8, RZ, RZ, R212 ;  /* 0x000000ffff087224 */ /* 0x000fe200078e00d4 */
[----:B------:R-:W-:Y:S03]  /*10b10*/  STL [R1+0x510], R212 ;  /* 0x000510d401007387 */ /* 0x000fe60000100800 */
[----:B------:R-:W-:Y:S01]  /*10b20*/  IMAD.MOV.U32 R9, RZ, RZ, R214 ;  /* 0x000000ffff097224 */ /* 0x000fe200078e00d6 */
        /* <DEDUP_REMOVED lines=17> */
[----:B------:R-:W-:-:S04]  /*10c40*/  IADD3 R12, P3, R12, R2, RZ ;  /* 0x000000020c0c7210 */ /* 0x000fc80007f7e0ff */
[----:B------:R-:W-:Y:S02]  /*10c50*/  IADD3.X R213, R213, R0, RZ, P3, !PT ;  /* 0x00000000d5d57210 */ /* 0x000fe40001ffe4ff */
[----:B------:R-:W-:Y:S01]  /*10c60*/  IADD3 R215, P4, R215, R2, RZ ;  /* 0x00000002d7d77210 */ /* 0x000fe20007f9e0ff */
[----:B------:R-:W-:Y:S02]  /*10c70*/  STL [R1+0x520], R12 ;  /* 0x0005200c01007387 */ /* 0x000fe40000100800 */
[----:B------:R-:W-:Y:S02]  /*10c80*/  IMAD.MOV.U32 R9, RZ, RZ, R213 ;  /* 0x000000ffff097224 */ /* 0x000fe400078e00d5 */
[----:B------:R-:W-:Y:S01]  /*10c90*/  IMAD.X R245, R245, 0x1, R0, P4 ;  /* 0x00000001f5f57824 */ /* 0x000fe200020e0600 */
[----:B------:R1:W-:Y:S01]  /*10ca0*/  STL [R1+0x51c], R213 ;  /* 0x00051cd501007387 */ /* 0x0003e20000100800 */
[----:B------:R-:W-:-:S03]  /*10cb0*/  IMAD.MOV.U32 R8, RZ, RZ, R12 ;  /* 0x000000ffff087224 */ /* 0x000fc600078e000c */
        /* <DEDUP_REMOVED lines=12> */
[----:B--2---:R-:W-:-:S04]  /*10d80*/  IADD3 R211, P3, R211, R2, RZ ;  /* 0x00000002d3d37210 */ /* 0x004fc80007f7e0ff */
[----:B---3--:R-:W-:Y:S01]  /*10d90*/  IADD3.X R214, R214, R0, RZ, P3, !PT ;  /* 0x00000000d6d67210 */ /* 0x008fe20001ffe4ff */
[----:B------:R-:W-:Y:S01]  /*10da0*/  STL [R1+0x530], R211 ;  /* 0x000530d301007387 */ /* 0x000fe20000100800 */
[----:B------:R-:W-:-:S03]  /*10db0*/  IMAD.MOV.U32 R8, RZ, RZ, R211 ;  /* 0x000000ffff087224 */ /* 0x000fc600078e00d3 */
[----:B------:R1:W-:Y:S01]  /*10dc0*/  STL [R1+0x52c], R214 ;  /* 0x00052cd601007387 */ /* 0x0003e20000100800 */
[----:B------:R-:W-:-:S05]  /*10dd0*/  IMAD.MOV.U32 R9, RZ, RZ, R214 ;  /* 0x000000ffff097224 */ /* 0x000fca00078e00d6 */
[----:B------:R2:W-:Y:S04]  /*10de0*/  LDGSTS.E [R6+0xc008], desc[UR18][R8.64], P2 ;  /* 0x0c00800008067fae */ /* 0x0005e80009121852 */
[----:B-1----:R-:W3:Y:S04]  /*10df0*/  LDL.LU R214, [R1+0x344] ;  /* 0x0003440001d67983 */ /* 0x002ee80000300800 */
[----:B------:R-:W3:Y:S01]  /*10e00*/  LDL.LU R211, [R1+0x348] ;  /* 0x0003480001d37983 */ /* 0x000ee20000300800 */
[-C--:B----4-:R-:W-:Y:S02]  /*10e10*/  IADD3 R212, P2, R212, R2.reuse, RZ ;  /* 0x00000002d4d47210 */ /* 0x090fe40007f5e0ff */
[----:B------:R-:W-:-:S03]  /*10e20*/  IADD3 R11, P3, R11, R2, RZ ;  /* 0x000000020b0b7210 */ /* 0x000fc60007f7e0ff */
[----:B------:R-:W-:Y:S01]  /*10e30*/  STL [R1+0x538], R212 ;  /* 0x000538d401007387 */ /* 0x000fe20000100800 */
[----:B--2---:R-:W-:Y:S02]  /*10e40*/  IMAD.MOV.U32 R8, RZ, RZ, R212 ;  /* 0x000000ffff087224 */ /* 0x004fe400078e00d4 */
[----:B------:R-:W-:-:S05]  /*10e50*/  IMAD.X R213, R213, 0x1, R0, P2 ;  /* 0x00000001d5d57824 */ /* 0x000fca00010e0600 */
[----:B------:R-:W-:Y:S01]  /*10e60*/  MOV R9, R213 ;  /* 0x000000d500097202 */ /* 0x000fe20000000f00 */
[----:B------:R-:W-:Y:S01]  /*10e70*/  IMAD.X R12, R12, 0x1, R0, P3 ;  /* 0x000000010c0c7824 */ /* 0x000fe200018e0600 */
[----:B------:R1:W-:Y:S04]  /*10e80*/  STL [R1+0x534], R213 ;  /* 0x000534d501007387 */ /* 0x0003e80000100800 */
[----:B------:R-:W-:Y:S04]  /*10e90*/  STL [R1+0x540], R11 ;  /* 0x0005400b01007387 */ /* 0x000fe80000100800 */
[----:B------:R2:W-:Y:S04]  /*10ea0*/  STL [R1+0x53c], R12 ;  /* 0x00053c0c01007387 */ /* 0x0005e80000100800 */
[----:B-1----:R-:W4:Y:S04]  /*10eb0*/  LDL.LU R213, [R1+0x34c] ;  /* 0x00034c0001d57983 */ /* 0x002f280000300800 */
[----:B------:R1:W-:Y:S04]  /*10ec0*/  LDGSTS.E [R6+0x800c], desc[UR18][R8.64], P1 ;  /* 0x0800c00008067fae */ /* 0x0003e80008921852 */
[----:B------:R-:W4:Y:S01]  /*10ed0*/  LDL.LU R212, [R1+0x350] ;  /* 0x0003500001d47983 */ /* 0x000f220000300800 */
[----:B-1----:R-:W-:-:S02]  /*10ee0*/  IMAD.MOV.U32 R9, RZ, RZ, R12 ;  /* 0x000000ffff097224 */ /* 0x002fc400078e000c */
[----:B------:R-:W-:Y:S01]  /*10ef0*/  IMAD.MOV.U32 R8, RZ, RZ, R11 ;  /* 0x000000ffff087224 */ /* 0x000fe200078e000b */
        /* <DEDUP_REMOVED lines=9> */
[----:B---3--:R-:W-:-:S05]  /*10f90*/  IADD3 R211, P1, R211, R2, RZ ;  /* 0x00000002d3d37210 */ /* 0x008fca0007f3e0ff */
[----:B------:R-:W-:Y:S01]  /*10fa0*/  IMAD.X R214, R214, 0x1, R0, P1 ;  /* 0x00000001d6d67824 */ /* 0x000fe200008e0600 */
[----:B------:R-:W-:Y:S01]  /*10fb0*/  STL [R1+0x348], R211 ;  /* 0x000348d301007387 */ /* 0x000fe20000100800 */
[----:B------:R-:W-:-:S03]  /*10fc0*/  IMAD.MOV.U32 R8, RZ, RZ, R211 ;  /* 0x000000ffff087224 */ /* 0x000fc600078e00d3 */
[----:B------:R1:W-:Y:S01]  /*10fd0*/  STL [R1+0x344], R214 ;  /* 0x000344d601007387 */ /* 0x0003e20000100800 */
[----:B------:R-:W-:-:S03]  /*10fe0*/  MOV R9, R214 ;  /* 0x000000d600097202 */ /* 0x000fc60000000f00 */
[----:B------:R-:W3:Y:S01]  /*10ff0*/  LDL.LU R245, [R1+0x35c] ;  /* 0x00035c0001f57983 */ /* 0x000ee20000300800 */
[----:B------:R-:W-:-:S03]  /*11000*/  ISETP.GT.AND P1, PT, R5, 0x11, PT ;  /* 0x000000110500780c */ /* 0x000fc60003f24270 */
[----:B------:R-:W3:Y:S04]  /*11010*/  LDL.LU R215, [R1+0x360] ;  /* 0x0003600001d77983 */ /* 0x000ee80000300800 */
[----:B-1----:R-:W3:Y:S04]  /*11020*/  LDL.LU R214, [R1+0x364] ;  /* 0x0003640001d67983 */ /* 0x002ee80000300800 */
[----:B------:R-:W3:Y:S04]  /*11030*/  LDL.LU R211, [R1+0x368] ;  /* 0x0003680001d37983 */ /* 0x000ee80000300800 */
[----:B------:R1:W-:Y:S02]  /*11040*/  LDGSTS.E [R6], desc[UR18][R8.64], P2 ;  /* 0x0000000008067fae */ /* 0x0003e40009121852 */
[----:B-1----:R-:W-:-:S04]  /*11050*/  SEL R8, RZ, 0x4, !P1 ;  /* 0x00000004ff087807 */ /* 0x002fc80004800000 */
[----:B------:R-:W-:-:S04]  /*11060*/  SEL R8, R8, RZ, !P0 ;  /* 0x000000ff08087207 */ /* 0x000fc80004000000 */
[----:B------:R-:W-:Y:S02]  /*11070*/  ISETP.NE.U32.AND P1, PT, R8, RZ, PT ;  /* 0x000000ff0800720c */ /* 0x000fe40003f25070 */
[----:B----4-:R-:W-:-:S05]  /*11080*/  IADD3 R212, P3, R212, R2, RZ ;  /* 0x00000002d4d47210 */ /* 0x010fca0007f7e0ff */
[----:B------:R-:W-:Y:S01]  /*11090*/  IMAD.X R213, R213, 0x1, R0, P3 ;  /* 0x00000001d5d57824 */ /* 0x000fe200018e0600 */
[----:B------:R-:W-:Y:S01]  /*110a0*/  STL [R1+0x350], R212 ;  /* 0x000350d401007387 */ /* 0x000fe20000100800 */
[----:B------:R-:W-:Y:S02]  /*110b0*/  IMAD.MOV.U32 R8, RZ, RZ, R212 ;  /* 0x000000ffff087224 */ /* 0x000fe400078e00d4 */
[----:B------:R-:W-:Y:S01]  /*110c0*/  IMAD.MOV.U32 R9, RZ, RZ, R213 ;  /* 0x000000ffff097224 */ /* 0x000fe200078e00d5 */
[----:B--2---:R-:W-:Y:S01]  /*110d0*/  IADD3 R11, P4, R11, R2, RZ ;  /* 0x000000020b0b7210 */ /* 0x004fe20007f9e0ff */
[----:B------:R1:W-:Y:S04]  /*110e0*/  STL [R1+0x34c], R213 ;  /* 0x00034cd501007387 */ /* 0x0003e80000100800 */
[----:B------:R-:W-:Y:S01]  /*110f0*/  IMAD.X R12, R12, 0x1, R0, P4 ;  /* 0x000000010c0c7824 */ /* 0x000fe200020e0600 */
        /* <DEDUP_REMOVED lines=8> */
[----:B------:R-:W4:Y:S01]  /*11180*/  LDL.LU R11, [R1+0x378] ;  /* 0x00037800010b7983 */ /* 0x000f220000300800 */
[----:B------:R-:W-:-:S03]  /*11190*/  ISETP.GT.AND P2, PT, R5, 0x12, PT ;  /* 0x000000120500780c */ /* 0x000fc60003f44270 */
[----:B------:R1:W-:Y:S02]  /*111a0*/  LDGSTS.E [R6+0x4], desc[UR18][R8.64], P1 ;  /* 0x0000400008067fae */ /* 0x0003e40008921852 */
[----:B-1----:R-:W-:-:S04]  /*111b0*/  SEL R8, RZ, 0x4, !P2 ;  /* 0x00000004ff087807 */ /* 0x002fc80005000000 */
[----:B------:R-:W-:-:S04]  /*111c0*/  SEL R8, R8, RZ, !P0 ;  /* 0x000000ff08087207 */ /* 0x000fc80004000000 */
[----:B------:R-:W-:Y:S02]  /*111d0*/  ISETP.NE.U32.AND P2, PT, R8, RZ, PT ;  /* 0x000000ff0800720c */ /* 0x000fe40003f45070 */
[----:B---3--:R-:W-:-:S05]  /*111e0*/  IADD3 R215, P3, R215, R2, RZ ;  /* 0x00000002d7d77210 */ /* 0x008fca0007f7e0ff */
[--C-:B------:R-:W-:Y:S01]  /*111f0*/  IMAD.X R245, R245, 0x1, R0.reuse, P3 ;  /* 0x00000001f5f57824 */ /* 0x100fe200018e0600 */
        /* <DEDUP_REMOVED lines=10> */
[----:B------:R1:W-:Y:S01]  /*112a0*/  LDGSTS.E [R6+0x4004], desc[UR18][R8.64], P1 ;  /* 0x0400400008067fae */ /* 0x0003e20008921852 */
[----:B------:R-:W-:Y:S01]  /*112b0*/  ISETP.GT.AND P1, PT, R5, 0x13, PT ;  /* 0x000000130500780c */ /* 0x000fe20003f24270 */
[----:B-1----:R-:W-:Y:S01]  /*112c0*/  IMAD.MOV.U32 R8, RZ, RZ, R211 ;  /* 0x000000ffff087224 */ /* 0x002fe200078e00d3 */
[----:B------:R-:W-:-:S02]  /*112d0*/  MOV R9, R214 ;  /* 0x000000d600097202 */ /* 0x000fc40000000f00 */
        /* <DEDUP_REMOVED lines=18> */
[----:B------:R1:W-:Y:S02]  /*11400*/  LDGSTS.E [R6+0x4008], desc[UR18][R8.64], P2 ;  /* 0x0400800008067fae */ /* 0x0003e40009121852 */
[----:B-1----:R-:W-:Y:S01]  /*11410*/  MOV R9, R12 ;  /* 0x0000000c00097202 */ /* 0x002fe20000000f00 */
        /* <DEDUP_REMOVED lines=8> */
[----:B------:R-:W-:-:S05]  /*114a0*/  IADD3 R215, P3, R215, R2, RZ ;  /* 0x00000002d7d77210 */ /* 0x000fca0007f7e0ff */
[----:B------:R-:W-:Y:S02]  /*114b0*/  IMAD.X R245, R245, 0x1, R0, P3 ;  /* 0x00000001f5f57824 */ /* 0x000fe400018e0600 */
[----:B------:R-:W-:Y:S02]  /*114c0*/  IMAD.MOV.U32 R8, RZ, RZ, R215 ;  /* 0x000000ffff087224 */ /* 0x000fe400078e00d7 */
[----:B------:R-:W-:Y:S01]  /*114d0*/  IMAD.MOV.U32 R9, RZ, RZ, R245 ;  /* 0x000000ffff097224 */ /* 0x000fe200078e00f5 */
        /* <DEDUP_REMOVED lines=8> */
[----:B------:R-:W-:Y:S02]  /*11560*/  MOV R9, R214 ;  /* 0x000000d600097202 */ /* 0x000fe40000000f00 */
[----:B------:R-:W-:-:S03]  /*11570*/  ISETP.GT.AND P1, PT, R5, 0x31, PT ;  /* 0x000000310500780c */ /* 0x000fc60003f24270 */
[----:B------:R3:W-:Y:S04]  /*11580*/  LDGSTS.E [R6+0x8000], desc[UR18][R8.64], P2 ;  /* 0x0800000008067fae */ /* 0x0007e80009121852 */
[----:B-1----:R-:W2:Y:S04]  /*11590*/  LDL.LU R214, [R1+0x55c] ;  /* 0x00055c0001d67983 */ /* 0x002ea80000300800 */
[----:B------:R-:W2:Y:S04]  /*115a0*/  LDL.LU R211, [R1+0x560] ;  /* 0x0005600001d37983 */ /* 0x000ea80000300800 */
[----:B------:R-:W2:Y:S01]  /*115b0*/  LDL.LU R245, [R1+0x564] ;  /* 0x0005640001f57983 */ /* 0x000ea20000300800 */
[----:B---3--:R-:W-:-:S03]  /*115c0*/  SEL R8, RZ, 0x4, !P1 ;  /* 0x00000004ff087807 */ /* 0x008fc60004800000 */
[----:B------:R-:W3:Y:S01]  /*115d0*/  LDL.LU R215, [R1+0x568] ;  /* 0x0005680001d77983 */ /* 0x000ee20000300800 */
[----:B------:R-:W-:-:S04]  /*115e0*/  SEL R8, R8, RZ, !P0 ;  /* 0x000000ff08087207 */ /* 0x000fc80004000000 */
[----:B------:R-:W-:Y:S02]  /*115f0*/  ISETP.NE.U32.AND P1, PT, R8, RZ, PT ;  /* 0x000000ff0800720c */ /* 0x000fe40003f25070 */
[----:B----4-:R-:W-:-:S05]  /*11600*/  IADD3 R212, P3, R212, R2, RZ ;  /* 0x00000002d4d47210 */ /* 0x010fca0007f7e0ff */
[----:B------:R-:W-:Y:S02]  /*11610*/  IMAD.X R213, R213, 0x1, R0, P3 ;  /* 0x00000001d5d57824 */ /* 0x000fe400018e0600 */
[----:B------:R-:W-:Y:S02]  /*11620*/  IMAD.MOV.U32 R8, RZ, RZ, R212 ;  /* 0x000000ffff087224 */ /* 0x000fe400078e00d4 */
[----:B------:R-:W-:Y:S01]  /*11630*/  IMAD.MOV.U32 R9, RZ, RZ, R213 ;  /* 0x000000ffff097224 */ /* 0x000fe200078e00d5 */
[----:B------:R-:W-:Y:S04]  /*11640*/  STL [R1+0x550], R212 ;  /* 0x000550d401007387 */ /* 0x000fe80000100800 */
[----:B------:R1:W-:Y:S04]  /*11650*/  STL [R1+0x54c], R213 ;  /* 0x00054cd501007387 */ /* 0x0003e80000100800 */
[----:B------:R4:W-:Y:S01]  /*11660*/  LDGSTS.E [R6+0xc000], desc[UR18][R8.64], P2 ;  /* 0x0c00000008067fae */ /* 0x0009e20009121852 */
[----:B--2---:R-:W-:-:S05]  /*11670*/  IADD3 R11, P4, R11, R2, RZ ;  /* 0x000000020b0b7210 */ /* 0x004fca0007f9e0ff */
[----:B------:R-:W-:Y:S01]  /*11680*/  IMAD.X R12, R12, 0x1, R0, P4 ;  /* 0x000000010c0c7824 */ /* 0x000fe200020e0600 */
[----:B------:R-:W-:Y:S04]  /*11690*/  STL [R1+0x558], R11 ;  /* 0x0005580b01007387 */ /* 0x000fe80000100800 */
[----:B------:R2:W-:Y:S01]  /*116a0*/  STL [R1+0x554], R12 ;  /* 0x0005540c01007387 */ /* 0x0005e20000100800 */
[----:B----4-:R-:W-:-:S03]  /*116b0*/  MOV R9, R12 ;  /* 0x0000000c00097202 */ /* 0x010fc60000000f00 */
[----:B-1----:R-:W4:Y:S04]  /*116c0*/  LDL.LU R213, [R1+0x56c] ;  /* 0x00056c0001d57983 */ /* 0x002f280000300800 */
[----:B--2---:R-:W2:Y:S01]  /*116d0*/  LDL.LU R12, [R1+0x570] ;  /* 0x00057000010c7983 */ /* 0x004ea20000300800 */
[----:B------:R-:W-:Y:S01]  /*116e0*/  IMAD.MOV.U32 R8, RZ, RZ, R11 ;  /* 0x000000ffff087224 */ /* 0x000fe200078e000b */
[----:B------:R-:W-:Y:S02]  /*116f0*/  ISETP.GT.AND P2, PT, R5, 0x32, PT ;  /* 0x000000320500780c */ /* 0x000fe40003f44270 */
[----:B------:R-:W4:Y:S04]  /*11700*/  LDL.LU R212, [R1+0x578] ;  /* 0x0005780001d47983 */ /* 0x000f280000300800 */
[----:B------:R1:W-:Y:S04]  /*11710*/  LDGSTS.E [R6+0x8004], desc[UR18][R8.64], P1 ;  /* 0x0800400008067fae */ /* 0x0003e80008921852 */
[----:B------:R-:W4:Y:S01]  /*11720*/  LDL.LU R11, [R1+0x580] ;  /* 0x00058000010b7983 */ /* 0x000f220000300800 */
[----:B-1----:R-:W-:-:S04]  /*11730*/  SEL R8, RZ, 0x4, !P2 ;  /* 0x00000004ff087807 */ /* 0x002fc80005000000 */
[----:B------:R-:W-:-:S04]  /*11740*/  SEL R8, R8, RZ, !P0 ;  /* 0x000000ff08087207 */ /* 0x000fc80004000000 */
[----:B------:R-:W-:Y:S02]  /*11750*/  ISETP.NE.U32.AND P2, PT, R8, RZ, PT ;  /* 0x000000ff0800720c */ /* 0x000fe40003f45070 */
[----:B------:R-:W-:-:S05]  /*11760*/  IADD3 R211, P3, R211, R2, RZ ;  /* 0x00000002d3d37210 */ /* 0x000fca0007f7e0ff */
[----:B------:R-:W-:Y:S01]  /*11770*/  IMAD.X R214, R214, 0x1, R0, P3 ;  /* 0x00000001d6d67824 */ /* 0x000fe200018e0600 */
[----:B---3--:R-:W-:Y:S01]  /*11780*/  IADD3 R215, P4, R215, R2, RZ ;  /* 0x00000002d7d77210 */ /* 0x008fe20007f9e0ff */
[----:B------:R-:W-:Y:S01]  /*11790*/  STL [R1+0x560], R211 ;  /* 0x000560d301007387 */ /* 0x000fe20000100800 */
[----:B------:R-:W-:-:S03]  /*117a0*/  IMAD.MOV.U32 R8, RZ, RZ, R211 ;  /* 0x000000ffff087224 */ /* 0x000fc600078e00d3 */
        /* <DEDUP_REMOVED lines=8> */
[----:B---3--:R-:W-:Y:S01]  /*11830*/  IMAD.MOV.U32 R8, RZ, RZ, R215 ;  /* 0x000000ffff087224 */ /* 0x008fe200078e00d7 */
[----:B------:R-:W-:-:S02]  /*11840*/  MOV R9, R245 ;  /* 0x000000f500097202 */ /* 0x000fc40000000f00 */
[----:B------:R-:W-:-:S03]  /*11850*/  ISETP.GT.AND P1, PT, R5, 0x33, PT ;  /* 0x000000330500780c */ /* 0x000fc60003f24270 */
[----:B------:R1:W-:Y:S02]  /*11860*/  LDGSTS.E [R6+0x8008], desc[UR18][R8.64], P2 ;  /* 0x0800800008067fae */ /* 0x0003e40009121852 */
[----:B-1----:R-:W-:-:S04]  /*11870*/  SEL R8, RZ, 0x4, !P1 ;  /* 0x00000004ff087807 */ /* 0x002fc80004800000 */
[----:B------:R-:W-:-:S04]  /*11880*/  SEL R8, R8, RZ, !P0 ;  /* 0x000000ff08087207 */ /* 0x000fc80004000000 */
[----:B------:R-:W-:Y:S02]  /*11890*/  ISETP.NE.U32.AND P1, PT, R8, RZ, PT ;  /* 0x000000ff0800720c */ /* 0x000fe40003f25070 */
[----:B--2---:R-:W-:-:S05]  /*118a0*/  IADD3 R12, P3, R12, R2, RZ ;  /* 0x000000020c0c7210 */ /* 0x004fca0007f7e0ff */
[----:B----4-:R-:W-:Y:S01]  /*118b0*/  IMAD.X R213, R213, 0x1, R0, P3 ;  /* 0x00000001d5d57824 */ /* 0x010fe200018e0600 */
[----:B------:R-:W-:Y:S01]  /*118c0*/  STL [R1+0x570], R12 ;  /* 0x0005700c01007387 */ /* 0x000fe20000100800 */
[----:B------:R-:W-:Y:S02]  /*118d0*/  IMAD.MOV.U32 R8, RZ, RZ, R12 ;  /* 0x000000ffff087224 */ /* 0x000fe400078e000c */
[----:B------:R-:W-:Y:S01]  /*118e0*/  IMAD.MOV.U32 R9, RZ, RZ, R213 ;  /* 0x000000ffff097224 */ /* 0x000fe200078e00d5 */
[----:B------:R1:W-:Y:S04]  /*118f0*/  STL [R1+0x56c], R213 ;  /* 0x00056cd501007387 */ /* 0x0003e80000100800 */
[----:B------:R2:W-:Y:S04]  /*11900*/  LDGSTS.E [R6+0xc008], desc[UR18][R8.64], P2 ;  /* 0x0c00800008067fae */ /* 0x0005e80009121852 */
[----:B-1----:R-:W3:Y:S04]  /*11910*/  LDL.LU R213, [R1+0x384] ;  /* 0x0003840001d57983 */ /* 0x002ee80000300800 */
[----:B------:R-:W4:Y:S01]  /*11920*/  LDL.LU R12, [R1+0x388] ;  /* 0x00038800010c7983 */ /* 0x000f220000300800 */
[----:B------:R-:W-:-:S02]  /*11930*/  IADD3 R212, P2, R212, R2, RZ ;  /* 0x00000002d4d47210 */ /* 0x000fc40007f5e0ff */
[----:B------:R-:W-:Y:S02]  /*11940*/  IADD3 R11, P3, R11, R2, RZ ;  /* 0x000000020b0b7210 */ /* 0x000fe40007f7e0ff */
[----:B--2---:R-:W-:Y:S01]  /*11950*/  MOV R8, R212 ;  /* 0x000000d400087202 */ /* 0x004fe20000000f00 */
[----:B------:R-:W-:Y:S01]  /*11960*/  STL [R1+0x578], R212 ;  /* 0x000578d401007387 */ /* 0x000fe20000100800 */
        /* <DEDUP_REMOVED lines=9> */
[----:B-1----:R-:W-:-:S02]  /*11a00*/  IMAD.MOV.U32 R8, RZ, RZ, R11 ;  /* 0x000000ffff087224 */ /* 0x002fc400078e000b */
[----:B------:R-:W-:Y:S02]  /*11a10*/  IMAD.MOV.U32 R9, RZ, RZ, R211 ;  /* 0x000000ffff097224 */ /* 0x000fe400078e00d3 */
[----:B--2---:R-:W2:Y:S04]  /*11a20*/  LDL.LU R211, [R1+0x394] ;  /* 0x0003940001d37983 */ /* 0x004ea80000300800 */
[----:B------:R-:W2:Y:S04]  /*11a30*/  LDL.LU R11, [R1+0x398] ;  /* 0x00039800010b7983 */ /* 0x000ea80000300800 */
[----:B------:R1:W-:Y:S01]  /*11a40*/  LDGSTS.E [R6+0xc00c], desc[UR18][R8.64], P1 ;  /* 0x0c00c00008067fae */ /* 0x0003e20008921852 */
[----:B------:R-:W-:-:S04]  /*11a50*/  ISETP.GT.AND P1, PT, R5, 0x14, PT ;  /* 0x000000140500780c */ /* 0x000fc80003f24270 */
[----:B-1----:R-:W-:Y:S02]  /*11a60*/  SEL R6, RZ, 0x4, !P1 ;  /* 0x00000004ff067807 */ /* 0x002fe40004800000 */
[----:B----4-:R-:W-:-:S05]  /*11a70*/  IADD3 R12, P1, R12, R2, RZ ;  /* 0x000000020c0c7210 */ /* 0x010fca0007f3e0ff */
[----:B---3--:R-:W-:Y:S01]  /*11a80*/  IMAD.X R213, R213, 0x1, R0, P1 ;  /* 0x00000001d5d57824 */ /* 0x008fe200008e0600 */
[----:B------:R-:W-:Y:S01]  /*11a90*/  STL [R1+0x388], R12 ;  /* 0x0003880c01007387 */ /* 0x000fe20000100800 */
[----:B------:R-:W-:-:S03]  /*11aa0*/  MOV R8, R12 ;  /* 0x0000000c00087202 */ /* 0x000fc60000000f00 */
[----:B------:R1:W-:Y:S01]  /*11ab0*/  STL [R1+0x384], R213 ;  /* 0x000384d501007387 */ /* 0x0003e20000100800 */
[----:B------:R-:W-:-:S03]  /*11ac0*/  IMAD.MOV.U32 R9, RZ, RZ, R213 ;  /* 0x000000ffff097224 */ /* 0x000fc600078e00d5 */
[----:B------:R-:W3:Y:S04]  /*11ad0*/  LDL.LU R245, [R1+0x39c] ;  /* 0x00039c0001f57983 */ /* 0x000ee80000300800 */
[----:B------:R-:W4:Y:S04]  /*11ae0*/  LDL.LU R215, [R1+0x3a0] ;  /* 0x0003a00001d77983 */ /* 0x000f280000300800 */
        /* <DEDUP_REMOVED lines=11> */
[----:B------:R-:W-:-:S05]  /*11ba0*/  IADD3 R212, P3, R212, R2, RZ ;  /* 0x00000002d4d47210 */ /* 0x000fca0007f7e0ff */
        /* <DEDUP_REMOVED lines=12> */
[----:B--2---:R-:W-:Y:S01]  /*11c70*/  IMAD.MOV.U32 R9, RZ, RZ, R211 ;  /* 0x000000ffff097224 */ /* 0x004fe200078e00d3 */
[----:B------:R-:W-:-:S02]  /*11c80*/  MOV R8, R11 ;  /* 0x0000000b00087202 */ /* 0x000fc40000000f00 */
        /* <DEDUP_REMOVED lines=8> */
[--C-:B---3--:R-:W-:Y:S01]  /*11d10*/  IMAD.X R245, R245, 0x1, R0.reuse, P3 ;  /* 0x00000001f5f57824 */ /* 0x108fe200018e0600 */
        /* <DEDUP_REMOVED lines=8> */
[----:B-1----:R-:W4:Y:S04]  /*11da0*/  LDL.LU R245, [R1+0x3bc] ;  /* 0x0003bc0001f57983 */ /* 0x002f280000300800 */
[----:B------:R-:W4:Y:S04]  /*11db0*/  LDL.LU R215, [R1+0x3c0] ;  /* 0x0003c00001d77983 */ /* 0x000f280000300800 */
[----:B------:R1:W-:Y:S02]  /*11dc0*/  LDGSTS.E [R6+0x4004], desc[UR18][R8.64], P1 ;  /* 0x0400400008067fae */ /* 0x0003e40008921852 */
[----:B-1----:R-:W-:Y:S01]  /*11dd0*/  IMAD.MOV.U32 R9, RZ, RZ, R213 ;  /* 0x000000ffff097224 */ /* 0x002fe200078e00d5 */
[----:B------:R-:W-:Y:S01]  /*11de0*/  MOV R8, R12 ;  /* 0x0000000c00087202 */ /* 0x000fe20000000f00 */
[----:B---3--:R-:W3:Y:S04]  /*11df0*/  LDL.LU R213, [R1+0x584] ;  /* 0x0005840001d57983 */ /* 0x008ee80000300800 */
[----:B------:R-:W3:Y:S01]  /*11e00*/  LDL.LU R12, [R1+0x588] ;  /* 0x00058800010c7983 */ /* 0x000ee20000300800 */
[----:B------:R-:W-:-:S03]  /*11e10*/  ISETP.GT.AND P1, PT, R5, 0x17, PT ;  /* 0x000000170500780c */ /* 0x000fc60003f24270 */
[----:B------:R1:W-:Y:S02]  /*11e20*/  LDGSTS.E [R6+0x8], desc[UR18][R8.64], P2 ;  /* 0x0000800008067fae */ /* 0x0003e40009121852 */
[----:B-1----:R-:W-:-:S04]  /*11e30*/  SEL R8, RZ, 0x4, !P1 ;  /* 0x00000004ff087807 */ /* 0x002fc80004800000 */
[----:B------:R-:W-:-:S04]  /*11e40*/  SEL R8, R8, RZ, !P0 ;  /* 0x000000ff08087207 */ /* 0x000fc80004000000 */
[----:B------:R-:W-:Y:S02]  /*11e50*/  ISETP.NE.U32.AND P1, PT, R8, RZ, PT ;  /* 0x000000ff0800720c */ /* 0x000fe40003f25070 */
[----:B------:R-:W-:-:S05]  /*11e60*/  IADD3 R212, P3, R212, R2, RZ ;  /* 0x00000002d4d47210 */ /* 0x000fca0007f7e0ff */
[----:B------:R-:W-:Y:S01]  /*11e70*/  IMAD.X R214, R214, 0x1, R0, P3 ;  /* 0x00000001d6d67824 */ /* 0x000fe200018e0600 */
[----:B--2---:R-:W-:Y:S01]  /*11e80*/  IADD3 R11, P4, R11, R2, RZ ;  /* 0x000000020b0b7210 */ /* 0x004fe20007f9e0ff */
[----:B------:R-:W-:Y:S01]  /*11e90*/  STL [R1+0x3b0], R212 ;  /* 0x0003b0d401007387 */ /* 0x000fe20000100800 */
[----:B------:R-:W-:-:S03]  /*11ea0*/  IMAD.MOV.U32 R8, RZ, RZ, R212 ;  /* 0x000000ffff087224 */ /* 0x000fc600078e00d4 */
[----:B------:R-:W-:Y:S01]  /*11eb0*/  IMAD.X R211, R211, 0x1, R0, P4 ;  /* 0x00000001d3d37824 */ /* 0x000fe200020e0600 */
        /* <DEDUP_REMOVED lines=8> */
[----:B-1----:R-:W-:Y:S01]  /*11f40*/  IMAD.MOV.U32 R9, RZ, RZ, R211 ;  /* 0x000000ffff097224 */ /* 0x002fe200078e00d3 */
[----:B------:R-:W-:Y:S01]  /*11f50*/  MOV R8, R11 ;  /* 0x0000000b00087202 */ /* 0x000fe20000000f00 */
[----:B--2---:R-:W2:Y:S04]  /*11f60*/  LDL.LU R211, [R1+0x594] ;  /* 0x0005940001d37983 */ /* 0x004ea80000300800 */
[----:B------:R-:W2:Y:S04]  /*11f70*/  LDL.LU R11, [R1+0x598] ;  /* 0x00059800010b7983 */ /* 0x000ea80000300800 */
        /* <DEDUP_REMOVED lines=14> */
[----:B-1----:R-:W-:Y:S02]  /*12060*/  MOV R8, R12 ;  /* 0x0000000c00087202 */ /* 0x002fe40000000f00 */
[----:B------:R-:W-:Y:S01]  /*12070*/  IMAD.MOV.U32 R9, RZ, RZ, R213 ;  /* 0x000000ffff097224 */ /* 0x000fe200078e00d5 */
[----:B------:R1:W-:Y:S01]  /*12080*/  STL [R1+0x584], R213 ;  /* 0x000584d501007387 */ /* 0x0003e20000100800 */
[----:B------:R-:W-:-:S03]  /*12090*/  ISETP.GT.AND P1, PT, R5, 0x35, PT ;  /* 0x000000350500780c */ /* 0x000fc60003f24270 */
        /* <DEDUP_REMOVED lines=22> */
[----:B------:R-:W-:-:S02]  /*12200*/  MOV R8, R11 ;  /* 0x0000000b00087202 */ /* 0x000fc40000000f00 */
[----:B------:R-:W-:Y:S01]  /*12210*/  ISETP.GT.AND P2, PT, R5, 0x36, PT ;  /* 0x000000360500780c */ /* 0x000fe20003f44270 */
        /* <DEDUP_REMOVED lines=19> */
[----:B----4-:R-:W-:Y:S01]  /*12350*/  MOV R8, R215 ;  /* 0x000000d700087202 */ /* 0x010fe20000000f00 */
        /* <DEDUP_REMOVED lines=16> */
[----:B------:R-:W-:-:S03]  /*12460*/  IADD3 R11, P3, R11, R2, RZ ;  /* 0x000000020b0b7210 */ /* 0x000fc60007f7e0ff */
[----:B------:R-:W-:Y:S01]  /*12470*/  STL [R1+0x5b8], R212 ;  /* 0x0005b8d401007387 */ /* 0x000fe20000100800 */
[----:B--2---:R-:W-:Y:S02]  /*12480*/  IMAD.MOV.U32 R8, RZ, RZ, R212 ;  /* 0x000000ffff087224 */ /* 0x004fe400078e00d4 */
[----:B------:R-:W-:-:S04]  /*12490*/  IMAD.X R213, R213, 0x1, R0, P2 ;  /* 0x00000001d5d57824 */ /* 0x000fc800010e0600 */
[----:B------:R-:W-:Y:S01]  /*124a0*/  IMAD.MOV.U32 R9, RZ, RZ, R213 ;  /* 0x000000ffff097224 */ /* 0x000fe200078e00d5 */
[----:B------:R1:W-:Y:S01]  /*124b0*/  STL [R1+0x5b4], R213 ;  /* 0x0005b4d501007387 */ /* 0x0003e20000100800 */
[----:B------:R-:W-:-:S03]  /*124c0*/  IADD3.X R12, R12, R0, RZ, P3, !PT ;  /* 0x000000000c0c7210 */ /* 0x000fc60001ffe4ff */
        /* <DEDUP_REMOVED lines=14> */
[----:B------:R-:W-:-:S04]  /*125b0*/  LOP3.LUT R6, R7, 0x60, RZ, 0x3c, !PT ;  /* 0x0000006007067812 */ /* 0x000fc800078e3cff */
[----:B------:R-:W-:Y:S02]  /*125c0*/  IADD3 R6, R6, UR5, RZ ;  /* 0x0000000506067c10 */ /* 0x000fe4000fffe0ff */
[----:B----4-:R-:W-:-:S05]  /*125d0*/  IADD3 R211, P1, R211, R2, RZ ;  /* 0x00000002d3d37210 */ /* 0x010fca0007f3e0ff */
[----:B---3--:R-:W-:Y:S01]  /*125e0*/  IMAD.X R214, R214, 0x1, R0, P1 ;  /* 0x00000001d6d67824 */ /* 0x008fe200008e0600 */
[----:B------:R-:W-:Y:S01]  /*125f0*/  STL [R1+0x3c8], R211 ;  /* 0x0003c8d301007387 */ /* 0x000fe20000100800 */
[----:B------:R-:W-:-:S03]  /*12600*/  IMAD.MOV.U32 R8, RZ, RZ, R211 ;  /* 0x000000ffff087224 */ /* 0x000fc600078e00d3 */
[----:B------:R1:W-:Y:S01]  /*12610*/  STL [R1+0x3c4], R214 ;  /* 0x0003c4d601007387 */ /* 0x0003e20000100800 */
[----:B------:R-:W-:-:S03]  /*12620*/  IMAD.MOV.U32 R9, RZ, RZ, R214 ;  /* 0x000000ffff097224 */ /* 0x000fc600078e00d6 */
[----:B------:R-:W3:Y:S04]  /*12630*/  LDL.LU R245, [R1+0x3dc] ;  /* 0x0003dc0001f57983 */ /* 0x000ee80000300800 */
        /* <DEDUP_REMOVED lines=11> */
[----:B------:R-:W-:-:S03]  /*126f0*/  IMAD.MOV.U32 R8, RZ, RZ, R212 ;  /* 0x000000ffff087224 */ /* 0x000fc600078e00d4 */
[----:B------:R-:W-:Y:S01]  /*12700*/  MOV R9, R213 ;  /* 0x000000d500097202 */ /* 0x000fe20000000f00 */
[----:B------:R1:W-:Y:S04]  /*12710*/  STL [R1+0x3cc], R213 ;  /* 0x0003ccd501007387 */ /* 0x0003e80000100800 */
[----:B------:R1:W-:Y:S01]  /*12720*/  LDGSTS.E [R6+0x4000], desc[UR18][R8.64], P2 ;  /* 0x0400000008067fae */ /* 0x0003e20009121852 */
[----:B--2---:R-:W-:-:S05]  /*12730*/  IADD3 R11, P4, R11, R2, RZ ;  /* 0x000000020b0b7210 */ /* 0x004fca0007f9e0ff */
[----:B------:R-:W-:Y:S01]  /*12740*/  IMAD.X R12, R12, 0x1, R0, P4 ;  /* 0x000000010c0c7824 */ /* 0x000fe200020e0600 */
[----:B------:R-:W-:Y:S01]  /*12750*/  STL [R1+0x3d8], R11 ;  /* 0x0003d80b01007387 */ /* 0x000fe20000100800 */
[----:B-1----:R-:W-:-:S03]  /*12760*/  IMAD.MOV.U32 R8, RZ, RZ, R11 ;  /* 0x000000ffff087224 */ /* 0x002fc600078e000b */
[----:B------:R1:W-:Y:S01]  /*12770*/  STL [R1+0x3d4], R12 ;  /* 0x0003d40c01007387 */ /* 0x0003e20000100800 */
[----:B------:R-:W-:-:S03]  /*12780*/  IMAD.MOV.U32 R9, RZ, RZ, R12 ;  /* 0x000000ffff097224 */ /* 0x000fc600078e000c */
[----:B------:R-:W2:Y:S04]  /*12790*/  LDL.LU R213, [R1+0x3ec] ;  /* 0x0003ec0001d57983 */ /* 0x000ea80000300800 */
[----:B------:R-:W2:Y:S04]  /*127a0*/  LDL.LU R212, [R1+0x3f0] ;  /* 0x0003f00001d47983 */ /* 0x000ea80000300800 */
[----:B-1----:R-:W2:Y:S04]  /*127b0*/  LDL.LU R12, [R1+0x3f4] ;  /* 0x0003f400010c7983 */ /* 0x002ea80000300800 */
        /* <DEDUP_REMOVED lines=29> */
[--C-:B------:R-:W-:Y:S01]  /*12990*/  IMAD.X R213, R213, 0x1, R0.reuse, P3 ;  /* 0x00000001d5d57824 */ /* 0x100fe200018e0600 */
        /* <DEDUP_REMOVED lines=44> */
[----:B------:R-:W-:Y:S01]  /*12c60*/  IMAD.MOV.U32 R8, RZ, RZ, R212 ;  /* 0x000000ffff087224 */ /* 0x000fe200078e00d4 */
[----:B------:R1:W-:Y:S02]  /*12c70*/  STL [R1+0x5d0], R212 ;  /* 0x0005d0d401007387 */ /* 0x0003e40000100800 */
[----:B------:R-:W-:Y:S02]  /*12c80*/  MOV R9, R213 ;  /* 0x000000d500097202 */ /* 0x000fe40000000f00 */
[----:B------:R-:W-:Y:S04]  /*12c90*/  STL [R1+0x5cc], R213 ;  /* 0x0005ccd501007387 */ /* 0x000fe80000100800 */
[----:B------:R1:W-:Y:S01]  /*12ca0*/  LDGSTS.E [R6+0xc000], desc[UR18][R8.64], P2 ;  /* 0x0c00000008067fae */ /* 0x0003e20009121852 */
[----:B--2---:R-:W-:-:S05]  /*12cb0*/  IADD3 R11, P4, R11, R2, RZ ;  /* 0x000000020b0b7210 */ /* 0x004fca0007f9e0ff */
[----:B------:R-:W-:Y:S01]  /*12cc0*/  IMAD.X R12, R12, 0x1, R0, P4 ;  /* 0x000000010c0c7824 */ /* 0x000fe200020e0600 */
[----:B------:R-:W-:Y:S03]  /*12cd0*/  STL [R1+0x5d8], R11 ;  /* 0x0005d80b01007387 */ /* 0x000fe60000100800 */
[----:B-1----:R-:W-:Y:S01]  /*12ce0*/  IMAD.MOV.U32 R9, RZ, RZ, R12 ;  /* 0x000000ffff097224 */ /* 0x002fe200078e000c */
[----:B------:R1:W-:Y:S04]  /*12cf0*/  STL [R1+0x5d4], R12 ;  /* 0x0005d40c01007387 */ /* 0x0003e80000100800 */
[----:B------:R-:W2:Y:S04]  /*12d00*/  LDL.LU R212, [R1+0x5ec] ;  /* 0x0005ec0001d47983 */ /* 0x000ea80000300800 */
[----:B-1----:R-:W2:Y:S01]  /*12d10*/  LDL.LU R12, [R1+0x5f0] ;  /* 0x0005f000010c7983 */ /* 0x002ea20000300800 */
[----:B------:R-:W-:Y:S01]  /*12d20*/  IMAD.MOV.U32 R8, RZ, RZ, R11 ;  /* 0x000000ffff087224 */ /* 0x000fe200078e000b */
[----:B------:R-:W-:-:S02]  /*12d30*/  ISETP.GT.AND P2, PT, R5, 0x3a, PT ;  /* 0x0000003a0500780c */ /* 0x000fc40003f44270 */
[----:B------:R-:W2:Y:S04]  /*12d40*/  LDL.LU R213, [R1+0x5f8] ;  /* 0x0005f80001d57983 */ /* 0x000ea80000300800 */
[----:B------:R1:W-:Y:S04]  /*12d50*/  LDGSTS.E [R6+0x8004], desc[UR18][R8.64], P1 ;  /* 0x0800400008067fae */ /* 0x0003e80008921852 */
[----:B------:R-:W2:Y:S01]  /*12d60*/  LDL.LU R11, [R1+0x600] ;  /* 0x00060000010b7983 */ /* 0x000ea20000300800 */
[----:B-1----:R-:W-:-:S04]  /*12d70*/  SEL R8, RZ, 0x4, !P2 ;  /* 0x00000004ff087807 */ /* 0x002fc80005000000 */
[----:B------:R-:W-:-:S04]  /*12d80*/  SEL R8, R8, RZ, !P0 ;  /* 0x000000ff08087207 */ /* 0x000fc80004000000 */
[----:B------:R-:W-:Y:S02]  /*12d90*/  ISETP.NE.U32.AND P2, PT, R8, RZ, PT ;  /* 0x000000ff0800720c */ /* 0x000fe40003f45070 */
[----:B----4-:R-:W-:-:S05]  /*12da0*/  IADD3 R211, P3, R211, R2, RZ ;  /* 0x00000002d3d37210 */ /* 0x010fca0007f7e0ff */
[--C-:B------:R-:W-:Y:S01]  /*12db0*/  IMAD.X R214, R214, 0x1, R0.reuse, P3 ;  /* 0x00000001d6d67824 */ /* 0x100fe200018e0600 */
[----:B---3--:R-:W-:Y:S01]  /*12dc0*/  IADD3 R215, P4, R215, R2, RZ ;  /* 0x00000002d7d77210 */ /* 0x008fe20007f9e0ff */
[----:B------:R-:W-:Y:S03]  /*12dd0*/  STL [R1+0x5e0], R211 ;  /* 0x0005e0d301007387 */ /* 0x000fe60000100800 */
[----:B------:R-:W-:Y:S01]  /*12de0*/  MOV R9, R214 ;  /* 0x000000d600097202 */ /* 0x000fe20000000f00 */
[----:B------:R-:W-:Y:S01]  /*12df0*/  IMAD.MOV.U32 R8, RZ, RZ, R211 ;  /* 0x000000ffff087224 */ /* 0x000fe200078e00d3 */
[----:B------:R1:W-:Y:S01]  /*12e00*/  STL [R1+0x5dc], R214 ;  /* 0x0005dcd601007387 */ /* 0x0003e20000100800 */
[----:B------:R-:W-:-:S03]  /*12e10*/  IMAD.X R245, R245, 0x1, R0, P4 ;  /* 0x00000001f5f57824 */ /* 0x000fc600020e0600 */
[----:B------:R-:W-:Y:S04]  /*12e20*/  STL [R1+0x5e8], R215 ;  /* 0x0005e8d701007387 */ /* 0x000fe80000100800 */
[----:B------:R3:W-:Y:S04]  /*12e30*/  LDGSTS.E [R6+0xc004], desc[UR18][R8.64], P1 ;  /* 0x0c00400008067fae */ /* 0x0007e80008921852 */
[----:B-1----:R-:W4:Y:S04]  /*12e40*/  LDL.LU R214, [R1+0x5f4] ;  /* 0x0005f40001d67983 */ /* 0x002f280000300800 */
[----:B------:R-:W-:Y:S01]  /*12e50*/  STL [R1+0x5e4], R245 ;  /* 0x0005e4f501007387 */ /* 0x000fe20000100800 */
[----:B------:R-:W-:-:S03]  /*12e60*/  ISETP.GT.AND P1, PT, R5, 0x3b, PT ;  /* 0x0000003b0500780c */ /* 0x000fc60003f24270 */
[----:B------:R-:W4:Y:S01]  /*12e70*/  LDL.LU R211, [R1+0x5fc] ;  /* 0x0005fc0001d37983 */ /* 0x000f220000300800 */
[----:B---3--:R-:W-:Y:S02]  /*12e80*/  IMAD.MOV.U32 R8, RZ, RZ, R215 ;  /* 0x000000ffff087224 */ /* 0x008fe400078e00d7 */
[----:B------:R-:W-:-:S05]  /*12e90*/  IMAD.MOV.U32 R9, RZ, RZ, R245 ;  /* 0x000000ffff097224 */ /* 0x000fca00078e00f5 */
        /* <DEDUP_REMOVED lines=17> */
[----:B----4-:R-:W-:-:S05]  /*12fb0*/  IADD3.X R214, R214, R0, RZ, P2, !PT ;  /* 0x00000000d6d67210 */ /* 0x010fca00017fe4ff */
[----:B------:R-:W-:Y:S02]  /*12fc0*/  IMAD.MOV.U32 R9, RZ, RZ, R214 ;  /* 0x000000ffff097224 */ /* 0x000fe400078e00d6 */
[----:B------:R-:W-:Y:S01]  /*12fd0*/  IMAD.X R211, R211, 0x1, R0, P3 ;  /* 0x00000001d3d37824 */ /* 0x000fe200018e0600 */
[----:B------:R1:W-:Y:S04]  /*12fe0*/  STL [R1+0x5f4], R214 ;  /* 0x0005f4d601007387 */ /* 0x0003e80000100800 */
[----:B------:R-:W-:Y:S04]  /*12ff0*/  STL [R1+0x600], R11 ;  /* 0x0006000b01007387 */ /* 0x000fe80000100800 */
[----:B------:R2:W-:Y:S04]  /*13000*/  LDGSTS.E [R6+0x800c], desc[UR18][R8.64], P1 ;  /* 0x0800c00008067fae */ /* 0x0005e80008921852 */
[----:B------:R4:W-:Y:S04]  /*13010*/  STL [R1+0x5fc], R211 ;  /* 0x0005fcd301007387 */ /* 0x0009e80000100800 */
[----:B-1----:R-:W3:Y:S01]  /*13020*/  LDL.LU R214, [R1+0x40c] ;  /* 0x00040c0001d67983 */ /* 0x002ee20000300800 */
[----:B--2---:R-:W-:-:S03]  /*13030*/  IMAD.MOV.U32 R8, RZ, RZ, R11 ;  /* 0x000000ffff087224 */ /* 0x004fc600078e000b */
[----:B------:R-:W2:Y:S01]  /*13040*/  LDL.LU R213, [R1+0x410] ;  /* 0x0004100001d57983 */ /* 0x000ea20000300800 */
[----:B------:R-:W-:-:S03]  /*13050*/  IMAD.MOV.U32 R9, RZ, RZ, R211 ;  /* 0x000000ffff097224 */ /* 0x000fc600078e00d3 */
[----:B----4-:R-:W4:Y:S04]  /*13060*/  LDL.LU R211, [R1+0x414] ;  /* 0x0004140001d37983 */ /* 0x010f280000300800 */
[----:B------:R-:W4:Y:S04]  /*13070*/  LDL.LU R11, [R1+0x418] ;  /* 0x00041800010b7983 */ /* 0x000f280000300800 */
[----:B------:R1:W-:Y:S01]  /*13080*/  LDGSTS.E [R6+0xc00c], desc[UR18][R8.64], P1 ;  /* 0x0c00c00008067fae */ /* 0x0003e20008921852 */
[----:B------:R-:W-:-:S04]  /*13090*/  ISETP.GT.AND P1, PT, R5, 0x1c, PT ;  /* 0x0000001c0500780c */ /* 0x000fc80003f24270 */
[----:B-1----:R-:W-:Y:S02]  /*130a0*/  SEL R6, RZ, 0x4, !P1 ;  /* 0x00000004ff067807 */ /* 0x002fe40004800000 */
[----:B---3--:R-:W-:-:S04]  /*130b0*/  IADD3 R12, P1, R12, R2, RZ ;  /* 0x000000020c0c7210 */ /* 0x008fc80007f3e0ff */
[----:B------:R-:W-:Y:S01]  /*130c0*/  IADD3.X R212, R212, R0, RZ, P1, !PT ;  /* 0x00000000d4d47210 */ /* 0x000fe20000ffe4ff */
[----:B------:R-:W-:Y:S04]  /*130d0*/  STL [R1+0x408], R12 ;  /* 0x0004080c01007387 */ /* 0x000fe80000100800 */
[----:B------:R1:W-:Y:S04]  /*130e0*/  STL [R1+0x404], R212 ;  /* 0x000404d401007387 */ /* 0x0003e80000100800 */
[----:B------:R-:W3:Y:S01]  /*130f0*/  LDL.LU R245, [R1+0x41c] ;  /* 0x00041c0001f57983 */ /* 0x000ee20000300800 */
[----:B------:R-:W-:-:S03]  /*13100*/  IMAD.MOV.U32 R9, RZ, RZ, R212 ;  /* 0x000000ffff097224 */ /* 0x000fc600078e00d4 */
[----:B------:R-:W3:Y:S01]  /*13110*/  LDL.LU R215, [R1+0x420] ;  /* 0x0004200001d77983 */ /* 0x000ee20000300800 */
[----:B------:R-:W-:-:S03]  /*13120*/  IMAD.MOV.U32 R8, RZ, RZ, R12 ;  /* 0x000000ffff087224 */ /* 0x000fc600078e000c */
        /* <DEDUP_REMOVED lines=11> */
[----:B--2---:R-:W-:-:S05]  /*131e0*/  IADD3 R213, P3, R213, R2, RZ ;  /* 0x00000002d5d57210 */ /* 0x004fca0007f7e0ff */
[----:B------:R-:W-:Y:S01]  /*131f0*/  IMAD.X R214, R214, 0x1, R0, P3 ;  /* 0x00000001d6d67824 */ /* 0x000fe200018e0600 */
[----:B----4-:R-:W-:-:S03]  /*13200*/  IADD3 R11, P4, R11, R2, RZ ;  /* 0x000000020b0b7210 */ /* 0x010fc60007f9e0ff */
[----:B------:R-:W-:Y:S01]  /*13210*/  IMAD.MOV.U32 R9, RZ, RZ, R214 ;  /* 0x000000ffff097224 */ /* 0x000fe200078e00d6 */
[----:B------:R-:W-:Y:S01]  /*13220*/  MOV R8, R213 ;  /* 0x000000d500087202 */ /* 0x000fe20000000f00 */
[----:B------:R-:W-:Y:S01]  /*13230*/  STL [R1+0x410], R213 ;  /* 0x000410d501007387 */ /* 0x000fe20000100800 */
[----:B------:R-:W-:-:S03]  /*13240*/  IMAD.X R211, R211, 0x1, R0, P4 ;  /* 0x00000001d3d37824 */ /* 0x000fc600020e0600 */
[----:B------:R1:W-:Y:S04]  /*13250*/  STL [R1+0x40c], R214 ;  /* 0x00040cd601007387 */ /* 0x0003e80000100800 */
[----:B------:R-:W-:Y:S04]  /*13260*/  STL [R1+0x418], R11 ;  /* 0x0004180b01007387 */ /* 0x000fe80000100800 */
[----:B------:R2:W-:Y:S04]  /*13270*/  STL [R1+0x414], R211 ;  /* 0x000414d301007387 */ /* 0x0005e80000100800 */
[----:B------:R4:W-:Y:S01]  /*13280*/  LDGSTS.E [R6+0x4000], desc[UR18][R8.64], P2 ;  /* 0x0400000008067fae */ /* 0x0009e20009121852 */
[----:B------:R-:W-:-:S03]  /*13290*/  ISETP.GT.AND P2, PT, R5, 0x1e, PT ;  /* 0x0000001e0500780c */ /* 0x000fc60003f44270 */
[----:B-1----:R-:W3:Y:S04]  /*132a0*/  LDL.LU R214, [R1+0x42c] ;  /* 0x00042c0001d67983 */ /* 0x002ee80000300800 */
[----:B------:R-:W3:Y:S01]  /*132b0*/  LDL.LU R213, [R1+0x430] ;  /* 0x0004300001d57983 */ /* 0x000ee20000300800 */
[----:B----4-:R-:W-:Y:S02]  /*132c0*/  IMAD.MOV.U32 R8, RZ, RZ, R11 ;  /* 0x000000ffff087224 */ /* 0x010fe400078e000b */
[----:B------:R-:W-:Y:S02]  /*132d0*/  IMAD.MOV.U32 R9, RZ, RZ, R211 ;  /* 0x000000ffff097224 */ /* 0x000fe400078e00d3 */
[----:B--2---:R-:W2:Y:S04]  /*132e0*/  LDL.LU R211, [R1+0x434] ;  /* 0x0004340001d37983 */ /* 0x004ea80000300800 */
[----:B------:R-:W4:Y:S04]  /*132f0*/  LDL.LU R11, [R1+0x438] ;  /* 0x00043800010b7983 */ /* 0x000f280000300800 */
[----:B------:R1:W-:Y:S02]  /*13300*/  LDGSTS.E [R6+0x4], desc[UR18][R8.64], P1 ;  /* 0x0000400008067fae */ /* 0x0003e40008921852 */
[----:B-1----:R-:W-:-:S04]  /*13310*/  SEL R8, RZ, 0x4, !P2 ;  /* 0x00000004ff087807 */ /* 0x002fc80005000000 */
[----:B------:R-:W-:-:S04]  /*13320*/  SEL R8, R8, RZ, !P0 ;  /* 0x000000ff08087207 */ /* 0x000fc80004000000 */
[----:B------:R-:W-:Y:S02]  /*13330*/  ISETP.NE.U32.AND P2, PT, R8, RZ, PT ;  /* 0x000000ff0800720c */ /* 0x000fe40003f45070 */
[----:B---3--:R-:W-:-:S05]  /*13340*/  IADD3 R215, P3, R215, R2, RZ ;  /* 0x00000002d7d77210 */ /* 0x008fca0007f7e0ff */
[----:B------:R-:W-:Y:S01]  /*13350*/  IMAD.X R245, R245, 0x1, R0, P3 ;  /* 0x00000001f5f57824 */ /* 0x000fe200018e0600 */
[----:B------:R-:W-:-:S03]  /*13360*/  IADD3 R12, P4, R12, R2, RZ ;  /* 0x000000020c0c7210 */ /* 0x000fc60007f9e0ff */
[----:B------:R-:W-:Y:S01]  /*13370*/  IMAD.MOV.U32 R9, RZ, RZ, R245 ;  /* 0x000000ffff097224 */ /* 0x000fe200078e00f5 */
[----:B------:R-:W-:Y:S01]  /*13380*/  MOV R8, R215 ;  /* 0x000000d700087202 */ /* 0x000fe20000000f00 */
[----:B------:R-:W-:Y:S01]  /*13390*/  STL [R1+0x420], R215 ;  /* 0x000420d701007387 */ /* 0x000fe20000100800 */
[----:B------:R-:W-:-:S03]  /*133a0*/  IMAD.X R212, R212, 0x1, R0, P4 ;  /* 0x00000001d4d47824 */ /* 0x000fc600020e0600 */
[----:B------:R-:W-:Y:S04]  /*133b0*/  STL [R1+0x41c], R245 ;  /* 0x00041cf501007387 */ /* 0x000fe80000100800 */
[----:B------:R-:W-:Y:S04]  /*133c0*/  STL [R1+0x428], R12 ;  /* 0x0004280c01007387 */ /* 0x000fe80000100800 */
[----:B------:R1:W-:Y:S04]  /*133d0*/  LDGSTS.E [R6+0x4004], desc[UR18][R8.64], P1 ;  /* 0x0400400008067fae */ /* 0x0003e80008921852 */
[----:B------:R3:W-:Y:S01]  /*133e0*/  STL [R1+0x424], R212 ;  /* 0x000424d401007387 */ /* 0x0007e20000100800 */
[----:B-1----:R-:W-:-:S02]  /*133f0*/  IMAD.MOV.U32 R9, RZ, RZ, R212 ;  /* 0x000000ffff097224 */ /* 0x002fc400078e00d4 */
[----:B------:R-:W-:Y:S01]  /*13400*/  IMAD.MOV.U32 R8, RZ, RZ, R12 ;  /* 0x000000ffff087224 */ /* 0x000fe200078e000c */
[----:B---3--:R-:W3:Y:S04]  /*13410*/  LDL.LU R212, [R1+0x43c] ;  /* 0x00043c0001d47983 */ /* 0x008ee80000300800 */
[----:B------:R-:W3:Y:S04]  /*13420*/  LDL.LU R12, [R1+0x440] ;  /* 0x00044000010c7983 */ /* 0x000ee80000300800 */
[----:B------:R-:W3:Y:S04]  /*13430*/  LDL.LU R245, [R1+0x604] ;  /* 0x0006040001f57983 */ /* 0x000ee80000300800 */
[----:B------:R-:W3:Y:S01]  /*13440*/  LDL.LU R215, [R1+0x608] ;  /* 0x0006080001d77983 */ /* 0x000ee20000300800 */
[----:B------:R-:W-:-:S03]  /*13450*/  ISETP.GT.AND P1, PT, R5, 0x1f, PT ;  /* 0x0000001f0500780c */ /* 0x000fc60003f24270 */
[----:B------:R1:W-:Y:S02]  /*13460*/  LDGSTS.E [R6+0x8], desc[UR18][R8.64], P2 ;  /* 0x0000800008067fae */ /* 0x0003e40009121852 */
[----:B-1----:R-:W-:-:S04]  /*13470*/  SEL R8, RZ, 0x4, !P1 ;  /* 0x00000004ff087807 */ /* 0x002fc80004800000 */
[----:B------:R-:W-:-:S04]  /*13480*/  SEL R8, R8, RZ, !P0 ;  /* 0x000000ff08087207 */ /* 0x000fc80004000000 */
[----:B------:R-:W-:Y:S02]  /*13490*/  ISETP.NE.U32.AND P1, PT, R8, RZ, PT ;  /* 0x000000ff0800720c */ /* 0x000fe40003f25070 */
[----:B------:R-:W-:-:S05]  /*134a0*/  IADD3 R213, P3, R213, R2, RZ ;  /* 0x00000002d5d57210 */ /* 0x000fca0007f7e0ff */
[--C-:B------:R-:W-:Y:S01]  /*134b0*/  IMAD.X R214, R214, 0x1, R0.reuse, P3 ;  /* 0x00000001d6d67824 */ /* 0x100fe200018e0600 */
[----:B----4-:R-:W-:Y:S01]  /*134c0*/  IADD3 R11, P4, R11, R2, RZ ;  /* 0x000000020b0b7210 */ /* 0x010fe20007f9e0ff */
[----:B------:R-:W-:Y:S04]  /*134d0*/  STL [R1+0x430], R213 ;  /* 0x000430d501007387 */ /* 0x000fe80000100800 */
[----:B--2---:R-:W-:Y:S01]  /*134e0*/  IMAD.X R211, R211, 0x1, R0, P4 ;  /* 0x00000001d3d37824 */ /* 0x004fe200020e0600 */
        /* <DEDUP_REMOVED lines=12> */
[----:B------:R1:W-:Y:S04]  /*135b0*/  LDGSTS.E [R6+0xc], desc[UR18][R8.64], P1 ;  /* 0x0000c00008067fae */ /* 0x0003e80008921852 */
[----:B------:R-:W2:Y:S01]  /*135c0*/  LDL.LU R11, [R1+0x620] ;  /* 0x00062000010b7983 */ /* 0x000ea20000300800 */
[----:B-1----:R-:W-:-:S04]  /*135d0*/  SEL R8, RZ, 0x4, !P2 ;  /* 0x00000004ff087807 */ /* 0x002fc80005000000 */
[----:B------:R-:W-:-:S04]  /*135e0*/  SEL R8, R8, RZ, !P0 ;  /* 0x000000ff08087207 */ /* 0x000fc80004000000 */
[----:B------:R-:W-:Y:S02]  /*135f0*/  ISETP.NE.U32.AND P2, PT, R8, RZ, PT ;  /* 0x000000ff0800720c */ /* 0x000fe40003f45070 */
[----:B---3--:R-:W-:-:S05]  /*13600*/  IADD3 R12, P3, R12, R2, RZ ;  /* 0x000000020c0c7210 */ /* 0x008fca0007f7e0ff */
[----:B------:R-:W-:Y:S01]  /*13610*/  IMAD.X R212, R212, 0x1, R0, P3 ;  /* 0x00000001d4d47824 */ /* 0x000fe200018e0600 */
        /* <DEDUP_REMOVED lines=8> */
[----:B-1----:R-:W2:Y:S04]  /*136a0*/  LDL.LU R212, [R1+0x614] ;  /* 0x0006140001d47983 */ /* 0x002ea80000300800 */
[----:B------:R1:W-:Y:S04]  /*136b0*/  STL [R1+0x604], R245 ;  /* 0x000604f501007387 */ /* 0x0003e80000100800 */
[----:B------:R-:W2:Y:S01]  /*136c0*/  LDL.LU R12, [R1+0x61c] ;  /* 0x00061c00010c7983 */ /* 0x000ea20000300800 */
[----:B---3--:R-:W-:-:S02]  /*136d0*/  IMAD.MOV.U32 R8, RZ, RZ, R215 ;  /* 0x000000ffff087224 */ /* 0x008fc400078e00d7 */
[----:B------:R-:W-:Y:S01]  /*136e0*/  IMAD.MOV.U32 R9, RZ, RZ, R245 ;  /* 0x000000ffff097224 */ /* 0x000fe200078e00f5 */
[----:B------:R-:W-:-:S04]  /*136f0*/  ISETP.GT.AND P1, PT, R5, 0x3d, PT ;  /* 0x0000003d0500780c */ /* 0x000fc80003f24270 */
[----:B------:R3:W-:Y:S02]  /*13700*/  LDGSTS.E [R6+0x8000], desc[UR18][R8.64], P2 ;  /* 0x0800000008067fae */ /* 0x0007e40009121852 */
[----:B---3--:R-:W-:-:S04]  /*13710*/  SEL R8, RZ, 0x4, !P1 ;  /* 0x00000004ff087807 */ /* 0x008fc80004800000 */
[----:B------:R-:W-:-:S04]  /*13720*/  SEL R8, R8, RZ, !P0 ;  /* 0x000000ff08087207 */ /* 0x000fc80004000000 */
[----:B------:R-:W-:Y:S02]  /*13730*/  ISETP.NE.U32.AND P1, PT, R8, RZ, PT ;  /* 0x000000ff0800720c */ /* 0x000fe40003f25070 */
[----:B----4-:R-:W-:-:S05]  /*13740*/  IADD3 R213, P3, R213, R2, RZ ;  /* 0x00000002d5d57210 */ /* 0x010fca0007f7e0ff */
[----:B------:R-:W-:Y:S02]  /*13750*/  IMAD.X R214, R214, 0x1, R0, P3 ;  /* 0x00000001d6d67824 */ /* 0x000fe400018e0600 */
[----:B------:R-:W-:-:S03]  /*13760*/  IMAD.MOV.U32 R8, RZ, RZ, R213 ;  /* 0x000000ffff087224 */ /* 0x000fc600078e00d5 */
[----:B------:R-:W-:-:S05]  /*13770*/  MOV R9, R214 ;  /* 0x000000d600097202 */ /* 0x000fca0000000f00 */
[----:B------:R3:W-:Y:S01]  /*13780*/  LDGSTS.E [R6+0xc000], desc[UR18][R8.64], P2 ;  /* 0x0c00000008067fae */ /* 0x0007e20009121852 */
[----:B--2---:R-:W-:-:S03]  /*13790*/  IADD3 R211, P2, R211, R2, RZ ;  /* 0x00000002d3d37210 */ /* 0x004fc60007f5e0ff */
[----:B------:R-:W-:Y:S01]  /*137a0*/  STL [R1+0x610], R213 ;  /* 0x000610d501007387 */ /* 0x000fe20000100800 */
[----:B------:R-:W-:-:S03]  /*137b0*/  IADD3 R11, P3, R11, R2, RZ ;  /* 0x000000020b0b7210 */ /* 0x000fc60007f7e0ff */
[----:B------:R2:W-:Y:S04]  /*137c0*/  STL [R1+0x60c], R214 ;  /* 0x00060cd601007387 */ /* 0x0005e80000100800 */
[----:B-1----:R-:W4:Y:S04]  /*137d0*/  LDL.LU R245, [R1+0x624] ;  /* 0x0006240001f57983 */ /* 0x002f280000300800 */
[----:B------:R-:W4:Y:S04]  /*137e0*/  LDL.LU R215, [R1+0x628] ;  /* 0x0006280001d77983 */ /* 0x000f280000300800 */
[----:B------:R-:W-:Y:S01]  /*137f0*/  STL [R1+0x618], R211 ;  /* 0x000618d301007387 */ /* 0x000fe20000100800 */
[----:B---3--:R-:W-:-:S02]  /*13800*/  IMAD.MOV.U32 R8, RZ, RZ, R211 ;  /* 0x000000ffff087224 */ /* 0x008fc400078e00d3 */
[----:B------:R-:W-:-:S05]  /*13810*/  IMAD.X R212, R212, 0x1, R0, P2 ;  /* 0x00000001d4d47824 */ /* 0x000fca00010e0600 */
[----:B------:R1:W-:Y:S01]  /*13820*/  STL [R1+0x614], R212 ;  /* 0x000614d401007387 */ /* 0x0003e20000100800 */
[----:B------:R-:W-:-:S03]  /*13830*/  IMAD.X R12, R12, 0x1, R0, P3 ;  /* 0x000000010c0c7824 */ /* 0x000fc600018e0600 */
[----:B------:R-:W-:Y:S04]  /*13840*/  STL [R1+0x620], R11 ;  /* 0x0006200b01007387 */ /* 0x000fe80000100800 */
[----:B------:R3:W-:Y:S04]  /*13850*/  STL [R1+0x61c], R12 ;  /* 0x00061c0c01007387 */ /* 0x0007e80000100800 */
[----:B--2---:R-:W2:Y:S04]  /*13860*/  LDL.LU R214, [R1+0x62c] ;  /* 0x00062c0001d67983 */ /* 0x004ea80000300800 */
[----:B------:R-:W2:Y:S01]  /*13870*/  LDL.LU R213, [R1+0x630] ;  /* 0x0006300001d57983 */ /* 0x000ea20000300800 */
[----:B------:R-:W-:-:S03]  /*13880*/  IMAD.MOV.U32 R9, RZ, RZ, R212 ;  /* 0x000000ffff097224 */ /* 0x000fc600078e00d4 */
[----:B-1----:R-:W2:Y:S04]  /*13890*/  LDL.LU R212, [R1+0x634] ;  /* 0x0006340001d47983 */ /* 0x002ea80000300800 */
[----:B------:R1:W-:Y:S04]  /*138a0*/  LDGSTS.E [R6+0x8004], desc[UR18][R8.64], P1 ;  /* 0x0800400008067fae */ /* 0x0003e80008921852 */
[----:B------:R-:W2:Y:S01]  /*138b0*/  LDL.LU R211, [R1+0x638] ;  /* 0x0006380001d37983 */ /* 0x000ea20000300800 */
[----:B-1----:R-:W-:Y:S01]  /*138c0*/  MOV R9, R12 ;  /* 0x0000000c00097202 */ /* 0x002fe20000000f00 */
[----:B------:R-:W-:-:S02]  /*138d0*/  IMAD.MOV.U32 R8, RZ, RZ, R11 ;  /* 0x000000ffff087224 */ /* 0x000fc400078e000b */
[----:B---3--:R-:W3:Y:S04]  /*138e0*/  LDL.LU R12, [R1+0x63c] ;  /* 0x00063c00010c7983 */ /* 0x008ee80000300800 */
[----:B------:R-:W3:Y:S01]  /*138f0*/  LDL.LU R11, [R1+0x640] ;  /* 0x00064000010b7983 */ /* 0x000ee20000300800 */
[----:B------:R-:W1:Y:S03]  /*13900*/  S2R R246, SR_TID.X ;  /* 0x0000000000f67919 */ /* 0x000e660000002100 */
[----:B------:R1:W-:Y:S01]  /*13910*/  LDGSTS.E [R6+0xc004], desc[UR18][R8.64], P1 ;  /* 0x0c00400008067fae */ /* 0x0003e20008921852 */
[----:B------:R-:W-:-:S04]  /*13920*/  ISETP.GT.AND P1, PT, R5, 0x3e, PT ;  /* 0x0000003e0500780c */ /* 0x000fc80003f24270 */
[----:B-1----:R-:W-:-:S04]  /*13930*/  SEL R8, RZ, 0x4, !P1 ;  /* 0x00000004ff087807 */ /* 0x002fc80004800000 */
[----:B------:R-:W-:-:S04]  /*13940*/  SEL R8, R8, RZ, !P0 ;  /* 0x000000ff08087207 */ /* 0x000fc80004000000 */
[----:B------:R-:W-:Y:S02]  /*13950*/  ISETP.NE.U32.AND P3, PT, R8, RZ, PT ;  /* 0x000000ff0800720c */ /* 0x000fe40003f65070 */
[----:B------:R-:W-:Y:S02]  /*13960*/  LOP3.LUT R8, R246, 0x3f, RZ, 0xc0, !PT ;  /* 0x0000003ff6087812 */ /* 0x000fe400078ec0ff */
[----:B------:R-:W-:Y:S02]  /*13970*/  ISETP.GT.AND P2, PT, R5, 0x3f, PT ;  /* 0x0000003f0500780c */ /* 0x000fe40003f44270 */
[----:B----4-:R-:W-:-:S05]  /*13980*/  IADD3 R215, P1, R215, R2, RZ ;  /* 0x00000002d7d77210 */ /* 0x010fca0007f3e0ff */
[----:B------:R-:W-:Y:S01]  /*13990*/  IMAD.X R245, R245, 0x1, R0, P1 ;  /* 0x00000001f5f57824 */ /* 0x000fe200008e0600 */
[----:B------:R-:W-:Y:S01]  /*139a0*/  ISETP.GE.AND P1, PT, R8, R5, PT ;  /* 0x000000050800720c */ /* 0x000fe20003f26270 */
[----:B------:R-:W-:Y:S02]  /*139b0*/  IMAD.MOV.U32 R8, RZ, RZ, R215 ;  /* 0x000000ffff087224 */ /* 0x000fe400078e00d7 */
[----:B------:R-:W-:-:S05]  /*139c0*/  IMAD.MOV.U32 R9, RZ, RZ, R245 ;  /* 0x000000ffff097224 */ /* 0x000fca00078e00f5 */
[----:B------:R1:W-:Y:S01]  /*139d0*/  LDGSTS.E [R6+0x8008], desc[UR18][R8.64], P3 ;  /* 0x0800800008067fae */ /* 0x0003e20009921852 */
[----:B------:R-:W-:-:S03]  /*139e0*/  SEL R5, RZ, 0x4, !P2 ;  /* 0x00000004ff057807 */ /* 0x000fc60005000000 */
[----:B------:R-:W-:Y:S01]  /*139f0*/  STL [R1+0x628], R215 ;  /* 0x000628d701007387 */ /* 0x000fe20000100800 */
[----:B------:R-:W-:-:S03]  /*13a00*/  SEL R5, R5, RZ, !P0 ;  /* 0x000000ff05057207 */ /* 0x000fc60004000000 */
[----:B------:R4:W-:Y:S01]  /*13a10*/  STL [R1+0x624], R245 ;  /* 0x000624f501007387 */ /* 0x0009e20000100800 */
[----:B------:R-:W-:Y:S02]  /*13a20*/  ISETP.NE.U32.AND P2, PT, R5, RZ, PT ;  /* 0x000000ff0500720c */ /* 0x000fe40003f45070 */
[----:B--2---:R-:W-:-:S05]  /*13a30*/  IADD3 R213, P4, R213, R2, RZ ;  /* 0x00000002d5d57210 */ /* 0x004fca0007f9e0ff */
[----:B------:R-:W-:Y:S02]  /*13a40*/  IMAD.X R214, R214, 0x1, R0, P4 ;  /* 0x00000001d6d67824 */ /* 0x000fe400020e0600 */
[----:B-1----:R-:W-:-:S03]  /*13a50*/  IMAD.MOV.U32 R8, RZ, RZ, R213 ;  /* 0x000000ffff087224 */ /* 0x002fc600078e00d5 */
[----:B------:R-:W-:-:S05]  /*13a60*/  MOV R9, R214 ;  /* 0x000000d600097202 */ /* 0x000fca0000000f00 */
[----:B------:R1:W-:Y:S01]  /*13a70*/  LDGSTS.E [R6+0xc008], desc[UR18][R8.64], P3 ;  /* 0x0c00800008067fae */ /* 0x0003e20009921852 */
[----:B------:R-:W-:-:S03]  /*13a80*/  IADD3 R211, P3, R211, R2, RZ ;  /* 0x00000002d3d37210 */ /* 0x000fc60007f7e0ff */
[----:B------:R-:W-:Y:S02]  /*13a90*/  STL [R1+0x630], R213 ;  /* 0x000630d501007387 */ /* 0x000fe40000100800 */
[--C-:B------:R-:W-:Y:S01]  /*13aa0*/  IMAD.X R212, R212, 0x1, R0.reuse, P3 ;  /* 0x00000001d4d47824 */ /* 0x100fe200018e0600 */
[----:B---3--:R-:W-:Y:S01]  /*13ab0*/  IADD3 R11, P4, R11, R2, RZ ;  /* 0x000000020b0b7210 */ /* 0x008fe20007f9e0ff */
[----:B------:R2:W-:Y:S04]  /*13ac0*/  STL [R1+0x62c], R214 ;  /* 0x00062cd601007387 */ /* 0x0005e80000100800 */
[----:B------:R-:W-:Y:S01]  /*13ad0*/  IMAD.X R12, R12, 0x1, R0, P4 ;  /* 0x000000010c0c7824 */ /* 0x000fe200020e0600 */
[----:B------:R-:W-:Y:S04]  /*13ae0*/  STL [R1+0x638], R211 ;  /* 0x000638d301007387 */ /* 0x000fe80000100800 */
[----:B------:R3:W-:Y:S04]  /*13af0*/  STL [R1+0x634], R212 ;  /* 0x000634d401007387 */ /* 0x0007e80000100800 */
[----:B------:R-:W-:Y:S04]  /*13b00*/  STL [R1+0x640], R11 ;  /* 0x0006400b01007387 */ /* 0x000fe80000100800 */
[----:B------:R3:W-:Y:S04]  /*13b10*/  STL [R1+0x63c], R12 ;  /* 0x00063c0c01007387 */ /* 0x0007e80000100800 */
[----:B----4-:R-:W4:Y:S04]  /*13b20*/  LDL.LU R245, [R1+0x108] ;  /* 0x0001080001f57983 */ /* 0x010f280000300800 */
[----:B------:R-:W4:Y:S01]  /*13b30*/  LDL.LU R215, [R1+0x10c] ;  /* 0x00010c0001d77983 */ /* 0x000f220000300800 */
[----:B-1----:R-:W-:-:S03]  /*13b40*/  IMAD.MOV.U32 R8, RZ, RZ, R211 ;  /* 0x000000ffff087224 */ /* 0x002fc600078e00d3 */
[----:B--2---:R-:W2:Y:S01]  /*13b50*/  LDL.LU R214, [R1+0x128] ;  /* 0x0001280001d67983 */ /* 0x004ea20000300800 */
[----:B------:R-:W-:-:S03]  /*13b60*/  IMAD.MOV.U32 R9, RZ, RZ, R212 ;  /* 0x000000ffff097224 */ /* 0x000fc600078e00d4 */
[----:B------:R-:W2:Y:S04]  /*13b70*/  LDL.LU R213, [R1+0x12c] ;  /* 0x00012c0001d57983 */ /* 0x000ea80000300800 */
[----:B---3--:R-:W3:Y:S04]  /*13b80*/  LDL.LU R212, [R1+0x148] ;  /* 0x0001480001d47983 */ /* 0x008ee80000300800 */
[----:B------:R1:W-:Y:S04]  /*13b90*/  LDGSTS.E [R6+0x800c], desc[UR18][R8.64], P2 ;  /* 0x0800c00008067fae */ /* 0x0003e80009121852 */
[----:B------:R-:W3:Y:S01]  /*13ba0*/  LDL.LU R211, [R1+0x14c] ;  /* 0x00014c0001d37983 */ /* 0x000ee20000300800 */
[----:B-1----:R-:W-:Y:S01]  /*13bb0*/  MOV R9, R12 ;  /* 0x0000000c00097202 */ /* 0x002fe20000000f00 */
[----:B------:R-:W-:-:S02]  /*13bc0*/  IMAD.MOV.U32 R8, RZ, RZ, R11 ;  /* 0x000000ffff087224 */ /* 0x000fc400078e000b */
[----:B------:R-:W3:Y:S04]  /*13bd0*/  LDL.LU R12, [R1+0x168] ;  /* 0x00016800010c7983 */ /* 0x000ee80000300800 */
[----:B------:R-:W3:Y:S01]  /*13be0*/  LDL.LU R11, [R1+0x16c] ;  /* 0x00016c00010b7983 */ /* 0x000ee20000300800 */
[----:B------:R-:W-:Y:S01]  /*13bf0*/  SEL R5, RZ, 0x4, P1 ;  /* 0x00000004ff057807 */ /* 0x000fe20000800000 */
[----:B------:R-:W-:Y:S02]  /*13c00*/  ULEA UR5, UR4, UR7, 0xf ;  /* 0x0000000704057291 */ /* 0x000fe4000f8e783f */
[----:B------:R1:W-:Y:S01]  /*13c10*/  LDGSTS.E [R6+0xc00c], desc[UR18][R8.64], P2 ;  /* 0x0c00c00008067fae */ /* 0x0003e20009121852 */
[----:B------:R-:W-:Y:S02]  /*13c20*/  SEL R5, R5, RZ, !P0 ;  /* 0x000000ff05057207 */ /* 0x000fe40004000000 */
[----:B------:R-:W-:Y:S01]  /*13c30*/  IADD3 R16, P1, R16, R4, RZ ;  /* 0x0000000410107210 */ /* 0x000fe20007f3e0ff */
[----:B------:R-:W0:Y:S01]  /*13c40*/  LDGDEPBAR ;  /* 0x00000000000079af */ /* 0x000e220000000000 */
[----:B------:R-:W-:-:S02]  /*13c50*/  ISETP.NE.U32.AND P0, PT, R5, RZ, PT ;  /* 0x000000ff0500720c */ /* 0x000fc40003f05070 */
[-C--:B------:R-:W-:Y:S01]  /*13c60*/  IADD3 R216, P2, R216, R4.reuse, RZ ;  /* 0x00000004d8d87210 */ /* 0x080fe20007f5e0ff */
[----:B------:R-:W-:Y:S02]  /*13c70*/  IMAD.X R15, R15, 0x1, R3, P1 ;  /* 0x000000010f0f7824 */ /* 0x000fe400008e0603 */
[----:B------:R-:W-:Y:S02]  /*13c80*/  VIADD R5, R13, UR5 ;  /* 0x000000050d057c36 */ /* 0x000fe40008000000 */
[----:B-1----:R-:W-:Y:S02]  /*13c90*/  IMAD.MOV.U32 R8, RZ, RZ, R16 ;  /* 0x000000ffff087224 */ /* 0x002fe400078e0010 */
[----:B------:R-:W-:Y:S01]  /*13ca0*/  IMAD.MOV.U32 R9, RZ, RZ, R15 ;  /* 0x000000ffff097224 */ /* 0x000fe200078e000f */
[----:B------:R-:W-:Y:S01]  /*13cb0*/  IADD3 R224, P1, R224, R4, RZ ;  /* 0x00000004e0e07210 */ /* 0x000fe20007f3e0ff */
[----:B------:R-:W-:-:S03]  /*13cc0*/  IMAD.X R23, R23, 0x1, R3, P2 ;  /* 0x0000000117177824 */ /* 0x000fc600010e0603 */
[----:B------:R1:W-:Y:S01]  /*13cd0*/  LDGSTS.E [R5+0x20000], desc[UR18][R8.64], P0 ;  /* 0x2000000008057fae */ /* 0x0003e20008121852 */
[----:B------:R-:W-:Y:S01]  /*13ce0*/  IMAD.X R223, R223, 0x1, R3, P1 ;  /* 0x00000001dfdf7824 */ /* 0x000fe200008e0603 */
[----:B------:R-:W-:Y:S02]  /*13cf0*/  IADD3 R232, P2, R232, R4, RZ ;  /* 0x00000004e8e87210 */ /* 0x000fe40007f5e0ff */
[----:B-1----:R-:W-:Y:S01]  /*13d00*/  MOV R8, R216 ;  /* 0x000000d800087202 */ /* 0x002fe20000000f00 */
[----:B------:R-:W-:Y:S01]  /*13d10*/  IMAD.MOV.U32 R9, RZ, RZ, R23 ;  /* 0x000000ffff097224 */ /* 0x000fe200078e0017 */
[----:B------:R-:W-:Y:S01]  /*13d20*/  IADD3 R240, P1, R240, R4, RZ ;  /* 0x00000004f0f07210 */ /* 0x000fe20007f3e0ff */
[----:B------:R-:W-:-:S03]  /*13d30*/  IMAD.X R231, R231, 0x1, R3, P2 ;  /* 0x00000001e7e77824 */ /* 0x000fc600010e0603 */
[----:B------:R1:W-:Y:S01]  /*13d40*/  LDGSTS.E [R5+0x20400], desc[UR18][R8.64], P0 ;  /* 0x2040000008057fae */ /* 0x0003e20008121852 */
[----:B------:R-:W-:Y:S01]  /*13d50*/  IMAD.X R239, R239, 0x1, R3, P1 ;  /* 0x00000001efef7824 */ /* 0x000fe200008e0603 */
[----:B------:R-:W-:Y:S01]  /*13d60*/  IADD3 R248, P2, R248, R4, RZ ;  /* 0x00000004f8f87210 */ /* 0x000fe20007f5e0ff */
[----:B-1----:R-:W-:Y:S02]  /*13d70*/  IMAD.MOV.U32 R8, RZ, RZ, R224 ;  /* 0x000000ffff087224 */ /* 0x002fe400078e00e0 */
[----:B------:R-:W-:-:S05]  /*13d80*/  IMAD.MOV.U32 R9, RZ, RZ, R223 ;  /* 0x000000ffff097224 */ /* 0x000fca00078e00df */
[----:B------:R1:W-:Y:S01]  /*13d90*/  LDGSTS.E [R5+0x20800], desc[UR18][R8.64], P0 ;  /* 0x2080000008057fae */ /* 0x0003e20008121852 */
[----:B------:R-:W-:Y:S01]  /*13da0*/  IMAD.X R247, R247, 0x1, R3, P2 ;  /* 0x00000001f7f77824 */ /* 0x000fe200010e0603 */
[----:B-1----:R-:W-:Y:S01]  /*13db0*/  MOV R8, R232 ;  /* 0x000000e800087202 */ /* 0x002fe20000000f00 */
[----:B------:R-:W-:-:S05]  /*13dc0*/  IMAD.MOV.U32 R9, RZ, RZ, R231 ;  /* 0x000000ffff097224 */ /* 0x000fca00078e00e7 */
[----:B------:R1:W-:Y:S02]  /*13dd0*/  LDGSTS.E [R5+0x20c00], desc[UR18][R8.64], P0 ;  /* 0x20c0000008057fae */ /* 0x0003e40008121852 */
[----:B-1----:R-:W-:Y:S02]  /*13de0*/  IMAD.MOV.U32 R8, RZ, RZ, R240 ;  /* 0x000000ffff087224 */ /* 0x002fe400078e00f0 */
[----:B------:R-:W-:-:S05]  /*13df0*/  IMAD.MOV.U32 R9, RZ, RZ, R239 ;  /* 0x000000ffff097224 */ /* 0x000fca00078e00ef */
[----:B------:R1:W-:Y:S02]  /*13e00*/  LDGSTS.E [R5+0x21000], desc[UR18][R8.64], P0 ;  /* 0x2100000008057fae */ /* 0x0003e40008121852 */
[----:B-1----:R-:W-:Y:S01]  /*13e10*/  MOV R8, R248 ;  /* 0x000000f800087202 */ /* 0x002fe20000000f00 */
[----:B------:R-:W-:-:S05]  /*13e20*/  IMAD.MOV.U32 R9, RZ, RZ, R247 ;  /* 0x000000ffff097224 */ /* 0x000fca00078e00f7 */
[----:B------:R1:W-:Y:S01]  /*13e30*/  LDGSTS.E [R5+0x21400], desc[UR18][R8.64], P0 ;  /* 0x2140000008057fae */ /* 0x0003e20008121852 */
[----:B----4-:R-:W-:-:S05]  /*13e40*/  IADD3 R215, P1, R215, R4, RZ ;  /* 0x00000004d7d77210 */ /* 0x010fca0007f3e0ff */
[----:B------:R-:W-:Y:S01]  /*13e50*/  IMAD.X R245, R245, 0x1, R3, P1 ;  /* 0x00000001f5f57824 */ /* 0x000fe200008e0603 */
[-C--:B--2---:R-:W-:Y:S01]  /*13e60*/  IADD3 R213, P2, R213, R4.reuse, RZ ;  /* 0x00000004d5d57210 */ /* 0x084fe20007f5e0ff */
[----:B-1----:R-:W-:Y:S02]  /*13e70*/  IMAD.MOV.U32 R8, RZ, RZ, R215 ;  /* 0x000000ffff087224 */ /* 0x002fe400078e00d7 */
[----:B------:R-:W-:Y:S02]  /*13e80*/  IMAD.MOV.U32 R9, RZ, RZ, R245 ;  /* 0x000000ffff097224 */ /* 0x000fe400078e00f5 */
[----:B------:R-:W-:Y:S01]  /*13e90*/  IMAD.X R214, R214, 0x1, R3, P2 ;  /* 0x00000001d6d67824 */ /* 0x000fe200010e0603 */
[----:B------:R-:W-:Y:S04]  /*13ea0*/  STL [R1+0x10c], R215 ;  /* 0x00010cd701007387 */ /* 0x000fe80000100800 */
[----:B------:R1:W-:Y:S01]  /*13eb0*/  LDGSTS.E [R5+0x21800], desc[UR18][R8.64], P0 ;  /* 0x2180000008057fae */ /* 0x0003e20008121852 */
[----:B---3--:R-:W-:-:S03]  /*13ec0*/  IADD3 R211, P1, R211, R4, RZ ;  /* 0x00000004d3d37210 */ /* 0x008fc60007f3e0ff */
[----:B------:R2:W-:Y:S02]  /*13ed0*/  STL [R1+0x108], R245 ;  /* 0x000108f501007387 */ /* 0x0005e40000100800 */
[--C-:B------:R-:W-:Y:S02]  /*13ee0*/  IMAD.X R212, R212, 0x1, R3.reuse, P1 ;  /* 0x00000001d4d47824 */ /* 0x100fe400008e0603 */
[----:B------:R-:W-:Y:S01]  /*13ef0*/  STL [R1+0x12c], R213 ;  /* 0x00012cd501007387 */ /* 0x000fe20000100800 */
[----:B-1----:R-:W-:Y:S01]  /*13f00*/  MOV R8, R213 ;  /* 0x000000d500087202 */ /* 0x002fe20000000f00 */
[----:B------:R-:W-:Y:S01]  /*13f10*/  IMAD.MOV.U32 R9, RZ, RZ, R214 ;  /* 0x000000ffff097224 */ /* 0x000fe200078e00d6 */
[----:B------:R-:W-:Y:S01]  /*13f20*/  IADD3 R11, P2, R11, R4, RZ ;  /* 0x000000040b0b7210 */ /* 0x000fe20007f5e0ff */
[----:B------:R1:W-:Y:S04]  /*13f30*/  STL [R1+0x128], R214 ;  /* 0x000128d601007387 */ /* 0x0003e80000100800 */
[----:B------:R-:W3:Y:S01]  /*13f40*/  LDL.LU R246, [R1+0x1a8] ;  /* 0x0001a80001f67983 */ /* 0x000ee20000300800 */
[----:B------:R-:W-:-:S03]  /*13f50*/  IMAD.X R12, R12, 0x1, R3, P2 ;  /* 0x000000010c0c7824 */ /* 0x000fc600010e0603 */
[----:B--2---:R-:W2:Y:S04]  /*13f60*/  LDL.LU R245, [R1+0x1ac] ;  /* 0x0001ac0001f57983 */ /* 0x004ea80000300800 */
[----:B------:R4:W-:Y:S04]  /*13f70*/  LDGSTS.E [R5+0x21c00], desc[UR18][R8.64], P0 ;  /* 0x21c0000008057fae */ /* 0x0009e80008121852 */
[----:B------:R-:W-:Y:S04]  /*13f80*/  STL [R1+0x14c], R211 ;  /* 0x00014cd301007387 */ /* 0x000fe80000100800 */
[----:B------:R1:W-:Y:S01]  /*13f90*/  STL [R1+0x148], R212 ;  /* 0x000148d401007387 */ /* 0x0003e20000100800 */
[----:B----4-:R-:W-:-:S02]  /*13fa0*/  IMAD.MOV.U32 R8, RZ, RZ, R211 ;  /* 0x000000ffff087224 */ /* 0x010fc400078e00d3 */
[----:B------:R-:W-:Y:S01]  /*13fb0*/  IMAD.MOV.U32 R9, RZ, RZ, R212 ;  /* 0x000000ffff097224 */ /* 0x000fe200078e00d4 */
[----:B------:R-:W-:Y:S04]  /*13fc0*/  STL [R1+0x16c], R11 ;  /* 0x00016c0b01007387 */ /* 0x000fe80000100800 */
[----:B-1----:R-:W4:Y:S04]  /*13fd0*/  LDL.LU R214, [R1+0x1cc] ;  /* 0x0001cc0001d67983 */ /* 0x002f280000300800 */
[----:B------:R1:W-:Y:S04]  /*13fe0*/  STL [R1+0x168], R12 ;  /* 0x0001680c01007387 */ /* 0x0003e80000100800 */
[----:B------:R-:W4:Y:S04]  /*13ff0*/  LDL.LU R212, [R1+0x1ec] ;  /* 0x0001ec0001d47983 */ /* 0x000f280000300800 */
[----:B------:R1:W-:Y:S04]  /*14000*/  LDGSTS.E [R5+0x22000], desc[UR18][R8.64], P0 ;  /* 0x2200000008057fae */ /* 0x0003e80008121852 */
[----:B------:R-:W4:Y:S04]  /*14010*/  LDL.LU R215, [R1+0x1c8] ;  /* 0x0001c80001d77983 */ /* 0x000f280000300800 */
[----:B------:R-:W4:Y:S01]  /*14020*/  LDL.LU R213, [R1+0x1e8] ;  /* 0x0001e80001d57983 */ /* 0x000f220000300800 */
[----:B-1----:R-:W-:Y:S01]  /*14030*/  MOV R8, R11 ;  /* 0x0000000b00087202 */ /* 0x002fe20000000f00 */
[----:B------:R-:W-:-:S02]  /*14040*/  IMAD.MOV.U32 R9, RZ, RZ, R12 ;  /* 0x000000ffff097224 */ /* 0x000fc400078e000c */
[----:B------:R-:W4:Y:S04]  /*14050*/  LDL.LU R211, [R1+0x208] ;  /* 0x0002080001d37983 */ /* 0x000f280000300800 */
[----:B------:R-:W4:Y:S04]  /*14060*/  LDL.LU R12, [R1+0x20c] ;  /* 0x00020c00010c7983 */ /* 0x000f280000300800 */
[----:B------:R-:W4:Y:S04]  /*14070*/  LDL.LU R11, [R1+0x228] ;  /* 0x00022800010b7983 */ /* 0x000f280000300800 */
[----:B------:R-:W4:Y:S04]  /*14080*/  LDL.LU R6, [R1+0x22c] ;  /* 0x00022c0001067983 */ /* 0x000f280000300800 */
[----:B------:R1:W-:Y:S04]  /*14090*/  LDGSTS.E [R5+0x22400], desc[UR18][R8.64], P0 ;  /* 0x2240000008057fae */ /* 0x0003e80008121852 */
[----:B------:R-:W4:Y:S04]  /*140a0*/  LDL.LU R8, [R1+0x188] ;  /* 0x0001880001087983 */ /* 0x000f280000300800 */
[----:B------:R-:W1:Y:S01]  /*140b0*/  LDL.LU R9, [R1+0x18c] ;  /* 0x00018c0001097983 */ /* 0x000e620000300800 */
[----:B--2---:R-:W-:-:S05]  /*140c0*/  IADD3 R245, P2, R245, R4, RZ ;  /* 0x00000004f5f57210 */ /* 0x004fca0007f5e0ff */
[----:B---3--:R-:W-:Y:S01]  /*140d0*/  IMAD.X R246, R246, 0x1, R3, P2 ;  /* 0x00000001f6f67824 */ /* 0x008fe200010e0603 */
[----:B----4-:R-:W-:-:S05]  /*140e0*/  IADD3 R212, P2, R212, R4, RZ ;  /* 0x00000004d4d47210 */ /* 0x010fca0007f5e0ff */
[----:B------:R-:W-:Y:S01]  /*140f0*/  IMAD.X R213, R213, 0x1, R3, P2 ;  /* 0x00000001d5d57824 */ /* 0x000fe200010e0603 */
[----:B-1----:R-:W-:-:S05]  /*14100*/  IADD3 R9, P1, R9, R4, RZ ;  /* 0x0000000409097210 */ /* 0x002fca0007f3e0ff */
[----:B------:R-:W-:Y:S01]  /*14110*/  IMAD.X R8, R8, 0x1, R3, P1 ;  /* 0x0000000108087824 */ /* 0x000fe200008e0603 */
[----:B------:R1:W-:Y:S04]  /*14120*/  STL [R1+0x18c], R9 ;  /* 0x00018c0901007387 */ /* 0x0003e80000100800 */
[----:B------:R2:W-:Y:S01]  /*14130*/  STL [R1+0x188], R8 ;  /* 0x0001880801007387 */ /* 0x0005e20000100800 */
[----:B-1----:R-:W-:-:S04]  /*14140*/  LOP3.LUT R9, R9, R8, RZ, 0x3c, !PT ;  /* 0x0000000809097212 */ /* 0x002fc800078e3cff */
[C---:B--2---:R-:W-:Y:S02]  /*14150*/  LOP3.LUT R8, R9.reuse, R8, RZ, 0x3c, !PT ;  /* 0x0000000809087212 */ /* 0x044fe400078e3cff */
[----:B------:R-:W-:Y:S02]  /*14160*/  IADD3 R214, P1, R214, R4, RZ ;  /* 0x00000004d6d67210 */ /* 0x000fe40007f3e0ff */
[----:B------:R-:W-:Y:S02]  /*14170*/  LOP3.LUT R9, R9, R8, RZ, 0x3c, !PT ;  /* 0x0000000809097212 */ /* 0x000fe400078e3cff */
[----:B------:R-:W-:Y:S02]  /*14180*/  IADD3.X R215, R215, R3, RZ, P1, !PT ;  /* 0x00000003d7d77210 */ /* 0x000fe40000ffe4ff */
[-C--:B------:R-:W-:Y:S01]  /*14190*/  IADD3 R12, P1, R12, R4.reuse, RZ ;  /* 0x000000040c0c7210 */ /* 0x080fe20007f3e0ff */
[----:B------:R1:W-:Y:S01]  /*141a0*/  LDGSTS.E [R5+0x22800], desc[UR18][R8.64], P0 ;  /* 0x2280000008057fae */ /* 0x0003e20008121852 */
[----:B------:R-:W-:-:S03]  /*141b0*/  IADD3 R6, P2, R6, R4, RZ ;  /* 0x0000000406067210 */ /* 0x000fc60007f5e0ff */
[----:B------:R-:W-:Y:S01]  /*141c0*/  STL [R1+0x1ac], R245 ;  /* 0x0001acf501007387 */ /* 0x000fe20000100800 */
[----:B------:R-:W-:-:S03]  /*141d0*/  IADD3.X R211, R211, R3, RZ, P1, !PT ;  /* 0x00000003d3d37210 */ /* 0x000fc60000ffe4ff */
[----:B------:R-:W-:Y:S01]  /*141e0*/  STL [R1+0x1a8], R246 ;  /* 0x0001a8f601007387 */ /* 0x000fe20000100800 */
[----:B-1----:R-:W-:Y:S02]  /*141f0*/  IMAD.MOV.U32 R8, RZ, RZ, R245 ;  /* 0x000000ffff087224 */ /* 0x002fe400078e00f5 */
[----:B------:R-:W-:Y:S01]  /*14200*/  IMAD.MOV.U32 R9, RZ, RZ, R246 ;  /* 0x000000ffff097224 */ /* 0x000fe200078e00f6 */
[----:B------:R-:W-:Y:S01]  /*14210*/  STL [R1+0x1cc], R214 ;  /* 0x0001ccd601007387 */ /* 0x000fe20000100800 */
[----:B------:R-:W-:-:S03]  /*14220*/  IMAD.X R11, R11, 0x1, R3, P2 ;  /* 0x000000010b0b7824 */ /* 0x000fc600010e0603 */
[----:B------:R1:W-:Y:S04]  /*14230*/  STL [R1+0x1c8], R215 ;  /* 0x0001c8d701007387 */ /* 0x0003e80000100800 */
[----:B------:R-:W-:Y:S04]  /*14240*/  STL [R1+0x1ec], R212 ;  /* 0x0001ecd401007387 */ /* 0x000fe80000100800 */
[----:B------:R2:W-:Y:S04]  /*14250*/  LDGSTS.E [R5+0x22c00], desc[UR18][R8.64], P0 ;  /* 0x22c0000008057fae */ /* 0x0005e80008121852 */
[----:B------:R3:W-:Y:S04]  /*14260*/  STL [R1+0x1e8], R213 ;  /* 0x0001e8d501007387 */ /* 0x0007e80000100800 */
[----:B------:R-:W-:Y:S01]  /*14270*/  STL [R1+0x20c], R12 ;  /* 0x00020c0c01007387 */ /* 0x000fe20000100800 */
[----:B--2---:R-:W-:-:S03]  /*14280*/  IMAD.MOV.U32 R8, RZ, RZ, R214 ;  /* 0x000000ffff087224 */ /* 0x004fc600078e00d6 */
[----:B------:R2:W-:Y:S01]  /*14290*/  STL [R1+0x208], R211 ;  /* 0x000208d301007387 */ /* 0x0005e20000100800 */
[----:B------:R-:W-:-:S03]  /*142a0*/  IMAD.MOV.U32 R9, RZ, RZ, R215 ;  /* 0x000000ffff097224 */ /* 0x000fc600078e00d7 */
[----:B------:R-:W-:Y:S04]  /*142b0*/  STL [R1+0x22c], R6 ;  /* 0x00022c0601007387 */ /* 0x000fe80000100800 */
[----:B------:R4:W-:Y:S04]  /*142c0*/  STL [R1+0x228], R11 ;  /* 0x0002280b01007387 */ /* 0x0009e80000100800 */
[----:B-1----:R-:W4:Y:S04]  /*142d0*/  LDL.LU R215, [R1+0x110] ;  /* 0x0001100001d77983 */ /* 0x002f280000300800 */
[----:B------:R1:W-:Y:S04]  /*142e0*/  LDGSTS.E [R5+0x23000], desc[UR18][R8.64], P0 ;  /* 0x2300000008057fae */ /* 0x0003e80008121852 */
[----:B------:R-:W4:Y:S01]  /*142f0*/  LDL.LU R214, [R1+0x114] ;  /* 0x0001140001d67983 */ /* 0x000f220000300800 */
[----:B-1----:R-:W-:-:S02]  /*14300*/  IMAD.MOV.U32 R8, RZ, RZ, R212 ;  /* 0x000000ffff087224 */ /* 0x002fc400078e00d4 */
[----:B------:R-:W-:Y:S02]  /*14310*/  IMAD.MOV.U32 R9, RZ, RZ, R213 ;  /* 0x000000ffff097224 */ /* 0x000fe400078e00d5 */
[----:B---3--:R-:W3:Y:S04]  /*14320*/  LDL.LU R213, [R1+0x130] ;  /* 0x0001300001d57983 */ /* 0x008ee80000300800 */
[----:B------:R-:W3:Y:S04]  /*14330*/  LDL.LU R212, [R1+0x134] ;  /* 0x0001340001d47983 */ /* 0x000ee80000300800 */
[----:B------:R1:W-:Y:S02]  /*14340*/  LDGSTS.E [R5+0x23400], desc[UR18][R8.64], P0 ;  /* 0x2340000008057fae */ /* 0x0003e40008121852 */
[----:B-1----:R-:W-:-:S02]  /*14350*/  IMAD.MOV.U32 R8, RZ, RZ, R12 ;  /* 0x000000ffff087224 */ /* 0x002fc400078e000c */
[----:B------:R-:W-:Y:S02]  /*14360*/  IMAD.MOV.U32 R9, RZ, RZ, R211 ;  /* 0x000000ffff097224 */ /* 0x000fe400078e00d3 */
[----:B--2---:R-:W2:Y:S04]  /*14370*/  LDL.LU R211, [R1+0x150] ;  /* 0x0001500001d37983 */ /* 0x004ea80000300800 */
[----:B------:R1:W-:Y:S04]  /*14380*/  LDGSTS.E [R5+0x23800], desc[UR18][R8.64], P0 ;  /* 0x2380000008057fae */ /* 0x0003e80008121852 */
[----:B------:R-:W2:Y:S01]  /*14390*/  LDL.LU R12, [R1+0x154] ;  /* 0x00015400010c7983 */ /* 0x000ea20000300800 */
[----:B-1----:R-:W-:-:S02]  /*143a0*/  IMAD.MOV.U32 R9, RZ, RZ, R11 ;  /* 0x000000ffff097224 */ /* 0x002fc400078e000b */
[----:B------:R-:W-:Y:S01]  /*143b0*/  IMAD.MOV.U32 R8, RZ, RZ, R6 ;  /* 0x000000ffff087224 */ /* 0x000fe200078e0006 */
[----:B----4-:R-:W4:Y:S04]  /*143c0*/  LDL.LU R11, [R1+0x170] ;  /* 0x00017000010b7983 */ /* 0x010f280000300800 */
[----:B------:R-:W4:Y:S01]  /*143d0*/  LDL.LU R6, [R1+0x174] ;  /* 0x0001740001067983 */ /* 0x000f220000300800 */
[----:B------:R-:W-:-:S03]  /*143e0*/  IADD3 R18, P1, R18, R4, RZ ;  /* 0x0000000412127210 */ /* 0x000fc60007f3e0ff */
[----:B------:R1:W-:Y:S01]  /*143f0*/  LDGSTS.E [R5+0x23c00], desc[UR18][R8.64], P0 ;  /* 0x23c0000008057fae */ /* 0x0003e20008121852 */
[----:B------:R-:W-:Y:S02]  /*14400*/  IADD3.X R17, R17, R3, RZ, P1, !PT ;  /* 0x0000000311117210 */ /* 0x000fe40000ffe4ff */
[----:B------:R-:W-:Y:S02]  /*14410*/  IADD3 R218, P2, R218, R4, RZ ;  /* 0x00000004dada7210 */ /* 0x000fe40007f5e0ff */
[----:B-1----:R-:W-:Y:S01]  /*14420*/  LOP3.LUT R5, R13, 0x20, RZ, 0x3c, !PT ;  /* 0x000000200d057812 */ /* 0x002fe200078e3cff */
[----:B------:R-:W-:Y:S02]  /*14430*/  IMAD.MOV.U32 R8, RZ, RZ, R18 ;  /* 0x000000ffff087224 */ /* 0x000fe400078e0012 */
[----:B------:R-:W-:Y:S02]  /*14440*/  IMAD.MOV.U32 R9, RZ, RZ, R17 ;  /* 0x000000ffff097224 */ /* 0x000fe400078e0011 */
[----:B------:R-:W-:-:S02]  /*14450*/  VIADD R5, R5, UR5 ;  /* 0x0000000505057c36 */ /* 0x000fc40008000000 */
[--C-:B------:R-:W-:Y:S01]  /*14460*/  IMAD.X R217, R217, 0x1, R3.reuse, P2 ;  /* 0x00000001d9d97824 */ /* 0x100fe200010e0603 */
[-C--:B------:R-:W-:Y:S02]  /*14470*/  IADD3 R226, P1, R226, R4.reuse, RZ ;  /* 0x00000004e2e27210 */ /* 0x080fe40007f3e0ff */
[----:B------:R1:W-:Y:S01]  /*14480*/  LDGSTS.E [R5+0x20100], desc[UR18][R8.64], P0 ;  /* 0x2010000008057fae */ /* 0x0003e20008121852 */
[----:B------:R-:W-:Y:S02]  /*14490*/  IADD3 R234, P2, R234, R4, RZ ;  /* 0x00000004eaea7210 */ /* 0x000fe40007f5e0ff */
[--C-:B------:R-:W-:Y:S02]  /*144a0*/  IMAD.X R225, R225, 0x1, R3.reuse, P1 ;  /* 0x00000001e1e17824 */ /* 0x100fe400008e0603 */
[----:B-1----:R-:W-:Y:S01]  /*144b0*/  IMAD.MOV.U32 R8, RZ, RZ, R218 ;  /* 0x000000ffff087224 */ /* 0x002fe200078e00da */
[----:B------:R-:W-:Y:S01]  /*144c0*/  MOV R9, R217 ;  /* 0x000000d900097202 */ /* 0x000fe20000000f00 */
[----:B------:R-:W-:-:S04]  /*144d0*/  IMAD.X R233, R233, 0x1, R3, P2 ;  /* 0x00000001e9e97824 */ /* 0x000fc800010e0603 */
[----:B------:R1:W-:Y:S01]  /*144e0*/  LDGSTS.E [R5+0x20500], desc[UR18][R8.64], P0 ;  /* 0x2050000008057fae */ /* 0x0003e20008121852 */
[-C--:B------:R-:W-:Y:S02]  /*144f0*/  IADD3 R242, P1, R242, R4.reuse, RZ ;  /* 0x00000004f2f27210 */ /* 0x080fe40007f3e0ff */
[----:B------:R-:W-:Y:S01]  /*14500*/  IADD3 R250, P2, R250, R4, RZ ;  /* 0x00000004fafa7210 */ /* 0x000fe20007f5e0ff */
[----:B-1----:R-:W-:Y:S02]  /*14510*/  IMAD.MOV.U32 R8, RZ, RZ, R226 ;  /* 0x000000ffff087224 */ /* 0x002fe400078e00e2 */
[----:B------:R-:W-:Y:S02]  /*14520*/  IMAD.MOV.U32 R9, RZ, RZ, R225 ;  /* 0x000000ffff097224 */ /* 0x000fe400078e00e1 */
[----:B------:R-:W-:-:S03]  /*14530*/  IMAD.X R241, R241, 0x1, R3, P1 ;  /* 0x00000001f1f17824 */ /* 0x000fc600008e0603 */
[----:B------:R1:W-:Y:S01]  /*14540*/  LDGSTS.E [R5+0x20900], desc[UR18][R8.64], P0 ;  /* 0x2090000008057fae */ /* 0x0003e20008121852 */
[----:B------:R-:W-:Y:S02]  /*14550*/  IMAD.X R249, R249, 0x1, R3, P2 ;  /* 0x00000001f9f97824 */ /* 0x000fe400010e0603 */
[----:B-1----:R-:W-:Y:S01]  /*14560*/  IMAD.MOV.U32 R8, RZ, RZ, R234 ;  /* 0x000000ffff087224 */ /* 0x002fe200078e00ea */
[----:B------:R-:W-:-:S05]  /*14570*/  MOV R9, R233 ;  /* 0x000000e900097202 */ /* 0x000fca0000000f00 */
[----:B------:R1:W-:Y:S02]  /*14580*/  LDGSTS.E [R5+0x20d00], desc[UR18][R8.64], P0 ;  /* 0x20d0000008057fae */ /* 0x0003e40008121852 */
[----:B-1----:R-:W-:Y:S02]  /*14590*/  IMAD.MOV.U32 R8, RZ, RZ, R242 ;  /* 0x000000ffff087224 */ /* 0x002fe400078e00f2 */
[----:B------:R-:W-:-:S05]  /*145a0*/  IMAD.MOV.U32 R9, RZ, RZ, R241 ;  /* 0x000000ffff097224 */ /* 0x000fca00078e00f1 */
[----:B------:R1:W-:Y:S02]  /*145b0*/  LDGSTS.E [R5+0x21100], desc[UR18][R8.64], P0 ;  /* 0x2110000008057fae */ /* 0x0003e40008121852 */
[----:B-1----:R-:W-:Y:S01]  /*145c0*/  IMAD.MOV.U32 R8, RZ, RZ, R250 ;  /* 0x000000ffff087224 */ /* 0x002fe200078e00fa */
[----:B------:R-:W-:-:S05]  /*145d0*/  MOV R9, R249 ;  /* 0x000000f900097202 */ /* 0x000fca0000000f00 */
[----:B------:R1:W-:Y:S01]  /*145e0*/  LDGSTS.E [R5+0x21500], desc[UR18][R8.64], P0 ;  /* 0x2150000008057fae */ /* 0x0003e20008121852 */
[----:B------:R-:W-:-:S05]  /*145f0*/  IADD3 R214, P1, R214, R4, RZ ;  /* 0x00000004d6d67210 */ /* 0x000fca0007f3e0ff */
[----:B------:R-:W-:Y:S02]  /*14600*/  IMAD.X R215, R215, 0x1, R3, P1 ;  /* 0x00000001d7d77824 */ /* 0x000fe400008e0603 */
[----:B-1----:R-:W-:Y:S02]  /*14610*/  IMAD.MOV.U32 R8, RZ, RZ, R214 ;  /* 0x000000ffff087224 */ /* 0x002fe400078e00d6 */
[----:B------:R-:W-:Y:S01]  /*14620*/  IMAD.MOV.U32 R9, RZ, RZ, R215 ;  /* 0x000000ffff097224 */ /* 0x000fe200078e00d7 */
[----:B---3--:R-:W-:-:S04]  /*14630*/  IADD3 R212, P2, R212, R4, RZ ;  /* 0x00000004d4d47210 */ /* 0x008fc80007f5e0ff */
[----:B------:R1:W-:Y:S01]  /*14640*/  LDGSTS.E [R5+0x21900], desc[UR18][R8.64], P0 ;  /* 0x2190000008057fae */ /* 0x0003e20008121852 */
[----:B------:R-:W-:-:S03]  /*14650*/  IMAD.X R213, R213, 0x1, R3, P2 ;  /* 0x00000001d5d57824 */ /* 0x000fc600010e0603 */
[----:B------:R3:W-:Y:S04]  /*14660*/  STL [R1+0x114], R214 ;  /* 0x000114d601007387 */ /* 0x0007e80000100800 */
[----:B------:R-:W-:Y:S01]  /*14670*/  STL [R1+0x110], R215 ;  /* 0x000110d701007387 */ /* 0x000fe20000100800 */
[----:B-1----:R-:W-:Y:S01]  /*14680*/  IMAD.MOV.U32 R8, RZ, RZ, R212 ;  /* 0x000000ffff087224 */ /* 0x002fe200078e00d4 */
[----:B------:R-:W-:Y:S02]  /*14690*/  MOV R9, R213 ;  /* 0x000000d500097202 */ /* 0x000fe40000000f00 */
[----:B------:R1:W-:Y:S04]  /*146a0*/  STL [R1+0x134], R212 ;  /* 0x000134d401007387 */ /* 0x0003e80000100800 */
[----:B------:R1:W-:Y:S04]  /*146b0*/  STL [R1+0x130], R213 ;  /* 0x000130d501007387 */ /* 0x0003e80000100800 */
[----:B------:R-:W3:Y:S04]  /*146c0*/  LDL.LU R246, [R1+0x1b0] ;  /* 0x0001b00001f67983 */ /* 0x000ee80000300800 */
[----:B------:R-:W3:Y:S01]  /*146d0*/  LDL.LU R245, [R1+0x1b4] ;  /* 0x0001b40001f57983 */ /* 0x000ee20000300800 */
[----:B--2---:R-:W-:-:S03]  /*146e0*/  IADD3 R12, P1, R12, R4, RZ ;  /* 0x000000040c0c7210 */ /* 0x004fc60007f3e0ff */
[----:B------:R2:W-:Y:S02]  /*146f0*/  LDGSTS.E [R5+0x21d00], desc[UR18][R8.64], P0 ;  /* 0x21d0000008057fae */ /* 0x0005e40008121852 */
[----:B------:R-:W-:Y:S02]  /*14700*/  IMAD.X R211, R211, 0x1, R3, P1 ;  /* 0x00000001d3d37824 */ /* 0x000fe400008e0603 */
[----:B------:R-:W-:Y:S01]  /*14710*/  STL [R1+0x154], R12 ;  /* 0x0001540c01007387 */ /* 0x000fe20000100800 */
[----:B----4-:R-:W-:Y:S01]  /*14720*/  IADD3 R6, P2, R6, R4, RZ ;  /* 0x0000000406067210 */ /* 0x010fe20007f5e0ff */
[----:B--2---:R-:W-:Y:S02]  /*14730*/  IMAD.MOV.U32 R8, RZ, RZ, R12 ;  /* 0x000000ffff087224 */ /* 0x004fe400078e000c */
[----:B------:R2:W-:Y:S01]  /*14740*/  STL [R1+0x150], R211 ;  /* 0x000150d301007387 */ /* 0x0005e20000100800 */
[----:B------:R-:W-:Y:S02]  /*14750*/  IMAD.MOV.U32 R9, RZ, RZ, R211 ;  /* 0x000000ffff097224 */ /* 0x000fe400078e00d3 */
[----:B------:R-:W-:Y:S01]  /*14760*/  IMAD.X R11, R11, 0x1, R3, P2 ;  /* 0x000000010b0b7824 */ /* 0x000fe200010e0603 */
[----:B------:R-:W-:Y:S04]  /*14770*/  STL [R1+0x174], R6 ;  /* 0x0001740601007387 */ /* 0x000fe80000100800 */
[----:B---3--:R-:W3:Y:S04]  /*14780*/  LDL.LU R214, [R1+0x1d4] ;  /* 0x0001d40001d67983 */ /* 0x008ee80000300800 */
[----:B------:R4:W-:Y:S04]  /*14790*/  STL [R1+0x170], R11 ;  /* 0x0001700b01007387 */ /* 0x0009e80000100800 */
[----:B-1----:R-:W3:Y:S04]  /*147a0*/  LDL.LU R212, [R1+0x1f4] ;  /* 0x0001f40001d47983 */ /* 0x002ee80000300800 */
[----:B------:R1:W-:Y:S04]  /*147b0*/  LDGSTS.E [R5+0x22100], desc[UR18][R8.64], P0 ;  /* 0x2210000008057fae */ /* 0x0003e80008121852 */
[----:B------:R-:W3:Y:S04]  /*147c0*/  LDL.LU R215, [R1+0x1d0] ;  /* 0x0001d00001d77983 */ /* 0x000ee80000300800 */
[----:B------:R-:W3:Y:S01]  /*147d0*/  LDL.LU R213, [R1+0x1f0] ;  /* 0x0001f00001d57983 */ /* 0x000ee20000300800 */
[----:B-1----:R-:W-:Y:S01]  /*147e0*/  IMAD.MOV.U32 R8, RZ, RZ, R6 ;  /* 0x000000ffff087224 */ /* 0x002fe200078e0006 */
[----:B------:R-:W-:-:S02]  /*147f0*/  MOV R9, R11 ;  /* 0x0000000b00097202 */ /* 0x000fc40000000f00 */
[----:B--2---:R-:W2:Y:S04]  /*14800*/  LDL.LU R211, [R1+0x210] ;  /* 0x0002100001d37983 */ /* 0x004ea80000300800 */
[----:B------:R-:W2:Y:S04]  /*14810*/  LDL.LU R12, [R1+0x214] ;  /* 0x00021400010c7983 */ /* 0x000ea80000300800 */
[----:B----4-:R-:W4:Y:S04]  /*14820*/  LDL.LU R11, [R1+0x230] ;  /* 0x00023000010b7983 */ /* 0x010f280000300800 */
[----:B------:R-:W4:Y:S04]  /*14830*/  LDL.LU R6, [R1+0x234] ;  /* 0x0002340001067983 */ /* 0x000f280000300800 */
[----:B------:R1:W-:Y:S04]  /*14840*/  LDGSTS.E [R5+0x22500], desc[UR18][R8.64], P0 ;  /* 0x2250000008057fae */ /* 0x0003e80008121852 */
[----:B------:R-:W2:Y:S04]  /*14850*/  LDL.LU R8, [R1+0x190] ;  /* 0x0001900001087983 */ /* 0x000ea80000300800 */
[----:B------:R-:W1:Y:S01]  /*14860*/  LDL.LU R9, [R1+0x194] ;  /* 0x0001940001097983 */ /* 0x000e620000300800 */
[----:B------:R-:W-:-:S05]  /*14870*/  IADD3 R245, P2, R245, R4, RZ ;  /* 0x00000004f5f57210 */ /* 0x000fca0007f5e0ff */
[----:B------:R-:W-:Y:S01]  /*14880*/  IMAD.X R246, R246, 0x1, R3, P2 ;  /* 0x00000001f6f67824 */ /* 0x000fe200010e0603 */
[----:B---3--:R-:W-:-:S04]  /*14890*/  IADD3 R212, P2, R212, R4, RZ ;  /* 0x00000004d4d47210 */ /* 0x008fc80007f5e0ff */
[----:B------:R-:W-:Y:S02]  /*148a0*/  IADD3.X R213, R213, R3, RZ, P2, !PT ;  /* 0x00000003d5d57210 */ /* 0x000fe400017fe4ff */
[----:B-1----:R-:W-:-:S05]  /*148b0*/  IADD3 R9, P1, R9, R4, RZ ;  /* 0x0000000409097210 */ /* 0x002fca0007f3e0ff */
[----:B--2---:R-:W-:Y:S01]  /*148c0*/  IMAD.X R8, R8, 0x1, R3, P1 ;  /* 0x0000000108087824 */ /* 0x004fe200008e0603 */
[----:B------:R1:W-:Y:S04]  /*148d0*/  STL [R1+0x194], R9 ;  /* 0x0001940901007387 */ /* 0x0003e80000100800 */
[----:B------:R2:W-:Y:S01]  /*148e0*/  STL [R1+0x190], R8 ;  /* 0x0001900801007387 */ /* 0x0005e20000100800 */
[----:B-1----:R-:W-:-:S04]  /*148f0*/  LOP3.LUT R9, R9, R8, RZ, 0x3c, !PT ;  /* 0x0000000809097212 */ /* 0x002fc800078e3cff */
[C---:B--2---:R-:W-:Y:S02]  /*14900*/  LOP3.LUT R8, R9.reuse, R8, RZ, 0x3c, !PT ;  /* 0x0000000809087212 */ /* 0x044fe400078e3cff */
[----:B------:R-:W-:Y:S02]  /*14910*/  IADD3 R214, P1, R214, R4, RZ ;  /* 0x00000004d6d67210 */ /* 0x000fe40007f3e0ff */
[----:B------:R-:W-:-:S03]  /*14920*/  LOP3.LUT R9, R9, R8, RZ, 0x3c, !PT ;  /* 0x0000000809097212 */ /* 0x000fc600078e3cff */
[----:B------:R-:W-:Y:S02]  /*14930*/  IMAD.X R215, R215, 0x1, R3, P1 ;  /* 0x00000001d7d77824 */ /* 0x000fe400008e0603 */
[----:B------:R1:W-:Y:S01]  /*14940*/  LDGSTS.E [R5+0x22900], desc[UR18][R8.64], P0 ;  /* 0x2290000008057fae */ /* 0x0003e20008121852 */
[-C--:B------:R-:W-:Y:S02]  /*14950*/  IADD3 R12, P1, R12, R4.reuse, RZ ;  /* 0x000000040c0c7210 */ /* 0x080fe40007f3e0ff */
[----:B----4-:R-:W-:Y:S01]  /*14960*/  IADD3 R6, P2, R6, R4, RZ ;  /* 0x0000000406067210 */ /* 0x010fe20007f5e0ff */
[----:B------:R-:W-:Y:S01]  /*14970*/  STL [R1+0x1b4], R245 ;  /* 0x0001b4f501007387 */ /* 0x000fe20000100800 */
[----:B-1----:R-:W-:Y:S02]  /*14980*/  IMAD.MOV.U32 R8, RZ, RZ, R245 ;  /* 0x000000ffff087224 */ /* 0x002fe400078e00f5 */
[----:B------:R-:W-:Y:S01]  /*14990*/  IMAD.MOV.U32 R9, RZ, RZ, R246 ;  /* 0x000000ffff097224 */ /* 0x000fe200078e00f6 */
[----:B------:R-:W-:Y:S01]  /*149a0*/  STL [R1+0x1b0], R246 ;  /* 0x0001b0f601007387 */ /* 0x000fe20000100800 */
[----:B------:R-:W-:-:S03]  /*149b0*/  IMAD.X R211, R211, 0x1, R3, P1 ;  /* 0x00000001d3d37824 */ /* 0x000fc600008e0603 */
[----:B------:R1:W-:Y:S01]  /*149c0*/  LDGSTS.E [R5+0x22d00], desc[UR18][R8.64], P0 ;  /* 0x22d0000008057fae */ /* 0x0003e20008121852 */
[----:B------:R-:W-:-:S03]  /*149d0*/  IADD3.X R11, R11, R3, RZ, P2, !PT ;  /* 0x000000030b0b7210 */ /* 0x000fc600017fe4ff */
[----:B------:R-:W-:Y:S04]  /*149e0*/  STL [R1+0x1d4], R214 ;  /* 0x0001d4d601007387 */ /* 0x000fe80000100800 */
[----:B------:R2:W-:Y:S01]  /*149f0*/  STL [R1+0x1d0], R215 ;  /* 0x0001d0d701007387 */ /* 0x0005e20000100800 */
[----:B-1----:R-:W-:Y:S02]  /*14a00*/  IMAD.MOV.U32 R8, RZ, RZ, R214 ;  /* 0x000000ffff087224 */ /* 0x002fe400078e00d6 */
[----:B------:R-:W-:Y:S01]  /*14a10*/  IMAD.MOV.U32 R9, RZ, RZ, R215 ;  /* 0x000000ffff097224 */ /* 0x000fe200078e00d7 */
[----:B------:R-:W-:Y:S04]  /*14a20*/  STL [R1+0x1f4], R212 ;  /* 0x0001f4d401007387 */ /* 0x000fe80000100800 */
[----:B------:R1:W-:Y:S04]  /*14a30*/  STL [R1+0x1f0], R213 ;  /* 0x0001f0d501007387 */ /* 0x0003e80000100800 */
[----:B------:R3:W-:Y:S04]  /*14a40*/  LDGSTS.E [R5+0x23100], desc[UR18][R8.64], P0 ;  /* 0x2310000008057fae */ /* 0x0007e80008121852 */
[----:B------:R-:W-:Y:S04]  /*14a50*/  STL [R1+0x214], R12 ;  /* 0x0002140c01007387 */ /* 0x000fe80000100800 */
[----:B------:R4:W-:Y:S01]  /*14a60*/  STL [R1+0x210], R211 ;  /* 0x000210d301007387 */ /* 0x0009e20000100800 */
[----:B---3--:R-:W-:-:S03]  /*14a70*/  IMAD.MOV.U32 R8, RZ, RZ, R212 ;  /* 0x000000ffff087224 */ /* 0x008fc600078e00d4 */
[----:B------:R3:W-:Y:S01]  /*14a80*/  STL [R1+0x234], R6 ;  /* 0x0002340601007387 */ /* 0x0007e20000100800 */
[----:B------:R-:W-:-:S03]  /*14a90*/  IMAD.MOV.U32 R9, RZ, RZ, R213 ;  /* 0x000000ffff097224 */ /* 0x000fc600078e00d5 */
[----:B------:R3:W-:Y:S04]  /*14aa0*/  STL [R1+0x230], R11 ;  /* 0x0002300b01007387 */ /* 0x0007e80000100800 */
[----:B--2---:R-:W2:Y:S04]  /*14ab0*/  LDL.LU R215, [R1+0x118] ;  /* 0x0001180001d77983 */ /* 0x004ea80000300800 */
[----:B------:R-:W2:Y:S04]  /*14ac0*/  LDL.LU R214, [R1+0x11c] ;  /* 0x00011c0001d67983 */ /* 0x000ea80000300800 */
[----:B------:R4:W-:Y:S04]  /*14ad0*/  LDGSTS.E [R5+0x23500], desc[UR18][R8.64], P0 ;  /* 0x2350000008057fae */ /* 0x0009e80008121852 */
[----:B-1----:R-:W2:Y:S04]  /*14ae0*/  LDL.LU R213, [R1+0x138] ;  /* 0x0001380001d57983 */ /* 0x002ea80000300800 */
[----:B------:R-:W2:Y:S01]  /*14af0*/  LDL.LU R212, [R1+0x13c] ;  /* 0x00013c0001d47983 */ /* 0x000ea20000300800 */
[----:B----4-:R-:W-:-:S02]  /*14b00*/  IMAD.MOV.U32 R8, RZ, RZ, R12 ;  /* 0x000000ffff087224 */ /* 0x010fc400078e000c */
[----:B------:R-:W-:Y:S02]  /*14b10*/  IMAD.MOV.U32 R9, RZ, RZ, R211 ;  /* 0x000000ffff097224 */ /* 0x000fe400078e00d3 */
[----:B------:R-:W4:Y:S04]  /*14b20*/  LDL.LU R211, [R1+0x158] ;  /* 0x0001580001d37983 */ /* 0x000f280000300800 */
[----:B------:R1:W-:Y:S04]  /*14b30*/  LDGSTS.E [R5+0x23900], desc[UR18][R8.64], P0 ;  /* 0x2390000008057fae */ /* 0x0003e80008121852 */
[----:B------:R-:W4:Y:S01]  /*14b40*/  LDL.LU R12, [R1+0x15c] ;  /* 0x00015c00010c7983 */ /* 0x000f220000300800 */
[----:B-1----:R-:W-:Y:S01]  /*14b50*/  IMAD.MOV.U32 R8, RZ, RZ, R6 ;  /* 0x000000ffff087224 */ /* 0x002fe200078e0006 */
[----:B---3--:R-:W-:Y:S01]  /*14b60*/  LOP3.LUT R6, R13, 0x40, RZ, 0x3c, !PT ;  /* 0x000000400d067812 */ /* 0x008fe200078e3cff */
[----:B------:R-:W-:-:S02]  /*14b70*/  IMAD.MOV.U32 R9, RZ, RZ, R11 ;  /* 0x000000ffff097224 */ /* 0x000fc400078e000b */
[----:B------:R-:W3:Y:S04]  /*14b80*/  LDL.LU R11, [R1+0x178] ;  /* 0x00017800010b7983 */ /* 0x000ee80000300800 */
[----:B------:R1:W-:Y:S02]  /*14b90*/  LDGSTS.E [R5+0x23d00], desc[UR18][R8.64], P0 ;  /* 0x23d0000008057fae */ /* 0x0003e40008121852 */
[----:B-1----:R-:W-:Y:S02]  /*14ba0*/  VIADD R5, R6, UR5 ;  /* 0x0000000506057c36 */ /* 0x002fe40008000000 */
[----:B------:R-:W3:Y:S01]  /*14bb0*/  LDL.LU R6, [R1+0x17c] ;  /* 0x00017c0001067983 */ /* 0x000ee20000300800 */
[-C--:B------:R-:W-:Y:S02]  /*14bc0*/  IADD3 R20, P1, R20, R4.reuse, RZ ;  /* 0x0000000414147210 */ /* 0x080fe40007f3e0ff */
[----:B------:R-:W-:-:S03]  /*14bd0*/  IADD3 R220, P2, R220, R4, RZ ;  /* 0x00000004dcdc7210 */ /* 0x000fc60007f5e0ff */
[----:B------:R-:W-:Y:S01]  /*14be0*/  IMAD.X R19, R19, 0x1, R3, P1 ;  /* 0x0000000113137824 */ /* 0x000fe200008e0603 */
[----:B------:R-:W-:Y:S01]  /*14bf0*/  IADD3.X R219, R219, R3, RZ, P2, !PT ;  /* 0x00000003dbdb7210 */ /* 0x000fe200017fe4ff */
[----:B------:R-:W-:Y:S02]  /*14c00*/  IMAD.MOV.U32 R8, RZ, RZ, R20 ;  /* 0x000000ffff087224 */ /* 0x000fe400078e0014 */
[----:B------:R-:W-:Y:S01]  /*14c10*/  IMAD.MOV.U32 R9, RZ, RZ, R19 ;  /* 0x000000ffff097224 */ /* 0x000fe200078e0013 */
[----:B------:R-:W-:-:S04]  /*14c20*/  IADD3 R228, P1, R228, R4, RZ ;  /* 0x00000004e4e47210 */ /* 0x000fc80007f3e0ff */
[----:B------:R1:W-:Y:S01]  /*14c30*/  LDGSTS.E [R5+0x20200], desc[UR18][R8.64], P0 ;  /* 0x2020000008057fae */ /* 0x0003e20008121852 */
[----:B------:R-:W-:Y:S02]  /*14c40*/  IADD3.X R227, R227, R3, RZ, P1, !PT ;  /* 0x00000003e3e37210 */ /* 0x000fe40000ffe4ff */
[-C--:B------:R-:W-:Y:S01]  /*14c50*/  IADD3 R236, P2, R236, R4.reuse, RZ ;  /* 0x00000004ecec7210 */ /* 0x080fe20007f5e0ff */
[----:B-1----:R-:W-:Y:S02]  /*14c60*/  IMAD.MOV.U32 R8, RZ, RZ, R220 ;  /* 0x000000ffff087224 */ /* 0x002fe400078e00dc */
[----:B------:R-:W-:Y:S01]  /*14c70*/  IMAD.MOV.U32 R9, RZ, RZ, R219 ;  /* 0x000000ffff097224 */ /* 0x000fe200078e00db */
[----:B------:R-:W-:Y:S01]  /*14c80*/  IADD3 R244, P1, R244, R4, RZ ;  /* 0x00000004f4f47210 */ /* 0x000fe20007f3e0ff */
[----:B------:R-:W-:-:S03]  /*14c90*/  IMAD.X R235, R235, 0x1, R3, P2 ;  /* 0x00000001ebeb7824 */ /* 0x000fc600010e0603 */
[----:B------:R1:W-:Y:S01]  /*14ca0*/  LDGSTS.E [R5+0x20600], desc[UR18][R8.64], P0 ;  /* 0x2060000008057fae */ /* 0x0003e20008121852 */
[----:B------:R-:W-:Y:S02]  /*14cb0*/  IADD3.X R243, R243, R3, RZ, P1, !PT ;  /* 0x00000003f3f37210 */ /* 0x000fe40000ffe4ff */
[----:B------:R-:W-:Y:S01]  /*14cc0*/  IADD3 R252, P2, R252, R4, RZ ;  /* 0x00000004fcfc7210 */ /* 0x000fe20007f5e0ff */
[----:B-1----:R-:W-:Y:S02]  /*14cd0*/  IMAD.MOV.U32 R8, RZ, RZ, R228 ;  /* 0x000000ffff087224 */ /* 0x002fe400078e00e4 */
[----:B------:R-:W-:-:S05]  /*14ce0*/  IMAD.MOV.U32 R9, RZ, RZ, R227 ;  /* 0x000000ffff097224 */ /* 0x000fca00078e00e3 */
[----:B------:R1:W-:Y:S01]  /*14cf0*/  LDGSTS.E [R5+0x20a00], desc[UR18][R8.64], P0 ;  /* 0x20a0000008057fae */ /* 0x0003e20008121852 */
[----:B------:R-:W-:Y:S02]  /*14d00*/  IMAD.X R251, R251, 0x1, R3, P2 ;  /* 0x00000001fbfb7824 */ /* 0x000fe400010e0603 */
[----:B-1----:R-:W-:Y:S02]  /*14d10*/  IMAD.MOV.U32 R8, RZ, RZ, R236 ;  /* 0x000000ffff087224 */ /* 0x002fe400078e00ec */
[----:B------:R-:W-:-:S05]  /*14d20*/  IMAD.MOV.U32 R9, RZ, RZ, R235 ;  /* 0x000000ffff097224 */ /* 0x000fca00078e00eb */
[----:B------:R1:W-:Y:S02]  /*14d30*/  LDGSTS.E [R5+0x20e00], desc[UR18][R8.64], P0 ;  /* 0x20e0000008057fae */ /* 0x0003e40008121852 */
[----:B-1----:R-:W-:Y:S02]  /*14d40*/  IMAD.MOV.U32 R8, RZ, RZ, R244 ;  /* 0x000000ffff087224 */ /* 0x002fe400078e00f4 */
[----:B------:R-:W-:-:S05]  /*14d50*/  IMAD.MOV.U32 R9, RZ, RZ, R243 ;  /* 0x000000ffff097224 */ /* 0x000fca00078e00f3 */
[----:B------:R1:W-:Y:S02]  /*14d60*/  LDGSTS.E [R5+0x21200], desc[UR18][R8.64], P0 ;  /* 0x2120000008057fae */ /* 0x0003e40008121852 */
[----:B-1----:R-:W-:Y:S02]  /*14d70*/  IMAD.MOV.U32 R8, RZ, RZ, R252 ;  /* 0x000000ffff087224 */ /* 0x002fe400078e00fc */
[----:B------:R-:W-:-:S05]  /*14d80*/  IMAD.MOV.U32 R9, RZ, RZ, R251 ;  /* 0x000000ffff097224 */ /* 0x000fca00078e00fb */
[----:B------:R1:W-:Y:S01]  /*14d90*/  LDGSTS.E [R5+0x21600], desc[UR18][R8.64], P0 ;  /* 0x2160000008057fae */ /* 0x0003e20008121852 */
[----:B--2---:R-:W-:-:S04]  /*14da0*/  IADD3 R214, P1, R214, R4, RZ ;  /* 0x00000004d6d67210 */ /* 0x004fc80007f3e0ff */
[----:B------:R-:W-:Y:S01]  /*14db0*/  IADD3.X R215, R215, R3, RZ, P1, !PT ;  /* 0x00000003d7d77210 */ /* 0x000fe20000ffe4ff */
[----:B-1----:R-:W-:-:S04]  /*14dc0*/  IMAD.MOV.U32 R8, RZ, RZ, R214 ;  /* 0x000000ffff087224 */ /* 0x002fc800078e00d6 */
[----:B------:R-:W-:Y:S01]  /*14dd0*/  IMAD.MOV.U32 R9, RZ, RZ, R215 ;  /* 0x000000ffff097224 */ /* 0x000fe200078e00d7 */
[-C--:B------:R-:W-:Y:S01]  /*14de0*/  IADD3 R212, P2, R212, R4.reuse, RZ ;  /* 0x00000004d4d47210 */ /* 0x080fe20007f5e0ff */
[----:B------:R1:W-:Y:S04]  /*14df0*/  STL [R1+0x11c], R214 ;  /* 0x00011cd601007387 */ /* 0x0003e80000100800 */
[----:B------:R-:W-:Y:S01]  /*14e00*/  IMAD.X R213, R213, 0x1, R3, P2 ;  /* 0x00000001d5d57824 */ /* 0x000fe200010e0603 */
[----:B------:R2:W-:Y:S04]  /*14e10*/  LDGSTS.E [R5+0x21a00], desc[UR18][R8.64], P0 ;  /* 0x21a0000008057fae */ /* 0x0005e80008121852 */
[----:B------:R-:W-:Y:S01]  /*14e20*/  STL [R1+0x118], R215 ;  /* 0x000118d701007387 */ /* 0x000fe20000100800 */
[----:B----4-:R-:W-:Y:S01]  /*14e30*/  IADD3 R12, P1, R12, R4, RZ ;  /* 0x000000040c0c7210 */ /* 0x010fe20007f3e0ff */
[----:B--2---:R-:W-:-:S02]  /*14e40*/  IMAD.MOV.U32 R8, RZ, RZ, R212 ;  /* 0x000000ffff087224 */ /* 0x004fc400078e00d4 */
[----:B------:R-:W-:Y:S01]  /*14e50*/  IMAD.MOV.U32 R9, RZ, RZ, R213 ;  /* 0x000000ffff097224 */ /* 0x000fe200078e00d5 */
[----:B------:R-:W-:Y:S01]  /*14e60*/  IADD3.X R211, R211, R3, RZ, P1, !PT ;  /* 0x00000003d3d37210 */ /* 0x000fe20000ffe4ff */
[----:B------:R2:W-:Y:S04]  /*14e70*/  STL [R1+0x13c], R212 ;  /* 0x00013cd401007387 */ /* 0x0005e80000100800 */
[----:B------:R4:W-:Y:S04]  /*14e80*/  STL [R1+0x138], R213 ;  /* 0x000138d501007387 */ /* 0x0009e80000100800 */
[----:B------:R-:W4:Y:S04]  /*14e90*/  LDL.LU R246, [R1+0x1b8] ;  /* 0x0001b80001f67983 */ /* 0x000f280000300800 */
[----:B------:R-:W4:Y:S04]  /*14ea0*/  LDL.LU R245, [R1+0x1bc] ;  /* 0x0001bc0001f57983 */ /* 0x000f280000300800 */
[----:B------:R1:W-:Y:S01]  /*14eb0*/  LDGSTS.E [R5+0x21e00], desc[UR18][R8.64], P0 ;  /* 0x21e0000008057fae */ /* 0x0003e20008121852 */
[----:B---3--:R-:W-:-:S03]  /*14ec0*/  IADD3 R6, P2, R6, R4, RZ ;  /* 0x0000000406067210 */ /* 0x008fc60007f5e0ff */
[----:B------:R-:W-:Y:S01]  /*14ed0*/  STL [R1+0x15c], R12 ;  /* 0x00015c0c01007387 */ /* 0x000fe20000100800 */
[----:B-1----:R-:W-:Y:S02]  /*14ee0*/  IMAD.MOV.U32 R8, RZ, RZ, R12 ;  /* 0x000000ffff087224 */ /* 0x002fe400078e000c */
[----:B------:R-:W-:Y:S01]  /*14ef0*/  IMAD.X R11, R11, 0x1, R3, P2 ;  /* 0x000000010b0b7824 */ /* 0x000fe200010e0603 */
[----:B------:R1:W-:Y:S01]  /*14f00*/  STL [R1+0x158], R211 ;  /* 0x000158d301007387 */ /* 0x0003e20000100800 */
[----:B------:R-:W-:-:S03]  /*14f10*/  IMAD.MOV.U32 R9, RZ, RZ, R211 ;  /* 0x000000ffff097224 */ /* 0x000fc600078e00d3 */
[----:B------:R-:W-:Y:S04]  /*14f20*/  STL [R1+0x17c], R6 ;  /* 0x00017c0601007387 */ /* 0x000fe80000100800 */
[----:B------:R-:W3:Y:S04]  /*14f30*/  LDL.LU R214, [R1+0x1dc] ;  /* 0x0001dc0001d67983 */ /* 0x000ee80000300800 */
[----:B------:R1:W-:Y:S04]  /*14f40*/  STL [R1+0x178], R11 ;  /* 0x0001780b01007387 */ /* 0x0003e80000100800 */
[----:B--2---:R-:W2:Y:S04]  /*14f50*/  LDL.LU R212, [R1+0x1fc] ;  /* 0x0001fc0001d47983 */ /* 0x004ea80000300800 */
[----:B------:R1:W-:Y:S04]  /*14f60*/  LDGSTS.E [R5+0x22200], desc[UR18][R8.64], P0 ;  /* 0x2220000008057fae */ /* 0x0003e80008121852 */
[----:B------:R-:W3:Y:S04]  /*14f70*/  LDL.LU R215, [R1+0x1d8] ;  /* 0x0001d80001d77983 */ /* 0x000ee80000300800 */
[----:B----4-:R-:W4:Y:S01]  /*14f80*/  LDL.LU R213, [R1+0x1f8] ;  /* 0x0001f80001d57983 */ /* 0x010f220000300800 */
[----:B-1----:R-:W-:-:S03]  /*14f90*/  IMAD.MOV.U32 R8, RZ, RZ, R6 ;  /* 0x000000ffff087224 */ /* 0x002fc600078e0006 */
[----:B------:R-:W3:Y:S01]  /*14fa0*/  LDL.LU R211, [R1+0x218] ;  /* 0x0002180001d37983 */ /* 0x000ee20000300800 */
[----:B------:R-:W-:-:S03]  /*14fb0*/  IMAD.MOV.U32 R9, RZ, RZ, R11 ;  /* 0x000000ffff097224 */ /* 0x000fc600078e000b */
[----:B------:R-:W3:Y:S04]  /*14fc0*/  LDL.LU R12, [R1+0x21c] ;  /* 0x00021c00010c7983 */ /* 0x000ee80000300800 */
[----:B------:R-:W3:Y:S04]  /*14fd0*/  LDL.LU R11, [R1+0x238] ;  /* 0x00023800010b7983 */ /* 0x000ee80000300800 */
[----:B------:R-:W3:Y:S04]  /*14fe0*/  LDL.LU R6, [R1+0x23c] ;  /* 0x00023c0001067983 */ /* 0x000ee80000300800 */
[----:B------:R1:W-:Y:S04]  /*14ff0*/  LDGSTS.E [R5+0x22600], desc[UR18][R8.64], P0 ;  /* 0x2260000008057fae */ /* 0x0003e80008121852 */
[----:B------:R-:W3:Y:S04]  /*15000*/  LDL.LU R8, [R1+0x198] ;  /* 0x0001980001087983 */ /* 0x000ee80000300800 */
[----:B------:R-:W1:Y:S01]  /*15010*/  LDL.LU R9, [R1+0x19c] ;  /* 0x00019c0001097983 */ /* 0x000e620000300800 */
[----:B------:R-:W-:-:S05]  /*15020*/  IADD3 R245, P2, R245, R4, RZ ;  /* 0x00000004f5f57210 */ /* 0x000fca0007f5e0ff */
[----:B------:R-:W-:Y:S01]  /*15030*/  IMAD.X R246, R246, 0x1, R3, P2 ;  /* 0x00000001f6f67824 */ /* 0x000fe200010e0603 */
[----:B--2---:R-:W-:-:S05]  /*15040*/  IADD3 R212, P2, R212, R4, RZ ;  /* 0x00000004d4d47210 */ /* 0x004fca0007f5e0ff */
[----:B----4-:R-:W-:Y:S01]  /*15050*/  IMAD.X R213, R213, 0x1, R3, P2 ;  /* 0x00000001d5d57824 */ /* 0x010fe200010e0603 */
[----:B-1----:R-:W-:-:S04]  /*15060*/  IADD3 R9, P1, R9, R4, RZ ;  /* 0x0000000409097210 */ /* 0x002fc80007f3e0ff */
[----:B---3--:R-:W-:Y:S01]  /*15070*/  IADD3.X R8, R8, R3, RZ, P1, !PT ;  /* 0x0000000308087210 */ /* 0x008fe20000ffe4ff */
[----:B------:R1:W-:Y:S04]  /*15080*/  STL [R1+0x19c], R9 ;  /* 0x00019c0901007387 */ /* 0x0003e80000100800 */
[----:B------:R2:W-:Y:S01]  /*15090*/  STL [R1+0x198], R8 ;  /* 0x0001980801007387 */ /* 0x0005e20000100800 */
[----:B-1----:R-:W-:-:S04]  /*150a0*/  LOP3.LUT R9, R9, R8, RZ, 0x3c, !PT ;  /* 0x0000000809097212 */ /* 0x002fc800078e3cff */
[----:B--2---:R-:W-:-:S04]  /*150b0*/  LOP3.LUT R8, R9, R8, RZ, 0x3c, !PT ;  /* 0x0000000809087212 */ /* 0x004fc800078e3cff */
[----:B------:R-:W-:Y:S02]  /*150c0*/  LOP3.LUT R9, R9, R8, RZ, 0x3c, !PT ;  /* 0x0000000809097212 */ /* 0x000fe400078e3cff */
[----:B------:R-:W-:-:S03]  /*150d0*/  IADD3 R214, P1, R214, R4, RZ ;  /* 0x00000004d6d67210 */ /* 0x000fc60007f3e0ff */
[----:B------:R1:W-:Y:S02]  /*150e0*/  LDGSTS.E [R5+0x22a00], desc[UR18][R8.64], P0 ;  /* 0x22a0000008057fae */ /* 0x0003e40008121852 */
[----:B------:R-:W-:Y:S01]  /*150f0*/  IMAD.X R215, R215, 0x1, R3, P1 ;  /* 0x00000001d7d77824 */ /* 0x000fe200008e0603 */
[----:B------:R-:W-:Y:S01]  /*15100*/  IADD3 R12, P1, R12, R4, RZ ;  /* 0x000000040c0c7210 */ /* 0x000fe20007f3e0ff */
[----:B-1----:R-:W-:Y:S02]  /*15110*/  IMAD.MOV.U32 R8, RZ, RZ, R245 ;  /* 0x000000ffff087224 */ /* 0x002fe400078e00f5 */
[----:B------:R-:W-:-:S05]  /*15120*/  IMAD.MOV.U32 R9, RZ, RZ, R246 ;  /* 0x000000ffff097224 */ /* 0x000fca00078e00f6 */
[----:B------:R1:W-:Y:S01]  /*15130*/  LDGSTS.E [R5+0x22e00], desc[UR18][R8.64], P0 ;  /* 0x22e0000008057fae */ /* 0x0003e20008121852 */
[----:B------:R-:W-:Y:S01]  /*15140*/  IADD3 R6, P2, R6, R4, RZ ;  /* 0x0000000406067210 */ /* 0x000fe20007f5e0ff */
[----:B------:R-:W-:Y:S02]  /*15150*/  IMAD.X R211, R211, 0x1, R3, P1 ;  /* 0x00000001d3d37824 */ /* 0x000fe400008e0603 */
[----:B------:R-:W-:Y:S01]  /*15160*/  STL [R1+0x1bc], R245 ;  /* 0x0001bcf501007387 */ /* 0x000fe20000100800 */
[----:B-1----:R-:W-:Y:S01]  /*15170*/  MOV R8, R214 ;  /* 0x000000d600087202 */ /* 0x002fe20000000f00 */
[----:B------:R-:W-:Y:S02]  /*15180*/  IMAD.MOV.U32 R9, RZ, RZ, R215 ;  /* 0x000000ffff097224 */ /* 0x000fe400078e00d7 */
[----:B------:R1:W-:Y:S04]  /*15190*/  STL [R1+0x1b8], R246 ;  /* 0x0001b8f601007387 */ /* 0x0003e80000100800 */
[----:B------:R2:W-:Y:S01]  /*151a0*/  LDGSTS.E [R5+0x23200], desc[UR18][R8.64], P0 ;  /* 0x2320000008057fae */ /* 0x0005e20008121852 */
[----:B------:R-:W-:-:S03]  /*151b0*/  IMAD.X R11, R11, 0x1, R3, P2 ;  /* 0x000000010b0b7824 */ /* 0x000fc600010e0603 */
[----:B-1----:R-:W3:Y:S04]  /*151c0*/  LDL.LU R246, [R1+0x7f4] ;  /* 0x0007f40001f67983 */ /* 0x002ee80000300800 */
[----:B------:R-:W4:Y:S01]  /*151d0*/  LDL.LU R245, [R1+0x7f0] ;  /* 0x0007f00001f57983 */ /* 0x000f220000300800 */
[----:B--2---:R-:W-:Y:S02]  /*151e0*/  IMAD.MOV.U32 R8, RZ, RZ, R212 ;  /* 0x000000ffff087224 */ /* 0x004fe400078e00d4 */
[----:B------:R-:W-:Y:S01]  /*151f0*/  IMAD.MOV.U32 R9, RZ, RZ, R213 ;  /* 0x000000ffff097224 */ /* 0x000fe200078e00d5 */
[----:B------:R-:W-:Y:S04]  /*15200*/  STL [R1+0x1dc], R214 ;  /* 0x0001dcd601007387 */ /* 0x000fe80000100800 */
[----:B------:R-:W-:Y:S04]  /*15210*/  STL [R1+0x1d8], R215 ;  /* 0x0001d8d701007387 */ /* 0x000fe80000100800 */
[----:B------:R1:W-:Y:S04]  /*15220*/  LDGSTS.E [R5+0x23600], desc[UR18][R8.64], P0 ;  /* 0x2360000008057fae */ /* 0x0003e80008121852 */
[----:B------:R-:W-:Y:S04]  /*15230*/  STL [R1+0x1fc], R212 ;  /* 0x0001fcd401007387 */ /* 0x000fe80000100800 */
[----:B------:R-:W-:Y:S01]  /*15240*/  STL [R1+0x1f8], R213 ;  /* 0x0001f8d501007387 */ /* 0x000fe20000100800 */
[----:B-1----:R-:W-:Y:S01]  /*15250*/  MOV R8, R12 ;  /* 0x0000000c00087202 */ /* 0x002fe20000000f00 */
[----:B------:R-:W-:-:S02]  /*15260*/  IMAD.MOV.U32 R9, RZ, RZ, R211 ;  /* 0x000000ffff097224 */ /* 0x000fc400078e00d3 */
[----:B------:R-:W-:Y:S04]  /*15270*/  STL [R1+0x21c], R12 ;  /* 0x00021c0c01007387 */ /* 0x000fe80000100800 */
[----:B------:R1:W-:Y:S04]  /*15280*/  STL [R1+0x218], R211 ;  /* 0x000218d301007387 */ /* 0x0003e80000100800 */
[----:B------:R2:W-:Y:S04]  /*15290*/  STL [R1+0x23c], R6 ;  /* 0x00023c0601007387 */ /* 0x0005e80000100800 */
[----:B------:R2:W-:Y:S04]  /*152a0*/  LDGSTS.E [R5+0x23a00], desc[UR18][R8.64], P0 ;  /* 0x23a0000008057fae */ /* 0x0005e80008121852 */
[----:B------:R2:W-:Y:S04]  /*152b0*/  STL [R1+0x238], R11 ;  /* 0x0002380b01007387 */ /* 0x0005e80000100800 */
[----:B-1----:R-:W4:Y:S01]  /*152c0*/  LDL.LU R211, [R1+0x100] ;  /* 0x0001000001d37983 */ /* 0x002f220000300800 */
[----:B--2---:R-:W-:Y:S01]  /*152d0*/  IMAD.MOV.U32 R8, RZ, RZ, R6 ;  /* 0x000000ffff087224 */ /* 0x004fe200078e0006 */
[----:B------:R-:W-:Y:S01]  /*152e0*/  LOP3.LUT R6, R13, 0x60, RZ, 0x3c, !PT ;  /* 0x000000600d067812 */ /* 0x000fe200078e3cff */
[----:B------:R-:W-:Y:S01]  /*152f0*/  IMAD.MOV.U32 R9, RZ, RZ, R11 ;  /* 0x000000ffff097224 */ /* 0x000fe200078e000b */
[----:B------:R-:W2:Y:S04]  /*15300*/  LDL.LU R214, [R1+0x104] ;  /* 0x0001040001d67983 */ /* 0x000ea80000300800 */
[----:B------:R1:W-:Y:S04]  /*15310*/  LDGSTS.E [R5+0x23e00], desc[UR18][R8.64], P0 ;  /* 0x23e0000008057fae */ /* 0x0003e80008121852 */
[----:B------:R-:W2:Y:S01]  /*15320*/  LDL.LU R12, [R1+0x120] ;  /* 0x00012000010c7983 */ /* 0x000ea20000300800 */
[----:B-1----:R-:W-:-:S03]  /*15330*/  IADD3 R5, R6, UR5, RZ ;  /* 0x0000000506057c10 */ /* 0x002fc6000fffe0ff */
[----:B------:R-:W2:Y:S04]  /*15340*/  LDL.LU R6, [R1+0x124] ;  /* 0x0001240001067983 */ /* 0x000ea80000300800 */
[----:B------:R-:W2:Y:S04]  /*15350*/  LDL.LU R212, [R1+0x140] ;  /* 0x0001400001d47983 */ /* 0x000ea80000300800 */
[----:B------:R-:W2:Y:S01]  /*15360*/  LDL.LU R213, [R1+0x144] ;  /* 0x0001440001d57983 */ /* 0x000ea20000300800 */
[-C--:B------:R-:W-:Y:S02]  /*15370*/  IADD3 R22, P1, R22, R4.reuse, RZ ;  /* 0x0000000416167210 */ /* 0x080fe40007f3e0ff */
[----:B------:R-:W-:Y:S01]  /*15380*/  IADD3 R222, P2, R222, R4, RZ ;  /* 0x00000004dede7210 */ /* 0x000fe20007f5e0ff */
[----:B------:R-:W2:Y:S02]  /*15390*/  LDL.LU R215, [R1+0x164] ;  /* 0x0001640001d77983 */ /* 0x000ea40000300800 */
[----:B------:R-:W-:-:S02]  /*153a0*/  IMAD.X R21, R21, 0x1, R3, P1 ;  /* 0x0000000115157824 */ /* 0x000fc400008e0603 */
[----:B------:R-:W-:Y:S01]  /*153b0*/  IMAD.MOV.U32 R8, RZ, RZ, R22 ;  /* 0x000000ffff087224 */ /* 0x000fe200078e0016 */
[----:B------:R-:W2:Y:S01]  /*153c0*/  LDL.LU R11, [R1+0x184] ;  /* 0x00018400010b7983 */ /* 0x000ea20000300800 */
[----:B------:R-:W-:Y:S01]  /*153d0*/  IMAD.MOV.U32 R9, RZ, RZ, R21 ;  /* 0x000000ffff097224 */ /* 0x000fe200078e0015 */
[----:B------:R-:W-:Y:S01]  /*153e0*/  IADD3 R230, P1, R230, R4, RZ ;  /* 0x00000004e6e67210 */ /* 0x000fe20007f3e0ff */
[----:B------:R-:W-:-:S03]  /*153f0*/  IMAD.X R221, R221, 0x1, R3, P2 ;  /* 0x00000001dddd7824 */ /* 0x000fc600010e0603 */
[----:B------:R1:W-:Y:S01]  /*15400*/  LDGSTS.E [R5+0x20300], desc[UR18][R8.64], P0 ;  /* 0x2030000008057fae */ /* 0x0003e20008121852 */
[----:B------:R-:W-:Y:S01]  /*15410*/  IMAD.X R229, R229, 0x1, R3, P1 ;  /* 0x00000001e5e57824 */ /* 0x000fe200008e0603 */
[----:B------:R-:W-:Y:S01]  /*15420*/  IADD3 R238, P2, R238, R4, RZ ;  /* 0x00000004eeee7210 */ /* 0x000fe20007f5e0ff */
[----:B-1----:R-:W-:Y:S02]  /*15430*/  IMAD.MOV.U32 R8, RZ, RZ, R222 ;  /* 0x000000ffff087224 */ /* 0x002fe400078e00de */
[----:B------:R-:W-:Y:S01]  /*15440*/  IMAD.MOV.U32 R9, RZ, RZ, R221 ;  /* 0x000000ffff097224 */ /* 0x000fe200078e00dd */
[----:B------:R-:W-:-:S04]  /*15450*/  IADD3.X R237, R237, R3, RZ, P2, !PT ;  /* 0x00000003eded7210 */ /* 0x000fc800017fe4ff */
[----:B------:R1:W-:Y:S02]  /*15460*/  LDGSTS.E [R5+0x20700], desc[UR18][R8.64], P0 ;  /* 0x2070000008057fae */ /* 0x0003e40008121852 */
[----:B-1----:R-:W-:Y:S02]  /*15470*/  IMAD.MOV.U32 R8, RZ, RZ, R230 ;  /* 0x000000ffff087224 */ /* 0x002fe400078e00e6 */
[----:B------:R-:W-:-:S05]  /*15480*/  IMAD.MOV.U32 R9, RZ, RZ, R229 ;  /* 0x000000ffff097224 */ /* 0x000fca00078e00e5 */
[----:B------:R1:W-:Y:S02]  /*15490*/  LDGSTS.E [R5+0x20b00], desc[UR18][R8.64], P0 ;  /* 0x20b0000008057fae */ /* 0x0003e40008121852 */
[----:B-1----:R-:W-:Y:S02]  /*154a0*/  IMAD.MOV.U32 R8, RZ, RZ, R238 ;  /* 0x000000ffff087224 */ /* 0x002fe400078e00ee */
[----:B------:R-:W-:-:S05]  /*154b0*/  IMAD.MOV.U32 R9, RZ, RZ, R237 ;  /* 0x000000ffff097224 */ /* 0x000fca00078e00ed */
[----:B------:R1:W-:Y:S01]  /*154c0*/  LDGSTS.E [R5+0x20f00], desc[UR18][R8.64], P0 ;  /* 0x20f0000008057fae */ /* 0x0003e20008121852 */
[----:B---3--:R-:W-:-:S05]  /*154d0*/  IADD3 R246, P1, R246, R4, RZ ;  /* 0x00000004f6f67210 */ /* 0x008fca0007f3e0ff */
[----:B----4-:R-:W-:Y:S02]  /*154e0*/  IMAD.X R245, R245, 0x1, R3, P1 ;  /* 0x00000001f5f57824 */ /* 0x010fe400008e0603 */
[----:B-1----:R-:W-:Y:S02]  /*154f0*/  IMAD.MOV.U32 R8, RZ, RZ, R246 ;  /* 0x000000ffff087224 */ /* 0x002fe400078e00f6 */
[----:B------:R-:W-:-:S05]  /*15500*/  IMAD.MOV.U32 R9, RZ, RZ, R245 ;  /* 0x000000ffff097224 */ /* 0x000fca00078e00f5 */
[----:B------:R1:W-:Y:S01]  /*15510*/  LDGSTS.E [R5+0x21300], desc[UR18][R8.64], P0 ;  /* 0x2130000008057fae */ /* 0x0003e20008121852 */
[----:B--2---:R-:W-:-:S04]  /*15520*/  IADD3 R214, P2, R214, R4, RZ ;  /* 0x00000004d6d67210 */ /* 0x004fc80007f5e0ff */
[----:B------:R-:W-:Y:S01]  /*15530*/  IADD3.X R211, R211, R3, RZ, P2, !PT ;  /* 0x00000003d3d37210 */ /* 0x000fe200017fe4ff */
[----:B-1----:R-:W-:-:S04]  /*15540*/  IMAD.MOV.U32 R8, RZ, RZ, R214 ;  /* 0x000000ffff087224 */ /* 0x002fc800078e00d6 */
[----:B------:R-:W-:Y:S01]  /*15550*/  IMAD.MOV.U32 R9, RZ, RZ, R211 ;  /* 0x000000ffff097224 */ /* 0x000fe200078e00d3 */
[----:B------:R-:W-:-:S04]  /*15560*/  IADD3 R6, P1, R6, R4, RZ ;  /* 0x0000000406067210 */ /* 0x000fc80007f3e0ff */
[----:B------:R1:W-:Y:S01]  /*15570*/  LDGSTS.E [R5+0x21700], desc[UR18][R8.64], P0 ;  /* 0x2170000008057fae */ /* 0x0003e20008121852 */
[----:B------:R-:W-:Y:S01]  /*15580*/  IMAD.X R12, R12, 0x1, R3, P1 ;  /* 0x000000010c0c7824 */ /* 0x000fe200008e0603 */
[----:B------:R-:W-:Y:S02]  /*15590*/  IADD3 R213, P2, R213, R4, RZ ;  /* 0x00000004d5d57210 */ /* 0x000fe40007f5e0ff */
[----:B------:R-:W-:Y:S02]  /*155a0*/  STL [R1+0x104], R214 ;  /* 0x000104d601007387 */ /* 0x000fe40000100800 */
[----:B------:R-:W-:Y:S01]  /*155b0*/  IADD3.X R212, R212, R3, RZ, P2, !PT ;  /* 0x00000003d4d47210 */ /* 0x000fe200017fe4ff */
[----:B-1----:R-:W-:Y:S01]  /*155c0*/  IMAD.MOV.U32 R8, RZ, RZ, R6 ;  /* 0x000000ffff087224 */ /* 0x002fe200078e0006 */
[----:B------:R1:W-:Y:S01]  /*155d0*/  STL [R1+0x100], R211 ;  /* 0x000100d301007387 */ /* 0x0003e20000100800 */
[----:B------:R-:W-:-:S05]  /*155e0*/  IMAD.MOV.U32 R9, RZ, RZ, R12 ;  /* 0x000000ffff097224 */ /* 0x000fca00078e000c */
[----:B------:R2:W-:Y:S04]  /*155f0*/  LDGSTS.E [R5+0x21b00], desc[UR18][R8.64], P0 ;  /* 0x21b0000008057fae */ /* 0x0005e80008121852 */
[----:B-1----:R-:W5:Y:S04]  /*15600*/  LDL.LU R211, [R1+0x7ec] ;  /* 0x0007ec0001d37983 */ /* 0x002f680000300800 */
[----:B------:R-:W3:Y:S04]  /*15610*/  LDL.LU R214, [R1+0x180] ;  /* 0x0001800001d67983 */ /* 0x000ee80000300800 */
[----:B------:R-:W-:Y:S01]  /*15620*/  STL [R1+0x124], R6 ;  /* 0x0001240601007387 */ /* 0x000fe20000100800 */
[----:B--2---:R-:W-:-:S02]  /*15630*/  IMAD.MOV.U32 R8, RZ, RZ, R213 ;  /* 0x000000ffff087224 */ /* 0x004fc400078e00d5 */
[----:B------:R-:W-:Y:S01]  /*15640*/  IMAD.MOV.U32 R9, RZ, RZ, R212 ;  /* 0x000000ffff097224 */ /* 0x000fe200078e00d4 */
[----:B------:R1:W-:Y:S04]  /*15650*/  STL [R1+0x120], R12 ;  /* 0x0001200c01007387 */ /* 0x0003e80000100800 */
[----:B------:R-:W-:Y:S04]  /*15660*/  STL [R1+0x144], R213 ;  /* 0x000144d501007387 */ /* 0x000fe80000100800 */
[----:B------:R2:W-:Y:S04]  /*15670*/  LDGSTS.E [R5+0x21f00], desc[UR18][R8.64], P0 ;  /* 0x21f0000008057fae */ /* 0x0005e80008121852 */
[----:B-1----:R-:W4:Y:S04]  /*15680*/  LDL.LU R12, [R1+0x1a4] ;  /* 0x0001a400010c7983 */ /* 0x002f280000300800 */
[----:B------:R1:W-:Y:S04]  /*15690*/  STL [R1+0x140], R212 ;  /* 0x000140d401007387 */ /* 0x0003e80000100800 */
[----:B------:R-:W4:Y:S04]  /*156a0*/  LDL.LU R6, [R1+0x1c4] ;  /* 0x0001c40001067983 */ /* 0x000f280000300800 */
[----:B-1----:R-:W5:Y:S04]  /*156b0*/  LDL.LU R212, [R1+0x7e8] ;  /* 0x0007e80001d47983 */ /* 0x002f680000300800 */
[----:B------:R-:W4:Y:S04]  /*156c0*/  LDL.LU R213, [R1+0x1c0] ;  /* 0x0001c00001d57983 */ /* 0x000f280000300800 */
[----:B------:R-:W4:Y:S01]  /*156d0*/  LDL.LU R9, [R1+0x160] ;  /* 0x0001600001097983 */ /* 0x000f220000300800 */
[----:B------:R-:W-:-:S02]  /*156e0*/  IADD3 R215, P1, R215, R4, RZ ;  /* 0x00000004d7d77210 */ /* 0x000fc40007f3e0ff */
[----:B------:R-:W-:-:S03]  /*156f0*/  IADD3 R11, P2, R11, R4, RZ ;  /* 0x000000040b0b7210 */ /* 0x000fc60007f5e0ff */
[----:B--2---:R-:W-:Y:S01]  /*15700*/  IMAD.MOV.U32 R8, RZ, RZ, R215 ;  /* 0x000000ffff087224 */ /* 0x004fe200078e00d7 */
[----:B------:R1:W-:Y:S01]  /*15710*/  STL [R1+0x164], R215 ;  /* 0x000164d701007387 */ /* 0x0003e20000100800 */
[----:B---3--:R-:W-:Y:S01]  /*15720*/  IADD3.X R214, R214, R3, RZ, P2, !PT ;  /* 0x00000003d6d67210 */ /* 0x008fe200017fe4ff */
[----:B----4-:R-:W-:-:S05]  /*15730*/  IMAD.X R9, R9, 0x1, R3, P1 ;  /* 0x0000000109097824 */ /* 0x010fca00008e0603 */
[----:B------:R2:W-:Y:S04]  /*15740*/  STL [R1+0x160], R9 ;  /* 0x0001600901007387 */ /* 0x0005e80000100800 */
[----:B------:R3:W-:Y:S04]  /*15750*/  LDGSTS.E [R5+0x22300], desc[UR18][R8.64], P0 ;  /* 0x2230000008057fae */ /* 0x0007e80008121852 */
[----:B------:R-:W-:Y:S04]  /*15760*/  STL [R1+0x184], R11 ;  /* 0x0001840b01007387 */ /* 0x000fe80000100800 */
[----:B-1----:R-:W4:Y:S01]  /*15770*/  LDL.LU R215, [R1+0x204] ;  /* 0x0002040001d77983 */ /* 0x002f220000300800 */
[----:B---3--:R-:W-:-:S02]  /*15780*/  IMAD.MOV.U32 R8, RZ, RZ, R11 ;  /* 0x000000ffff087224 */ /* 0x008fc400078e000b */
[----:B--2---:R-:W-:Y:S01]  /*15790*/  IMAD.MOV.U32 R9, RZ, RZ, R214 ;  /* 0x000000ffff097224 */ /* 0x004fe200078e00d6 */
[----:B------:R1:W-:Y:S04]  /*157a0*/  STL [R1+0x180], R214 ;  /* 0x000180d601007387 */ /* 0x0003e80000100800 */
[----:B------:R2:W-:Y:S04]  /*157b0*/  LDGSTS.E [R5+0x22700], desc[UR18][R8.64], P0 ;  /* 0x2270000008057fae */ /* 0x0005e80008121852 */
[----:B-1----:R-:W3:Y:S04]  /*157c0*/  LDL.LU R214, [R1+0x200] ;  /* 0x0002000001d67983 */ /* 0x002ee80000300800 */
[----:B------:R-:W3:Y:S04]  /*157d0*/  LDL.LU R11, [R1+0x244] ;  /* 0x00024400010b7983 */ /* 0x000ee80000300800 */
[----:B------:R-:W4:Y:S01]  /*157e0*/  LDL.LU R9, [R1+0x1a0] ;  /* 0x0001a00001097983 */ /* 0x000f220000300800 */
[----:B------:R-:W-:-:S02]  /*157f0*/  IADD3 R12, P1, R12, R4, RZ ;  /* 0x000000040c0c7210 */ /* 0x000fc40007f3e0ff */
[----:B------:R-:W-:Y:S02]  /*15800*/  IADD3 R6, P2, R6, R4, RZ ;  /* 0x0000000406067210 */ /* 0x000fe40007f5e0ff */
[----:B--2---:R-:W-:Y:S01]  /*15810*/  MOV R8, R12 ;  /* 0x0000000c00087202 */ /* 0x004fe20000000f00 */
[----:B------:R1:W-:Y:S02]  /*15820*/  STL [R1+0x1a4], R12 ;  /* 0x0001a40c01007387 */ /* 0x0003e40000100800 */
[--C-:B------:R-:W-:Y:S02]  /*15830*/  IMAD.X R213, R213, 0x1, R3.reuse, P2 ;  /* 0x00000001d5d57824 */ /* 0x100fe400010e0603 */
[----:B----4-:R-:W-:-:S05]  /*15840*/  IMAD.X R9, R9, 0x1, R3, P1 ;  /* 0x0000000109097824 */ /* 0x010fca00008e0603 */
[----:B------:R2:W-:Y:S04]  /*15850*/  STL [R1+0x1a0], R9 ;  /* 0x0001a00901007387 */ /* 0x0005e80000100800 */
[----:B------:R4:W-:Y:S04]  /*15860*/  LDGSTS.E [R5+0x22b00], desc[UR18][R8.64], P0 ;  /* 0x22b0000008057fae */ /* 0x0009e80008121852 */
[----:B------:R-:W-:Y:S04]  /*15870*/  STL [R1+0x1c4], R6 ;  /* 0x0001c40601007387 */ /* 0x000fe80000100800 */
[----:B-1----:R-:W3:Y:S01]  /*15880*/  LDL.LU R12, [R1+0x240] ;  /* 0x00024000010c7983 */ /* 0x002ee20000300800 */
[----:B----4-:R-:W-:-:S02]  /*15890*/  IMAD.MOV.U32 R8, RZ, RZ, R6 ;  /* 0x000000ffff087224 */ /* 0x010fc400078e0006 */
[----:B--2---:R-:W-:Y:S01]  /*158a0*/  IMAD.MOV.U32 R9, RZ, RZ, R213 ;  /* 0x000000ffff097224 */ /* 0x004fe200078e00d5 */
[----:B------:R1:W-:Y:S04]  /*158b0*/  STL [R1+0x1c0], R213 ;  /* 0x0001c0d501007387 */ /* 0x0003e80000100800 */
[----:B------:R2:W-:Y:S04]  /*158c0*/  LDGSTS.E [R5+0x22f00], desc[UR18][R8.64], P0 ;  /* 0x22f0000008057fae */ /* 0x0005e80008121852 */
[----:B-1----:R-:W5:Y:S04]  /*158d0*/  LDL.LU R213, [R1+0x7e4] ;  /* 0x0007e40001d57983 */ /* 0x002f680000300800 */
[----:B------:R-:W4:Y:S04]  /*158e0*/  LDL R6, [R1+0x648] ;  /* 0x0006480001067983 */ /* 0x000f280000100800 */
[----:B------:R-:W4:Y:S04]  /*158f0*/  LDL.LU R8, [R1+0x1e0] ;  /* 0x0001e00001087983 */ /* 0x000f280000300800 */
[----:B------:R-:W2:Y:S01]  /*15900*/  LDL.LU R9, [R1+0x1e4] ;  /* 0x0001e40001097983 */ /* 0x000ea20000300800 */
[----:B------:R-:W-:-:S05]  /*15910*/  IADD3 R215, P2, R215, R4, RZ ;  /* 0x00000004d7d77210 */ /* 0x000fca0007f5e0ff */
[----:B---3--:R-:W-:Y:S01]  /*15920*/  IMAD.X R214, R214, 0x1, R3, P2 ;  /* 0x00000001d6d67824 */ /* 0x008fe200010e0603 */
[----:B--2---:R-:W-:-:S05]  /*15930*/  IADD3 R9, P1, R9, R4, RZ ;  /* 0x0000000409097210 */ /* 0x004fca0007f3e0ff */
[----:B----4-:R-:W-:Y:S01]  /*15940*/  IMAD.X R8, R8, 0x1, R3, P1 ;  /* 0x0000000108087824 */ /* 0x010fe200008e0603 */
[----:B------:R1:W-:Y:S04]  /*15950*/  STL [R1+0x1e4], R9 ;  /* 0x0001e40901007387 */ /* 0x0003e80000100800 */
[----:B------:R2:W-:Y:S01]  /*15960*/  STL [R1+0x1e0], R8 ;  /* 0x0001e00801007387 */ /* 0x0005e20000100800 */
[----:B-1----:R-:W-:-:S04]  /*15970*/  LOP3.LUT R9, R9, R8, RZ, 0x3c, !PT ;  /* 0x0000000809097212 */ /* 0x002fc800078e3cff */
[----:B--2---:R-:W-:-:S04]  /*15980*/  LOP3.LUT R8, R9, R8, RZ, 0x3c, !PT ;  /* 0x0000000809087212 */ /* 0x004fc800078e3cff */
[----:B------:R-:W-:Y:S01]  /*15990*/  LOP3.LUT R9, R9, R8, RZ, 0x3c, !PT ;  /* 0x0000000809097212 */ /* 0x000fe200078e3cff */
[----:B------:R-:W-:Y:S04]  /*159a0*/  STL [R1+0x204], R215 ;  /* 0x000204d701007387 */ /* 0x000fe80000100800 */
[----:B------:R1:W-:Y:S04]  /*159b0*/  LDGSTS.E [R5+0x23300], desc[UR18][R8.64], P0 ;  /* 0x2330000008057fae */ /* 0x0003e80008121852 */
[----:B------:R2:W-:Y:S01]  /*159c0*/  STL [R1+0x200], R214 ;  /* 0x000200d601007387 */ /* 0x0005e20000100800 */
[----:B-1----:R-:W-:Y:S01]  /*159d0*/  IMAD.MOV.U32 R8, RZ, RZ, R215 ;  /* 0x000000ffff087224 */ /* 0x002fe200078e00d7 */
[----:B------:R-:W-:-:S02]  /*159e0*/  MOV R9, R214 ;  /* 0x000000d600097202 */ /* 0x000fc40000000f00 */
[----:B--2---:R-:W5:Y:S04]  /*159f0*/  LDL.LU R214, [R1+0x7e0] ;  /* 0x0007e00001d67983 */ /* 0x004f680000300800 */
[----:B------:R-:W5:Y:S04]  /*15a00*/  LDL.LU R215, [R1+0x7dc] ;  /* 0x0007dc0001d77983 */ /* 0x000f680000300800 */
[----:B------:R1:W-:Y:S04]  /*15a10*/  LDGSTS.E [R5+0x23700], desc[UR18][R8.64], P0 ;  /* 0x2370000008057fae */ /* 0x0003e80008121852 */
[----:B------:R-:W2:Y:S04]  /*15a20*/  LDL.LU R8, [R1+0x220] ;  /* 0x0002200001087983 */ /* 0x000ea80000300800 */
[----:B------:R-:W1:Y:S01]  /*15a30*/  LDL.LU R9, [R1+0x224] ;  /* 0x0002240001097983 */ /* 0x000e620000300800 */
[----:B------:R-:W-:-:S05]  /*15a40*/  IADD3 R11, P2, R11, R4, RZ ;  /* 0x000000040b0b7210 */ /* 0x000fca0007f5e0ff */
[----:B------:R-:W-:Y:S01]  /*15a50*/  IMAD.X R12, R12, 0x1, R3, P2 ;  /* 0x000000010c0c7824 */ /* 0x000fe200010e0603 */
[----:B-1----:R-:W-:-:S05]  /*15a60*/  IADD3 R9, P1, R9, R4, RZ ;  /* 0x0000000409097210 */ /* 0x002fca0007f3e0ff */
[----:B--2---:R-:W-:Y:S01]  /*15a70*/  IMAD.X R8, R8, 0x1, R3, P1 ;  /* 0x0000000108087824 */ /* 0x004fe200008e0603 */
        /* <DEDUP_REMOVED lines=8> */
[----:B-1----:R-:W-:-:S02]  /*15b00*/  IMAD.MOV.U32 R8, RZ, RZ, R11 ;  /* 0x000000ffff087224 */ /* 0x002fc400078e000b */
[----:B------:R-:W-:Y:S02]  /*15b10*/  IMAD.MOV.U32 R9, RZ, RZ, R12 ;  /* 0x000000ffff097224 */ /* 0x000fe400078e000c */
[----:B--2---:R-:W5:Y:S04]  /*15b20*/  LDL.LU R12, [R1+0x7d8] ;  /* 0x0007d800010c7983 */ /* 0x004f680000300800 */
[----:B------:R1:W-:Y:S01]  /*15b30*/  LDGSTS.E [R5+0x23f00], desc[UR18][R8.64], P0 ;  /* 0x23f0000008057fae */ /* 0x0003e20008121852 */
[----:B------:R-:W-:-:S03]  /*15b40*/  ISETP.NE.U32.AND P0, PT, R10, R6, PT ;  /* 0x000000060a00720c */ /* 0x000fc60003f05070 */
[----:B------:R2:W5:Y:S04]  /*15b50*/  LDL.LU R11, [R1+0x7d4] ;  /* 0x0007d400010b7983 */ /* 0x0005680000300800 */
[----:B------:R-:W0:Y:S01]  /*15b60*/  LDGDEPBAR ;  /* 0x00000000000079af */ /* 0x000e220000000000 */
[----:B-1----:R-:W-:-:S03]  /*15b70*/  IMAD.MOV.U32 R5, RZ, RZ, R10 ;  /* 0x000000ffff057224 */ /* 0x002fc600078e000a */
[----:B------:R2:W5:Y:S02]  /*15b80*/  LDL.LU R10, [R1+0x7d0] ;  /* 0x0007d000010a7983 */ /* 0x0005640000300800 */
[----:B------:R-:W-:Y:S05]  /*15b90*/  @P0 BRA `(.L_x_1) ;  /* 0xffffff7000e40947 */ /* 0x000fea000383ffff */
.L_x_0:
[----:B------:R-:W1:Y:S01]  /*15ba0*/  S2R R8, SR_TID.X ;  /* 0x0000000000087919 */ /* 0x000e620000002100 */
[----:B------:R-:W-:-:S04]  /*15bb0*/  DEPBAR.LE SB0, 0x0 ;  /* 0x000080000000791a */ /* 0x000fc80000000000 */
[----:B------:R-:W3:Y:S01]  /*15bc0*/  LDL.LU R9, [R1+0x66c] ;  /* 0x00066c0001097983 */ /* 0x000ee20000300800 */
[----:B------:R-:W-:Y:S01]  /*15bd0*/  IMAD.MOV.U32 R7, RZ, RZ, R154 ;  /* 0x000000ffff077224 */ /* 0x000fe200078e009a */
[----:B------:R-:W4:Y:S01]  /*15be0*/  S2R R252, SR_TID.X ;  /* 0x0000000000fc7919 */ /* 0x000f220000002100 */
[----:B------:R-:W-:Y:S01]  /*15bf0*/  IMAD.MOV.U32 R16, RZ, RZ, R88 ;  /* 0x000000ffff107224 */ /* 0x000fe200078e0058 */
[----:B------:R-:W-:Y:S01]  /*15c00*/  MOV R18, R24 ;  /* 0x0000001800127202 */ /* 0x000fe20000000f00 */
[----:B------:R-:W-:Y:S01]  /*15c10*/  IMAD.MOV.U32 R17, RZ, RZ, R90 ;  /* 0x000000ffff117224 */ /* 0x000fe200078e005a */
[----:B------:R-:W2:Y:S01]  /*15c20*/  LDL.LU R6, [R1+0x668] ;  /* 0x0006680001067983 */ /* 0x000ea20000300800 */
[----:B------:R-:W-:Y:S01]  /*15c30*/  IMAD.MOV.U32 R19, RZ, RZ, R26 ;  /* 0x000000ffff137224 */ /* 0x000fe200078e001a */
[----:B------:R-:W-:Y:S01]  /*15c40*/  ULDC UR4, c[0x0][0x22c] ;  /* 0x00008b0000047ab9 */ /* 0x000fe20000000800 */
[----:B-----5:R-:W-:Y:S01]  /*15c50*/  IMAD.MOV.U32 R218, RZ, RZ, R193 ;  /* 0x000000ffffda7224 */ /* 0x020fe200078e00c1 */
[----:B------:R-:W-:Y:S01]  /*15c60*/  ULDC.64 UR28, c[0x0][0x228] ;  /* 0x00008a00001c7ab9 */ /* 0x000fe20000000a00 */
[----:B------:R-:W-:Y:S01]  /*15c70*/  IMAD.MOV.U32 R219, RZ, RZ, R195 ;  /* 0x000000ffffdb7224 */ /* 0x000fe200078e00c3 */
[----:B------:R-:W-:Y:S01]  /*15c80*/  MOV R223, R199 ;  /* 0x000000c700df7202 */ /* 0x000fe20000000f00 */
[----:B------:R-:W-:Y:S01]  /*15c90*/  IMAD.MOV.U32 R222, RZ, RZ, R197 ;  /* 0x000000ffffde7224 */ /* 0x000fe200078e00c5 */
[----:B------:R-:W-:Y:S01]  /*15ca0*/  ULDC UR5, c[0x0][0x22c] ;  /* 0x00008b0000057ab9 */ /* 0x000fe20000000800 */
[----:B------:R-:W-:-:S02]  /*15cb0*/  IMAD.MOV.U32 R226, RZ, RZ, R201 ;  /* 0x000000ffffe27224 */ /* 0x000fc400078e00c9 */
[----:B------:R-:W-:Y:S02]  /*15cc0*/  IMAD.MOV.U32 R227, RZ, RZ, R203 ;  /* 0x000000ffffe37224 */ /* 0x000fe400078e00cb */
[----:B------:R-:W-:Y:S02]  /*15cd0*/  IMAD.MOV.U32 R230, RZ, RZ, R205 ;  /* 0x000000ffffe67224 */ /* 0x000fe400078e00cd */
[----:B------:R-:W-:Y:S01]  /*15ce0*/  IMAD.MOV.U32 R231, RZ, RZ, R207 ;  /* 0x000000ffffe77224 */ /* 0x000fe200078e00cf */
[----:B------:R-:W-:Y:S01]  /*15cf0*/  MOV R234, R209 ;  /* 0x000000d100ea7202 */ /* 0x000fe20000000f00 */
[----:B------:R-:W-:Y:S02]  /*15d00*/  IMAD.MOV.U32 R235, RZ, RZ, R211 ;  /* 0x000000ffffeb7224 */ /* 0x000fe400078e00d3 */
[----:B------:R-:W-:Y:S01]  /*15d10*/  IMAD.MOV.U32 R244, RZ, RZ, R145 ;  /* 0x000000fffff47224 */ /* 0x000fe200078e0091 */
[C---:B-1----:R-:W-:Y:S01]  /*15d20*/  SHF.L.U32 R2, R8.reuse, 0x4, RZ ;  /* 0x0000000408027819 */ /* 0x042fe200000006ff */
[----:B------:R-:W-:-:S02]  /*15d30*/  IMAD.SHL.U32 R0, R8, 0x40, RZ ;  /* 0x0000004008007824 */ /* 0x000fc400078e00ff */
[----:B------:R-:W-:Y:S01]  /*15d40*/  IMAD.MOV.U32 R245, RZ, RZ, R147 ;  /* 0x000000fffff57224 */ /* 0x000fe200078e0093 */
[----:B------:R-:W-:Y:S01]  /*15d50*/  LOP3.LUT R2, R2, 0xf0, RZ, 0xc0, !PT ;  /* 0x000000f002027812 */ /* 0x000fe200078ec0ff */
[----:B------:R-:W-:Y:S01]  /*15d60*/  IMAD.SHL.U32 R4, R8, 0x8, RZ ;  /* 0x0000000808047824 */ /* 0x000fe200078e00ff */
[----:B------:R-:W-:Y:S01]  /*15d70*/  LOP3.LUT R0, R0, 0x400, RZ, 0xc0, !PT ;  /* 0x0000040000007812 */ /* 0x000fe200078ec0ff */
[----:B------:R-:W-:Y:S01]  /*15d80*/  IMAD.MOV.U32 R246, RZ, RZ, R81 ;  /* 0x000000fffff67224 */ /* 0x000fe200078e0051 */
[----:B----4-:R-:W-:Y:S01]  /*15d90*/  LOP3.LUT R252, R252, 0x7f, RZ, 0xc0, !PT ;  /* 0x0000007ffcfc7812 */ /* 0x010fe200078ec0ff */
[----:B------:R-:W-:Y:S01]  /*15da0*/  VIADD R3, R10, 0x1 ;  /* 0x000000010a037836 */ /* 0x000fe20000000000 */
[----:B------:R-:W-:Y:S02]  /*15db0*/  IADD3 R0, R0, UR7, R2 ;  /* 0x0000000700007c10 */ /* 0x000fe4000fffe002 */
[----:B------:R-:W-:Y:S01]  /*15dc0*/  MOV R247, R83 ;  /* 0x0000005300f77202 */ /* 0x000fe20000000f00 */
[----:B------:R-:W-:Y:S01]  /*15dd0*/  IMAD.MOV.U32 R238, RZ, RZ, R212 ;  /* 0x000000ffffee7224 */ /* 0x000fe200078e00d4 */
[----:B------:R-:W-:Y:S01]  /*15de0*/  LOP3.LUT R4, R4, 0x300, RZ, 0xc0, !PT ;  /* 0x0000030004047812 */ /* 0x000fe200078ec0ff */
[----:B------:R-:W-:Y:S01]  /*15df0*/  IMAD.MOV.U32 R239, RZ, RZ, R214 ;  /* 0x000000ffffef7224 */ /* 0x000fe200078e00d6 */
[----:B------:R-:W-:Y:S01]  /*15e00*/  ULDC.64 UR30, c[0x0][0x228] ;  /* 0x00008a00001e7ab9 */ /* 0x000fe20000000a00 */
[----:B------:R-:W-:Y:S01]  /*15e10*/  ULDC UR26, c[0x0][0x248] ;  /* 0x00009200001a7ab9 */ /* 0x000fe20000000800 */
[----:B------:R-:W-:Y:S01]  /*15e20*/  ULDC.64 UR14, c[0x0][0x228] ;  /* 0x00008a00000e7ab9 */ /* 0x000fe20000000a00 */
[----:B------:R-:W-:Y:S01]  /*15e30*/  IMAD.IADD R0, R4, 0x1, R0 ;  /* 0x0000000104007824 */ /* 0x000fe200078e0200 */
[----:B------:R-:W-:Y:S01]  /*15e40*/  BAR.SYNC.DEFER_BLOCKING 0x0 ;  /* 0x0000000000007b1d */ /* 0x000fe20000010000 */
[----:B------:R-:W-:Y:S01]  /*15e50*/  LEA R252, R252, UR7, 0x4 ;  /* 0x00000007fcfc7c11 */ /* 0x000fe2000f8e20ff */
[----:B------:R-:W-:Y:S01]  /*15e60*/  IMAD.MOV.U32 R154, RZ, RZ, R173 ;  /* 0x000000ffff9a7224 */ /* 0x000fe200078e00ad */
[----:B------:R-:W-:Y:S01]  /*15e70*/  ISETP.GE.AND P3, PT, R3, UR4, PT ;  /* 0x0000000403007c0c */ /* 0x000fe2000bf66270 */
[----:B------:R-:W-:-:S02]  /*15e80*/  VIADD R2, R10, 0x7f ;  /* 0x0000007f0a027836 */ /* 0x000fc40000000000 */
[----:B------:R-:W-:Y:S01]  /*15e90*/  VIADD R3, R10, 0x3 ;  /* 0x000000030a037836 */ /* 0x000fe20000000000 */
[----:B------:R-:W-:Y:S01]  /*15ea0*/  ULDC UR4, c[0x0][0x22c] ;  /* 0x00008b0000047ab9 */ /* 0x000fe20000000800 */
[----:B------:R-:W4:Y:S01]  /*15eb0*/  LDL.LU R4, [R1] ;  /* 0x0000000001047983 */ /* 0x000f220000300800 */
[----:B------:R-:W-:Y:S01]  /*15ec0*/  ISETP.GE.AND P0, PT, R2, UR29, PT ;  /* 0x0000001d02007c0c */ /* 0x000fe2000bf06270 */
[----:B------:R-:W-:Y:S01]  /*15ed0*/  ULDC.64 UR6, c[0x0][0x228] ;  /* 0x00008a0000067ab9 */ /* 0x000fe20000000a00 */
[----:B------:R-:W-:Y:S01]  /*15ee0*/  IADD3 R2, R10, 0x2, RZ ;  /* 0x000000020a027810 */ /* 0x000fe20007ffe0ff */
[----:B------:R-:W4:Y:S01]  /*15ef0*/  LDL.LU R5, [R1+0x8] ;  /* 0x0000080001057983 */ /* 0x000f220000300800 */
[----:B------:R-:W-:Y:S01]  /*15f00*/  ISETP.GE.AND P1, PT, R3, UR5, PT ;  /* 0x0000000503007c0c */ /* 0x000fe2000bf26270 */
[----:B------:R-:W-:Y:S01]  /*15f10*/  ULDC.64 UR12, c[0x0][0x228] ;  /* 0x00008a00000c7ab9 */ /* 0x000fe20000000a00 */
[----:B------:R-:W-:Y:S01]  /*15f20*/  ISETP.GE.AND P2, PT, R2, UR4, PT ;  /* 0x0000000402007c0c */ /* 0x000fe2000bf46270 */
[----:B------:R-:W-:Y:S01]  /*15f30*/  ULDC.64 UR4, c[0x0][0x220] ;  /* 0x0000880000047ab9 */ /* 0x000fe20000000a00 */
[----:B------:R-:W-:Y:S01]  /*15f40*/  ULDC.64 UR10, c[0x0][0x228] ;  /* 0x00008a00000a7ab9 */ /* 0x000fe20000000a00 */
[----:B------:R-:W-:Y:S01]  /*15f50*/  ULDC.64 UR8, c[0x0][0x228] ;  /* 0x00008a0000087ab9 */ /* 0x000fe20000000a00 */
[----:B------:R-:W-:Y:S01]  /*15f60*/  ULDC.64 UR16, c[0x0][0x228] ;  /* 0x00008a0000107ab9 */ /* 0x000fe20000000a00 */
[----:B------:R-:W-:Y:S01]  /*15f70*/  ULDC.64 UR24, c[0x0][0x228] ;  /* 0x00008a0000187ab9 */ /* 0x000fe20000000a00 */
[----:B------:R-:W-:Y:S01]  /*15f80*/  ULDC.64 UR22, c[0x0][0x228] ;  /* 0x00008a0000167ab9 */ /* 0x000fe20000000a00 */
[----:B------:R-:W-:Y:S01]  /*15f90*/  ULDC.64 UR20, c[0x0][0x228] ;  /* 0x00008a0000147ab9 */ /* 0x000fe20000000a00 */
[----:B---3--:R-:W-:-:S02]  /*15fa0*/  ISETP.GE.AND P5, PT, R10, R9, PT ;  /* 0x000000090a00720c */ /* 0x008fc40003fa6270 */
[----:B------:R-:W1:Y:S01]  /*15fb0*/  LDC R9, c[0x0][0x244] ;  /* 0x00009100ff097b82 */ /* 0x000e620000000800 */
[----:B--2---:R-:W-:Y:S01]  /*15fc0*/  ISETP.GE.AND P6, PT, R11, R6, PT ;  /* 0x000000060b00720c */ /* 0x004fe20003fc6270 */
[----:B------:R-:W-:-:S05]  /*15fd0*/  IMAD.MOV.U32 R6, RZ, RZ, R152 ;  /* 0x000000ffff067224 */ /* 0x000fca00078e0098 */
[----:B----4-:R2:W-:Y:S01]  /*15fe0*/  STSM.16.M88.4 [R0], R4 ;  /* 0x0000000400007844 */ /* 0x0105e20000000200 */
[----:B------:R-:W-:Y:S06]  /*15ff0*/  BAR.SYNC.DEFER_BLOCKING 0x0 ;  /* 0x0000000000007b1d */ /* 0x000fec0000010000 */
[----:B--2---:R-:W2:Y:S04]  /*16000*/  LDL.LU R4, [R1+0x4] ;  /* 0x0000040001047983 */ /* 0x004ea80000300800 */
[----:B------:R-:W2:Y:S04]  /*16010*/  LDL.LU R5, [R1+0xc] ;  /* 0x00000c0001057983 */ /* 0x000ea80000300800 */
[----:B------:R-:W3:Y:S01]  /*16020*/  LDS.128 R20, [R252] ;  /* 0x00000000fc147984 */ /* 0x000ee20000000c00 */
[----:B------:R-:W-:Y:S06]  /*16030*/  BAR.SYNC.DEFER_BLOCKING 0x0 ;  /* 0x0000000000007b1d */ /* 0x000fec0000010000 */
[----:B------:R-:W-:Y:S02]  /*16040*/  STSM.16.M88.4 [R0], R16 ;  /* 0x0000001000007844 */ /* 0x000fe40000000200 */
[----:B------:R-:W-:Y:S06]  /*16050*/  BAR.SYNC.DEFER_BLOCKING 0x0 ;  /* 0x0000000000007b1d */ /* 0x000fec0000010000 */
[----:B------:R-:W4:Y:S01]  /*16060*/  LDS.128 R16, [R252] ;  /* 0x00000000fc107984 */ /* 0x000f220000000c00 */
[----:B------:R-:W-:-:S02]  /*16070*/  IMAD.MOV.U32 R6, RZ, RZ, R153 ;  /* 0x000000ffff067224 */ /* 0x000fc400078e0099 */
[----:B------:R-:W-:Y:S01]  /*16080*/  IMAD.MOV.U32 R7, RZ, RZ, R155 ;  /* 0x000000ffff077224 */ /* 0x000fe200078e009b */
[----:B------:R-:W-:Y:S06]  /*16090*/  BAR.SYNC.DEFER_BLOCKING 0x0 ;  /* 0x0000000000007b1d */ /* 0x000fec0000010000 */
[----:B---3--:R-:W-:Y:S04]  /*160a0*/  STL.64 [R1+0x130], R20 ;  /* 0x0001301401007387 */ /* 0x008fe80000100a00 */
[----:B------:R-:W-:Y:S04]  /*160b0*/  STL.64 [R1+0x138], R22 ;  /* 0x0001381601007387 */ /* 0x000fe80000100a00 */
[----:B----4-:R-:W-:Y:S04]  /*160c0*/  STL.64 [R1+0x120], R16 ;  /* 0x0001201001007387 */ /* 0x010fe80000100a00 */
[----:B------:R-:W-:Y:S04]  /*160d0*/  STL.64 [R1+0x128], R18 ;  /* 0x0001281201007387 */ /* 0x000fe80000100a00 */
[----:B--2---:R2:W-:Y:S01]  /*160e0*/  STSM.16.M88.4 [R0], R4 ;  /* 0x0000000400007844 */ /* 0x0045e20000000200 */
[----:B------:R-:W-:Y:S06]  /*160f0*/  BAR.SYNC.DEFER_BLOCKING 0x0 ;  /* 0x0000000000007b1d */ /* 0x000fec0000010000 */
[----:B--2---:R-:W2:Y:S04]  /*16100*/  LDL.LU R4, [R1+0x10] ;  /* 0x0000100001047983 */ /* 0x004ea80000300800 */
[----:B------:R-:W2:Y:S04]  /*16110*/  LDL.LU R5, [R1+0x18] ;  /* 0x0000180001057983 */ /* 0x000ea80000300800 */
[----:B------:R-:W3:Y:S01]  /*16120*/  LDS.128 R20, [R252] ;  /* 0x00000000fc147984 */ /* 0x000ee20000000c00 */
[----:B------:R-:W-:Y:S01]  /*16130*/  IMAD.MOV.U32 R16, RZ, RZ, R89 ;  /* 0x000000ffff107224 */ /* 0x000fe200078e0059 */
[----:B------:R-:W-:Y:S01]  /*16140*/  MOV R18, R25 ;  /* 0x0000001900127202 */ /* 0x000fe20000000f00 */
[----:B------:R-:W-:Y:S01]  /*16150*/  IMAD.MOV.U32 R17, RZ, RZ, R91 ;  /* 0x000000ffff117224 */ /* 0x000fe200078e005b */
[----:B------:R-:W-:Y:S01]  /*16160*/  BAR.SYNC.DEFER_BLOCKING 0x0 ;  /* 0x0000000000007b1d */ /* 0x000fe20000010000 */
[----:B------:R-:W-:-:S05]  /*16170*/  IMAD.MOV.U32 R19, RZ, RZ, R27 ;  /* 0x000000ffff137224 */ /* 0x000fca00078e001b */
[----:B------:R-:W-:Y:S02]  /*16180*/  STSM.16.M88.4 [R0], R16 ;  /* 0x0000001000007844 */ /* 0x000fe40000000200 */
[----:B------:R-:W-:Y:S01]  /*16190*/  BAR.SYNC.DEFER_BLOCKING 0x0 ;  /* 0x0000000000007b1d */ /* 0x000fe20000010000 */
[----:B------:R-:W-:Y:S02]  /*161a0*/  IMAD.MOV.U32 R6, RZ, RZ, R156 ;  /* 0x000000ffff067224 */ /* 0x000fe400078e009c */
[----:B------:R-:W-:-:S03]  /*161b0*/  IMAD.MOV.U32 R7, RZ, RZ, R158 ;  /* 0x000000ffff077224 */ /* 0x000fc600078e009e */
[----:B------:R-:W4:Y:S02]  /*161c0*/  LDS.128 R16, [R252] ;  /* 0x00000000fc107984 */ /* 0x000f240000000c00 */
[----:B------:R-:W-:Y:S06]  /*161d0*/  BAR.SYNC.DEFER_BLOCKING 0x0 ;  /* 0x0000000000007b1d */ /* 0x000fec0000010000 */
[----:B---3--:R-:W-:Y:S04]  /*161e0*/  STL.64 [R1+0x110], R20 ;  /* 0x0001101401007387 */ /* 0x008fe80000100a00 */
[----:B------:R-:W-:Y:S04]  /*161f0*/  STL.64 [R1+0x118], R22 ;  /* 0x0001181601007387 */ /* 0x000fe80000100a00 */
[----:B----4-:R3:W-:Y:S04]  /*16200*/  STL.64 [R1+0x100], R16 ;  /* 0x0001001001007387 */ /* 0x0107e80000100a00 */
[----:B------:R4:W-:Y:S01]  /*16210*/  STL.64 [R1+0x108], R18 ;  /* 0x0001081201007387 */ /* 0x0009e20000100a00 */
[----:B---3--:R-:W-:-:S02]  /*16220*/  IMAD.MOV.U32 R16, RZ, RZ, R92 ;  /* 0x000000ffff107224 */ /* 0x008fc400078e005c */
[----:B------:R-:W-:Y:S01]  /*16230*/  IMAD.MOV.U32 R17, RZ, RZ, R94 ;  /* 0x000000ffff117224 */ /* 0x000fe200078e005e */
[----:B----4-:R-:W-:Y:S01]  /*16240*/  MOV R18, R28 ;  /* 0x0000001c00127202 */ /* 0x010fe20000000f00 */
[----:B------:R-:W-:Y:S01]  /*16250*/  IMAD.MOV.U32 R19, RZ, RZ, R30 ;  /* 0x000000ffff137224 */ /* 0x000fe200078e001e */
[----:B--2---:R2:W-:Y:S01]  /*16260*/  STSM.16.M88.4 [R0], R4 ;  /* 0x0000000400007844 */ /* 0x0045e20000000200 */
[----:B------:R-:W-:Y:S06]  /*16270*/  BAR.SYNC.DEFER_BLOCKING 0x0 ;  /* 0x0000000000007b1d */ /* 0x000fec0000010000 */
[----:B--2---:R-:W2:Y:S04]  /*16280*/  LDL.LU R4, [R1+0x14] ;  /* 0x0000140001047983 */ /* 0x004ea80000300800 */
[----:B------:R-:W2:Y:S04]  /*16290*/  LDL.LU R5, [R1+0x1c] ;  /* 0x00001c0001057983 */ /* 0x000ea80000300800 */
[----:B------:R-:W3:Y:S01]  /*162a0*/  LDS.128 R20, [R252] ;  /* 0x00000000fc147984 */ /* 0x000ee20000000c00 */
[----:B------:R-:W-:Y:S06]  /*162b0*/  BAR.SYNC.DEFER_BLOCKING 0x0 ;  /* 0x0000000000007b1d */ /* 0x000fec0000010000 */
[----:B------:R-:W-:Y:S02]  /*162c0*/  STSM.16.M88.4 [R0], R16 ;  /* 0x0000001000007844 */ /* 0x000fe40000000200 */
[----:B------:R-:W-:Y:S06]  /*162d0*/  BAR.SYNC.DEFER_BLOCKING 0x0 ;  /* 0x0000000000007b1d */ /* 0x000fec0000010000 */
[----:B------:R-:W4:Y:S04]  /*162e0*/  LDS.128 R16, [R252] ;  /* 0x00000000fc107984 */ /* 0x000f280000000c00 */
[----:B---3--:R-:W-:Y:S04]  /*162f0*/  STL.64 [R1+0x10], R20 ;  /* 0x0000101401007387 */ /* 0x008fe80000100a00 */
[----:B------:R-:W-:Y:S01]  /*16300*/  STL.64 [R1+0x18], R22 ;  /* 0x0000181601007387 */ /* 0x000fe20000100a00 */
[----:B------:R-:W-:Y:S06]  /*16310*/  BAR.SYNC.DEFER_BLOCKING 0x0 ;  /* 0x0000000000007b1d */ /* 0x000fec0000010000 */
[----:B----4-:R3:W-:Y:S04]  /*16320*/  STL.64 [R1], R16 ;  /* 0x0000001001007387 */ /* 0x0107e80000100a00 */
[----:B------:R4:W-:Y:S04]  /*16330*/  STL.64 [R1+0x8], R18 ;  /* 0x0000081201007387 */ /* 0x0009e80000100a00 */
[----:B---3--:R-:W3:Y:S04]  /*16340*/  LDL.LU R16, [R1+0x20] ;  /* 0x0000200001107983 */ /* 0x008ee80000300800 */
[----:B------:R-:W3:Y:S01]  /*16350*/  LDL.LU R17, [R1+0x28] ;  /* 0x0000280001117983 */ /* 0x000ee20000300800 */
[----:B------:R-:W-:-:S02]  /*16360*/  IMAD.MOV.U32 R6, RZ, RZ, R157 ;  /* 0x000000ffff067224 */ /* 0x000fc400078e009d */
[----:B------:R-:W-:Y:S02]  /*16370*/  IMAD.MOV.U32 R7, RZ, RZ, R159 ;  /* 0x000000ffff077224 */ /* 0x000fe400078e009f */
[----:B----4-:R-:W-:Y:S02]  /*16380*/  IMAD.MOV.U32 R18, RZ, RZ, R160 ;  /* 0x000000ffff127224 */ /* 0x010fe400078e00a0 */
[----:B------:R-:W-:Y:S01]  /*16390*/  IMAD.MOV.U32 R19, RZ, RZ, R162 ;  /* 0x000000ffff137224 */ /* 0x000fe200078e00a2 */
[----:B--2---:R2:W-:Y:S01]  /*163a0*/  STSM.16.M88.4 [R0], R4 ;  /* 0x0000000400007844 */ /* 0x0045e20000000200 */
[----:B------:R-:W-:Y:S06]  /*163b0*/  BAR.SYNC.DEFER_BLOCKING 0x0 ;  /* 0x0000000000007b1d */ /* 0x000fec0000010000 */
[----:B------:R-:W4:Y:S01]  /*163c0*/  LDS.128 R248, [R252] ;  /* 0x00000000fcf87984 */ /* 0x000f220000000c00 */
[----:B--2---:R-:W-:Y:S01]  /*163d0*/  IMAD.MOV.U32 R4, RZ, RZ, R93 ;  /* 0x000000ffff047224 */ /* 0x004fe200078e005d */
[----:B------:R-:W-:Y:S01]  /*163e0*/  MOV R6, R29 ;  /* 0x0000001d00067202 */ /* 0x000fe20000000f00 */
[----:B------:R-:W-:-:S02]  /*163f0*/  IMAD.MOV.U32 R5, RZ, RZ, R95 ;  /* 0x000000ffff057224 */ /* 0x000fc400078e005f */
[----:B------:R-:W-:Y:S01]  /*16400*/  IMAD.MOV.U32 R7, RZ, RZ, R31 ;  /* 0x000000ffff077224 */ /* 0x000fe200078e001f */
[----:B------:R-:W-:Y:S06]  /*16410*/  BAR.SYNC.DEFER_BLOCKING 0x0 ;  /* 0x0000000000007b1d */ /* 0x000fec0000010000 */
[----:B------:R-:W-:Y:S02]  /*16420*/  STSM.16.M88.4 [R0], R4 ;  /* 0x0000000400007844 */ /* 0x000fe40000000200 */
[----:B------:R-:W-:Y:S06]  /*16430*/  BAR.SYNC.DEFER_BLOCKING 0x0 ;  /* 0x0000000000007b1d */ /* 0x000fec0000010000 */
[----:B------:R-:W2:Y:S02]  /*16440*/  LDS.128 R240, [R252] ;  /* 0x00000000fcf07984 */ /* 0x000ea40000000c00 */
[----:B------:R-:W-:Y:S06]  /*16450*/  BAR.SYNC.DEFER_BLOCKING 0x0 ;  /* 0x0000000000007b1d */ /* 0x000fec0000010000 */
[----:B----4-:R-:W-:Y:S04]  /*16460*/  STL [R1+0x7d0], R251 ;  /* 0x0007d0fb01007387 */ /* 0x010fe80000100800 */
[----:B---3--:R3:W-:Y:S01]  /*16470*/  STSM.16.M88.4 [R0], R16 ;  /* 0x0000001000007844 */ /* 0x0087e20000000200 */
[----:B------:R-:W-:Y:S06]  /*16480*/  BAR.SYNC.DEFER_BLOCKING 0x0 ;  /* 0x0000000000007b1d */ /* 0x000fec0000010000 */
[----:B---3--:R-:W3:Y:S04]  /*16490*/  LDL.LU R16, [R1+0x24] ;  /* 0x0000240001107983 */ /* 0x008ee80000300800 */
[----:B------:R-:W3:Y:S04]  /*164a0*/  LDL.LU R17, [R1+0x2c] ;  /* 0x00002c0001117983 */ /* 0x000ee80000300800 */
[----:B------:R-:W4:Y:S04]  /*164b0*/  LDL.LU R28, [R1+0x30] ;  /* 0x00003000011c7983 */ /* 0x000f280000300800 */
[----:B------:R-:W4:Y:S04]  /*164c0*/  LDL.LU R29, [R1+0x38] ;  /* 0x00003800011d7983 */ /* 0x000f280000300800 */
[----:B------:R-:W2:Y:S01]  /*164d0*/  LDS.128 R20, [R252] ;  /* 0x00000000fc147984 */ /* 0x000ea20000000c00 */
[----:B------:R-:W-:Y:S01]  /*164e0*/  IMAD.MOV.U32 R4, RZ, RZ, R96 ;  /* 0x000000ffff047224 */ /* 0x000fe200078e0060 */
[----:B------:R-:W-:Y:S01]  /*164f0*/  MOV R6, R32 ;  /* 0x0000002000067202 */ /* 0x000fe20000000f00 */
[----:B------:R-:W-:Y:S01]  /*16500*/  IMAD.MOV.U32 R5, RZ, RZ, R98 ;  /* 0x000000ffff057224 */ /* 0x000fe200078e0062 */
[----:B------:R-:W2:Y:S01]  /*16510*/  LDL.LU R32, [R1+0x34] ;  /* 0x0000340001207983 */ /* 0x000ea20000300800 */
[----:B------:R-:W-:Y:S01]  /*16520*/  IMAD.MOV.U32 R7, RZ, RZ, R34 ;  /* 0x000000ffff077224 */ /* 0x000fe200078e0022 */
[----:B------:R-:W-:Y:S06]  /*16530*/  BAR.SYNC.DEFER_BLOCKING 0x0 ;  /* 0x0000000000007b1d */ /* 0x000fec0000010000 */
[----:B------:R-:W-:Y:S02]  /*16540*/  STSM.16.M88.4 [R0], R4 ;  /* 0x0000000400007844 */ /* 0x000fe40000000200 */
[----:B------:R-:W-:Y:S01]  /*16550*/  BAR.SYNC.DEFER_BLOCKING 0x0 ;  /* 0x0000000000007b1d */ /* 0x000fe20000010000 */
[----:B------:R-:W-:-:S02]  /*16560*/  IMAD.MOV.U32 R18, RZ, RZ, R161 ;  /* 0x000000ffff127224 */ /* 0x000fc400078e00a1 */
[----:B------:R-:W-:-:S03]  /*16570*/  IMAD.MOV.U32 R19, RZ, RZ, R163 ;  /* 0x000000ffff137224 */ /* 0x000fc600078e00a3 */
[----:B------:R-:W1:Y:S02]  /*16580*/  LDS.128 R4, [R252] ;  /* 0x00000000fc047984 */ /* 0x000e640000000c00 */
[----:B------:R-:W-:Y:S01]  /*16590*/  BAR.SYNC.DEFER_BLOCKING 0x0 ;  /* 0x0000000000007b1d */ /* 0x000fe20000010000 */
[----:B------:R-:W-:Y:S02]  /*165a0*/  IMAD.MOV.U32 R30, RZ, RZ, R164 ;  /* 0x000000ffff1e7224 */ /* 0x000fe400078e00a4 */
[----:B------:R-:W-:-:S03]  /*165b0*/  IMAD.MOV.U32 R31, RZ, RZ, R166 ;  /* 0x000000ffff1f7224 */ /* 0x000fc600078e00a6 */
[----:B---3--:R3:W-:Y:S02]  /*165c0*/  STSM.16.M88.4 [R0], R16 ;  /* 0x0000001000007844 */ /* 0x0087e40000000200 */
[----:B------:R-:W-:Y:S01]  /*165d0*/  BAR.SYNC.DEFER_BLOCKING 0x0 ;  /* 0x0000000000007b1d */ /* 0x000fe20000010000 */
[----:B---3--:R-:W-:-:S05]  /*165e0*/  MOV R18, R33 ;  /* 0x0000002100127202 */ /* 0x008fca0000000f00 */
[----:B------:R-:W2:Y:S04]  /*165f0*/  LDL.LU R33, [R1+0x3c] ;  /* 0x00003c0001217983 */ /* 0x000ea80000300800 */
[----:B------:R-:W3:Y:S04]  /*16600*/  LDL.LU R92, [R1+0x40] ;  /* 0x00004000015c7983 */ /* 0x000ee80000300800 */
[----:B------:R-:W3:Y:S04]  /*16610*/  LDL.LU R93, [R1+0x48] ;  /* 0x00004800015d7983 */ /* 0x000ee80000300800 */
[----:B------:R-:W1:Y:S01]  /*16620*/  LDS.128 R24, [R252] ;  /* 0x00000000fc187984 */ /* 0x000e620000000c00 */
[----:B------:R-:W-:-:S02]  /*16630*/  IMAD.MOV.U32 R16, RZ, RZ, R97 ;  /* 0x000000ffff107224 */ /* 0x000fc400078e0061 */
[----:B------:R-:W-:Y:S01]  /*16640*/  IMAD.MOV.U32 R17, RZ, RZ, R99 ;  /* 0x000000ffff117224 */ /* 0x000fe200078e0063 */
[----:B------:R-:W3:Y:S01]  /*16650*/  LDL.LU R96, [R1+0x44] ;  /* 0x0000440001607983 */ /* 0x000ee20000300800 */
[----:B------:R-:W-:Y:S01]  /*16660*/  IMAD.MOV.U32 R19, RZ, RZ, R35 ;  /* 0x000000ffff137224 */ /* 0x000fe200078e0023 */
[----:B------:R-:W-:Y:S06]  /*16670*/  BAR.SYNC.DEFER_BLOCKING 0x0 ;  /* 0x0000000000007b1d */ /* 0x000fec0000010000 */
[----:B------:R-:W3:Y:S04]  /*16680*/  LDL.LU R97, [R1+0x4c] ;  /* 0x00004c0001617983 */ /* 0x000ee80000300800 */
[----:B------:R-:W-:Y:S01]  /*16690*/  STSM.16.M88.4 [R0], R16 ;  /* 0x0000001000007844 */ /* 0x000fe20000000200 */
[----:B------:R-:W-:Y:S06]  /*166a0*/  BAR.SYNC.DEFER_BLOCKING 0x0 ;  /* 0x0000000000007b1d */ /* 0x000fec0000010000 */
[----:B------:R-:W1:Y:S02]  /*166b0*/  LDS.128 R16, [R252] ;  /* 0x00000000fc107984 */ /* 0x000e640000000c00 */
[----:B------:R-:W-:Y:S06]  /*166c0*/  BAR.SYNC.DEFER_BLOCKING 0x0 ;  /* 0x0000000000007b1d */ /* 0x000fec0000010000 */
[----:B----4-:R4:W-:Y:S02]  /*166d0*/  STSM.16.M88.4 [R0], R28 ;  /* 0x0000001c00007844 */ /* 0x0109e40000000200 */
[----:B------:R-:W-:Y:S06]  /*166e0*/  BAR.SYNC.DEFER_BLOCKING 0x0 ;  /* 0x0000000000007b1d */ /* 0x000fec0000010000 */
[----:B------:R-:W1:Y:S01]  /*166f0*/  LDS.128 R88, [R252] ;  /* 0x00000000fc587984 */ /* 0x000e620000000c00 */
[----:B----4-:R-:W-:Y:S01]  /*16700*/  IMAD.MOV.U32 R28, RZ, RZ, R100 ;  /* 0x000000ffff1c7224 */ /* 0x010fe200078e0064 */
[----:B------:R-:W-:Y:S01]  /*16710*/  MOV R30, R36 ;  /* 0x00000024001e7202 */ /* 0x000fe20000000f00 */
[----:B------:R-:W-:-:S02]  /*16720*/  IMAD.MOV.U32 R29, RZ, RZ, R102 ;  /* 0x000000ffff1d7224 */ /* 0x000fc400078e0066 */
[----:B------:R-:W-:Y:S01]  /*16730*/  IMAD.MOV.U32 R31, RZ, RZ, R38 ;  /* 0x000000ffff1f7224 */ /* 0x000fe200078e0026 */
[----:B------:R-:W-:Y:S06]  /*16740*/  BAR.SYNC.DEFER_BLOCKING 0x0 ;  /* 0x0000000000007b1d */ /* 0x000fec0000010000 */
[----:B------:R-:W-:Y:S02]  /*16750*/  STSM.16.M88.4 [R0], R28 ;  /* 0x0000001c00007844 */ /* 0x000fe40000000200 */
[----:B------:R-:W-:Y:S01]  /*16760*/  BAR.SYNC.DEFER_BLOCKING 0x0 ;  /* 0x0000000000007b1d */ /* 0x000fe20000010000 */
[----:B------:R-:W-:-:S02]  /*16770*/  IMAD.MOV.U32 R34, RZ, RZ, R165 ;  /* 0x000000ffff227224 */ /* 0x000fc400078e00a5 */
[----:B------:R-:W-:-:S03]  /*16780*/  IMAD.MOV.U32 R35, RZ, RZ, R167 ;  /* 0x000000ffff237224 */ /* 0x000fc600078e00a7 */
[----:B------:R-:W4:Y:S02]  /*16790*/  LDS.128 R28, [R252] ;  /* 0x00000000fc1c7984 */ /* 0x000f240000000c00 */
[----:B------:R-:W-:Y:S01]  /*167a0*/  BAR.SYNC.DEFER_BLOCKING 0x0 ;  /* 0x0000000000007b1d */ /* 0x000fe20000010000 */
[----:B------:R-:W-:Y:S02]  /*167b0*/  IMAD.MOV.U32 R94, RZ, RZ, R168 ;  /* 0x000000ffff5e7224 */ /* 0x000fe400078e00a8 */
[----:B------:R-:W-:-:S03]  /*167c0*/  IMAD.MOV.U32 R95, RZ, RZ, R170 ;  /* 0x000000ffff5f7224 */ /* 0x000fc600078e00aa */
[----:B--2---:R2:W-:Y:S02]  /*167d0*/  STSM.16.M88.4 [R0], R32 ;  /* 0x0000002000007844 */ /* 0x0045e40000000200 */
[----:B--2---:R-:W-:Y:S01]  /*167e0*/  MOV R34, R37 ;  /* 0x0000002500227202 */ /* 0x004fe20000000f00 */
[----:B------:R-:W-:Y:S01]  /*167f0*/  IMAD.MOV.U32 R35, RZ, RZ, R39 ;  /* 0x000000ffff237224 */ /* 0x000fe200078e0027 */
[----:B------:R-:W-:Y:S01]  /*16800*/  BAR.SYNC.DEFER_BLOCKING 0x0 ;  /* 0x0000000000007b1d */ /* 0x000fe20000010000 */
[----:B------:R-:W-:Y:S02]  /*16810*/  IMAD.MOV.U32 R32, RZ, RZ, R101 ;  /* 0x000000ffff207224 */ /* 0x000fe400078e0065 */
[----:B------:R-:W-:-:S03]  /*16820*/  IMAD.MOV.U32 R33, RZ, RZ, R103 ;  /* 0x000000ffff217224 */ /* 0x000fc600078e0067 */
[----:B------:R-:W2:Y:S02]  /*16830*/  LDS.128 R36, [R252] ;  /* 0x00000000fc247984 */ /* 0x000ea40000000c00 */
[----:B------:R-:W-:Y:S06]  /*16840*/  BAR.SYNC.DEFER_BLOCKING 0x0 ;  /* 0x0000000000007b1d */ /* 0x000fec0000010000 */
[----:B------:R-:W-:Y:S02]  /*16850*/  STSM.16.M88.4 [R0], R32 ;  /* 0x0000002000007844 */ /* 0x000fe40000000200 */
[----:B------:R-:W-:Y:S06]  /*16860*/  BAR.SYNC.DEFER_BLOCKING 0x0 ;  /* 0x0000000000007b1d */ /* 0x000fec0000010000 */
[----:B------:R-:W2:Y:S02]  /*16870*/  LDS.128 R32, [R252] ;  /* 0x00000000fc207984 */ /* 0x000ea40000000c00 */
[----:B------:R-:W-:Y:S06]  /*16880*/  BAR.SYNC.DEFER_BLOCKING 0x0 ;  /* 0x0000000000007b1d */ /* 0x000fec0000010000 */
[----:B---3--:R3:W-:Y:S02]  /*16890*/  STSM.16.M88.4 [R0], R92 ;  /* 0x0000005c00007844 */ /* 0x0087e40000000200 */
[----:B------:R-:W-:Y:S06]  /*168a0*/  BAR.SYNC.DEFER_BLOCKING 0x0 ;  /* 0x0000000000007b1d */ /* 0x000fec0000010000 */
[----:B------:R-:W2:Y:S01]  /*168b0*/  LDS.128 R100, [R252] ;  /* 0x00000000fc647984 */ /* 0x000ea20000000c00 */
[----:B---3--:R-:W-:Y:S01]  /*168c0*/  IMAD.MOV.U32 R92, RZ, RZ, R104 ;  /* 0x000000ffff5c7224 */ /* 0x008fe200078e0068 */
[----:B------:R-:W-:Y:S01]  /*168d0*/  MOV R94, R40 ;  /* 0x00000028005e7202 */ /* 0x000fe20000000f00 */
[----:B------:R-:W-:Y:S01]  /*168e0*/  IMAD.MOV.U32 R93, RZ, RZ, R106 ;  /* 0x000000ffff5d7224 */ /* 0x000fe200078e006a */
[----:B------:R-:W3:Y:S01]  /*168f0*/  LDL.LU R104, [R1+0x50] ;  /* 0x0000500001687983 */ /* 0x000ee20000300800 */
[----:B------:R-:W-:Y:S01]  /*16900*/  IMAD.MOV.U32 R95, RZ, RZ, R42 ;  /* 0x000000ffff5f7224 */ /* 0x000fe200078e002a */
[----:B------:R-:W-:Y:S06]  /*16910*/  BAR.SYNC.DEFER_BLOCKING 0x0 ;  /* 0x0000000000007b1d */ /* 0x000fec0000010000 */
[----:B------:R-:W-:Y:S02]  /*16920*/  STSM.16.M88.4 [R0], R92 ;  /* 0x0000005c00007844 */ /* 0x000fe40000000200 */
[----:B------:R-:W-:Y:S01]  /*16930*/  BAR.SYNC.DEFER_BLOCKING 0x0 ;  /* 0x0000000000007b1d */ /* 0x000fe20000010000 */
[----:B------:R-:W-:-:S02]  /*16940*/  IMAD.MOV.U32 R98, RZ, RZ, R169 ;  /* 0x000000ffff627224 */ /* 0x000fc400078e00a9 */
[----:B------:R-:W-:-:S03]  /*16950*/  IMAD.MOV.U32 R99, RZ, RZ, R171 ;  /* 0x000000ffff637224 */ /* 0x000fc600078e00ab */
[----:B------:R-:W2:Y:S02]  /*16960*/  LDS.128 R92, [R252] ;  /* 0x00000000fc5c7984 */ /* 0x000ea40000000c00 */
[----:B------:R-:W-:Y:S06]  /*16970*/  BAR.SYNC.DEFER_BLOCKING 0x0 ;  /* 0x0000000000007b1d */ /* 0x000fec0000010000 */
[----:B------:R1:W-:Y:S02]  /*16980*/  STSM.16.M88.4 [R0], R96 ;  /* 0x0000006000007844 */ /* 0x0003e40000000200 */
[----:B-1----:R-:W-:-:S02]  /*16990*/  IMAD.MOV.U32 R96, RZ, RZ, R105 ;  /* 0x000000ffff607224 */ /* 0x002fc400078e0069 */
[----:B------:R-:W3:Y:S04]  /*169a0*/  LDL.LU R105, [R1+0x58] ;  /* 0x0000580001697983 */ /* 0x000ee80000300800 */
[----:B------:R-:W4:Y:S04]  /*169b0*/  LDL.LU R152, [R1+0x54] ;  /* 0x0000540001987983 */ /* 0x000f280000300800 */
[----:B------:R-:W4:Y:S01]  /*169c0*/  LDL.LU R153, [R1+0x5c] ;  /* 0x00005c0001997983 */ /* 0x000f220000300800 */
[----:B------:R-:W-:Y:S01]  /*169d0*/  MOV R98, R41 ;  /* 0x0000002900627202 */ /* 0x000fe20000000f00 */
[----:B------:R-:W-:Y:S01]  /*169e0*/  IMAD.MOV.U32 R99, RZ, RZ, R43 ;  /* 0x000000ffff637224 */ /* 0x000fe200078e002b */
[----:B------:R-:W-:Y:S01]  /*169f0*/  BAR.SYNC.DEFER_BLOCKING 0x0 ;  /* 0x0000000000007b1d */ /* 0x000fe20000010000 */
[----:B------:R-:W-:-:S05]  /*16a00*/  IMAD.MOV.U32 R97, RZ, RZ, R107 ;  /* 0x000000ffff617224 */ /* 0x000fca00078e006b */
[----:B------:R-:W1:Y:S02]  /*16a10*/  LDS.128 R40, [R252] ;  /* 0x00000000fc287984 */ /* 0x000e640000000c00 */
[----:B------:R-:W-:Y:S06]  /*16a20*/  BAR.SYNC.DEFER_BLOCKING 0x0 ;  /* 0x0000000000007b1d */ /* 0x000fec0000010000 */
[----:B------:R-:W-:Y:S02]  /*16a30*/  STSM.16.M88.4 [R0], R96 ;  /* 0x0000006000007844 */ /* 0x000fe40000000200 */
[----:B------:R-:W-:Y:S01]  /*16a40*/  BAR.SYNC.DEFER_BLOCKING 0x0 ;  /* 0x0000000000007b1d */ /* 0x000fe20000010000 */
[----:B------:R-:W-:-:S02]  /*16a50*/  IMAD.MOV.U32 R106, RZ, RZ, R172 ;  /* 0x000000ffff6a7224 */ /* 0x000fc400078e00ac */
[----:B------:R-:W-:-:S03]  /*16a60*/  IMAD.MOV.U32 R107, RZ, RZ, R174 ;  /* 0x000000ffff6b7224 */ /* 0x000fc600078e00ae */
[----:B------:R-:W1:Y:S02]  /*16a70*/  LDS.128 R96, [R252] ;  /* 0x00000000fc607984 */ /* 0x000e640000000c00 */
[----:B------:R-:W-:Y:S01]  /*16a80*/  BAR.SYNC.DEFER_BLOCKING 0x0 ;  /* 0x0000000000007b1d */ /* 0x000fe20000010000 */
[----:B------:R-:W-:-:S05]  /*16a90*/  IMAD.MOV.U32 R155, RZ, RZ, R175 ;  /* 0x000000ffff9b7224 */ /* 0x000fca00078e00af */
[----:B---3--:R3:W-:Y:S02]  /*16aa0*/  STSM.16.M88.4 [R0], R104 ;  /* 0x0000006800007844 */ /* 0x0087e40000000200 */
[----:B------:R-:W-:Y:S06]  /*16ab0*/  BAR.SYNC.DEFER_BLOCKING 0x0 ;  /* 0x0000000000007b1d */ /* 0x000fec0000010000 */
[----:B------:R-:W1:Y:S01]  /*16ac0*/  LDS.128 R156, [R252] ;  /* 0x00000000fc9c7984 */ /* 0x000e620000000c00 */
[----:B---3--:R-:W-:Y:S01]  /*16ad0*/  IMAD.MOV.U32 R104, RZ, RZ, R108 ;  /* 0x000000ffff687224 */ /* 0x008fe200078e006c */
[----:B------:R-:W-:Y:S01]  /*16ae0*/  MOV R106, R44 ;  /* 0x0000002c006a7202 */ /* 0x000fe20000000f00 */
[----:B------:R-:W-:-:S02]  /*16af0*/  IMAD.MOV.U32 R105, RZ, RZ, R110 ;  /* 0x000000ffff697224 */ /* 0x000fc400078e006e */
[----:B------:R-:W-:Y:S01]  /*16b00*/  IMAD.MOV.U32 R107, RZ, RZ, R46 ;  /* 0x000000ffff6b7224 */ /* 0x000fe200078e002e */
[----:B------:R-:W-:Y:S06]  /*16b10*/  BAR.SYNC.DEFER_BLOCKING 0x0 ;  /* 0x0000000000007b1d */ /* 0x000fec0000010000 */
[----:B------:R-:W-:Y:S02]  /*16b20*/  STSM.16.M88.4 [R0], R104 ;  /* 0x0000006800007844 */ /* 0x000fe40000000200 */
[----:B------:R-:W-:Y:S06]  /*16b30*/  BAR.SYNC.DEFER_BLOCKING 0x0 ;  /* 0x0000000000007b1d */ /* 0x000fec0000010000 */
[----:B------:R-:W3:Y:S02]  /*16b40*/  LDS.128 R104, [R252] ;  /* 0x00000000fc687984 */ /* 0x000ee40000000c00 */
[----:B------:R-:W-:Y:S06]  /*16b50*/  BAR.SYNC.DEFER_BLOCKING 0x0 ;  /* 0x0000000000007b1d */ /* 0x000fec0000010000 */
[----:B----4-:R4:W-:Y:S04]  /*16b60*/  STSM.16.M88.4 [R0], R152 ;  /* 0x0000009800007844 */ /* 0x0109e80000000200 */
[----:B----4-:R-:W4:Y:S04]  /*16b70*/  LDL.LU R152, [R1+0x60] ;  /* 0x0000600001987983 */ /* 0x010f280000300800 */
[----:B------:R-:W4:Y:S04]  /*16b80*/  LDL.LU R153, [R1+0x68] ;  /* 0x0000680001997983 */ /* 0x000f280000300800 */
[----:B------:R-:W2:Y:S04]  /*16b90*/  LDL.LU R160, [R1+0x64] ;  /* 0x0000640001a07983 */ /* 0x000ea80000300800 */
[----:B------:R-:W2:Y:S01]  /*16ba0*/  LDL.LU R161, [R1+0x6c] ;  /* 0x00006c0001a17983 */ /* 0x000ea20000300800 */
[----:B------:R-:W-:Y:S01]  /*16bb0*/  IMAD.MOV.U32 R108, RZ, RZ, R109 ;  /* 0x000000ffff6c7224 */ /* 0x000fe200078e006d */
[----:B------:R-:W-:Y:S01]  /*16bc0*/  MOV R110, R45 ;  /* 0x0000002d006e7202 */ /* 0x000fe20000000f00 */
[----:B------:R-:W-:-:S02]  /*16bd0*/  IMAD.MOV.U32 R109, RZ, RZ, R111 ;  /* 0x000000ffff6d7224 */ /* 0x000fc400078e006f */
[----:B------:R-:W-:Y:S01]  /*16be0*/  IMAD.MOV.U32 R111, RZ, RZ, R47 ;  /* 0x000000ffff6f7224 */ /* 0x000fe200078e002f */
[----:B------:R-:W-:Y:S06]  /*16bf0*/  BAR.SYNC.DEFER_BLOCKING 0x0 ;  /* 0x0000000000007b1d */ /* 0x000fec0000010000 */
[----:B------:R-:W3:Y:S02]  /*16c00*/  LDS.128 R44, [R252] ;  /* 0x00000000fc2c7984 */ /* 0x000ee40000000c00 */
[----:B------:R-:W-:Y:S06]  /*16c10*/  BAR.SYNC.DEFER_BLOCKING 0x0 ;  /* 0x0000000000007b1d */ /* 0x000fec0000010000 */
[----:B------:R-:W-:Y:S02]  /*16c20*/  STSM.16.M88.4 [R0], R108 ;  /* 0x0000006c00007844 */ /* 0x000fe40000000200 */
[----:B------:R-:W-:Y:S01]  /*16c30*/  BAR.SYNC.DEFER_BLOCKING 0x0 ;  /* 0x0000000000007b1d */ /* 0x000fe20000010000 */
[----:B------:R-:W-:-:S02]  /*16c40*/  IMAD.MOV.U32 R154, RZ, RZ, R176 ;  /* 0x000000ffff9a7224 */ /* 0x000fc400078e00b0 */
[----:B------:R-:W-:-:S03]  /*16c50*/  IMAD.MOV.U32 R155, RZ, RZ, R178 ;  /* 0x000000ffff9b7224 */ /* 0x000fc600078e00b2 */
[----:B------:R-:W3:Y:S02]  /*16c60*/  LDS.128 R108, [R252] ;  /* 0x00000000fc6c7984 */ /* 0x000ee40000000c00 */
[----:B------:R-:W-:Y:S01]  /*16c70*/  BAR.SYNC.DEFER_BLOCKING 0x0 ;  /* 0x0000000000007b1d */ /* 0x000fe20000010000 */
[----:B------:R-:W-:Y:S02]  /*16c80*/  IMAD.MOV.U32 R162, RZ, RZ, R177 ;  /* 0x000000ffffa27224 */ /* 0x000fe400078e00b1 */
[----:B------:R-:W-:-:S03]  /*16c90*/  IMAD.MOV.U32 R163, RZ, RZ, R179 ;  /* 0x000000ffffa37224 */ /* 0x000fc600078e00b3 */
[----:B----4-:R4:W-:Y:S02]  /*16ca0*/  STSM.16.M88.4 [R0], R152 ;  /* 0x0000009800007844 */ /* 0x0109e40000000200 */
[----:B------:R-:W-:Y:S06]  /*16cb0*/  BAR.SYNC.DEFER_BLOCKING 0x0 ;  /* 0x0000000000007b1d */ /* 0x000fec0000010000 */
[----:B------:R-:W3:Y:S01]  /*16cc0*/  LDS.128 R164, [R252] ;  /* 0x00000000fca47984 */ /* 0x000ee20000000c00 */
[----:B----4-:R-:W-:Y:S01]  /*16cd0*/  IMAD.MOV.U32 R152, RZ, RZ, R112 ;  /* 0x000000ffff987224 */ /* 0x010fe200078e0070 */
[----:B------:R-:W-:Y:S01]  /*16ce0*/  MOV R154, R48 ;  /* 0x00000030009a7202 */ /* 0x000fe20000000f00 */
[----:B------:R-:W-:-:S02]  /*16cf0*/  IMAD.MOV.U32 R153, RZ, RZ, R114 ;  /* 0x000000ffff997224 */ /* 0x000fc400078e0072 */
[----:B------:R-:W-:Y:S01]  /*16d00*/  IMAD.MOV.U32 R155, RZ, RZ, R50 ;  /* 0x000000ffff9b7224 */ /* 0x000fe200078e0032 */
[----:B------:R-:W-:Y:S06]  /*16d10*/  BAR.SYNC.DEFER_BLOCKING 0x0 ;  /* 0x0000000000007b1d */ /* 0x000fec0000010000 */
[----:B------:R-:W-:Y:S02]  /*16d20*/  STSM.16.M88.4 [R0], R152 ;  /* 0x0000009800007844 */ /* 0x000fe40000000200 */
[----:B------:R-:W-:Y:S06]  /*16d30*/  BAR.SYNC.DEFER_BLOCKING 0x0 ;  /* 0x0000000000007b1d */ /* 0x000fec0000010000 */
[----:B------:R-:W4:Y:S02]  /*16d40*/  LDS.128 R152, [R252] ;  /* 0x00000000fc987984 */ /* 0x000f240000000c00 */
[----:B------:R-:W-:Y:S06]  /*16d50*/  BAR.SYNC.DEFER_BLOCKING 0x0 ;  /* 0x0000000000007b1d */ /* 0x000fec0000010000 */
[----:B--2---:R2:W-:Y:S04]  /*16d60*/  STSM.16.M88.4 [R0], R160 ;  /* 0x000000a000007844 */ /* 0x0045e80000000200 */
[----:B--2---:R-:W2:Y:S04]  /*16d70*/  LDL.LU R160, [R1+0x70] ;  /* 0x0000700001a07983 */ /* 0x004ea80000300800 */
[----:B------:R-:W2:Y:S04]  /*16d80*/  LDL.LU R161, [R1+0x78] ;  /* 0x0000780001a17983 */ /* 0x000ea80000300800 */
[----:B------:R-:W3:Y:S04]  /*16d90*/  LDL.LU R168, [R1+0x74] ;  /* 0x0000740001a87983 */ /* 0x000ee80000300800 */
[----:B------:R-:W3:Y:S01]  /*16da0*/  LDL.LU R169, [R1+0x7c] ;  /* 0x00007c0001a97983 */ /* 0x000ee20000300800 */
[----:B------:R-:W-:Y:S01]  /*16db0*/  IMAD.MOV.U32 R112, RZ, RZ, R113 ;  /* 0x000000ffff707224 */ /* 0x000fe200078e0071 */
[----:B------:R-:W-:Y:S01]  /*16dc0*/  MOV R114, R49 ;  /* 0x0000003100727202 */ /* 0x000fe20000000f00 */
[----:B------:R-:W-:-:S02]  /*16dd0*/  IMAD.MOV.U32 R113, RZ, RZ, R115 ;  /* 0x000000ffff717224 */ /* 0x000fc400078e0073 */
[----:B------:R-:W-:Y:S01]  /*16de0*/  IMAD.MOV.U32 R115, RZ, RZ, R51 ;  /* 0x000000ffff737224 */ /* 0x000fe200078e0033 */
[----:B------:R-:W-:Y:S06]  /*16df0*/  BAR.SYNC.DEFER_BLOCKING 0x0 ;  /* 0x0000000000007b1d */ /* 0x000fec0000010000 */
[----:B------:R-:W4:Y:S02]  /*16e00*/  LDS.128 R48, [R252] ;  /* 0x00000000fc307984 */ /* 0x000f240000000c00 */
        /* <DEDUP_REMOVED lines=21> */
[----:B---3--:R3:W-:Y:S04]  /*16f60*/  STSM.16.M88.4 [R0], R168 ;  /* 0x000000a800007844 */ /* 0x0087e80000000200 */
[----:B---3--:R-:W3:Y:S04]  /*16f70*/  LDL.LU R168, [R1+0x80] ;  /* 0x0000800001a87983 */ /* 0x008ee80000300800 */
[----:B------:R-:W3:Y:S04]  /*16f80*/  LDL.LU R169, [R1+0x88] ;  /* 0x0000880001a97983 */ /* 0x000ee80000300800 */
[----:B------:R-:W4:Y:S04]  /*16f90*/  LDL.LU R176, [R1+0x84] ;  /* 0x0000840001b07983 */ /* 0x000f280000300800 */
[----:B------:R-:W4:Y:S01]  /*16fa0*/  LDL.LU R177, [R1+0x8c] ;  /* 0x00008c0001b17983 */ /* 0x000f220000300800 */
[----:B------:R-:W-:Y:S01]  /*16fb0*/  IMAD.MOV.U32 R116, RZ, RZ, R117 ;  /* 0x000000ffff747224 */ /* 0x000fe200078e0075 */
[----:B------:R-:W-:Y:S01]  /*16fc0*/  MOV R118, R53 ;  /* 0x0000003500767202 */ /* 0x000fe20000000f00 */
[----:B------:R-:W-:-:S02]  /*16fd0*/  IMAD.MOV.U32 R117, RZ, RZ, R119 ;  /* 0x000000ffff757224 */ /* 0x000fc400078e0077 */
[----:B------:R-:W-:Y:S01]  /*16fe0*/  IMAD.MOV.U32 R119, RZ, RZ, R55 ;  /* 0x000000ffff777224 */ /* 0x000fe200078e0037 */
[----:B------:R-:W-:Y:S06]  /*16ff0*/  BAR.SYNC.DEFER_BLOCKING 0x0 ;  /* 0x0000000000007b1d */ /* 0x000fec0000010000 */
[----:B------:R-:W2:Y:S02]  /*17000*/  LDS.128 R52, [R252] ;  /* 0x00000000fc347984 */ /* 0x000ea40000000c00 */
[----:B------:R-:W-:Y:S06]  /*17010*/  BAR.SYNC.DEFER_BLOCKING 0x0 ;  /* 0x0000000000007b1d */ /* 0x000fec0000010000 */
[----:B------:R-:W-:Y:S02]  /*17020*/  STSM.16.M88.4 [R0], R116 ;  /* 0x0000007400007844 */ /* 0x000fe40000000200 */
[----:B------:R-:W-:Y:S01]  /*17030*/  BAR.SYNC.DEFER_BLOCKING 0x0 ;  /* 0x0000000000007b1d */ /* 0x000fe20000010000 */
[----:B------:R-:W-:-:S02]  /*17040*/  IMAD.MOV.U32 R170, RZ, RZ, R184 ;  /* 0x000000ffffaa7224 */ /* 0x000fc400078e00b8 */
[----:B------:R-:W-:-:S03]  /*17050*/  IMAD.MOV.U32 R171, RZ, RZ, R186 ;  /* 0x000000ffffab7224 */ /* 0x000fc600078e00ba */
[----:B------:R-:W2:Y:S02]  /*17060*/  LDS.128 R116, [R252] ;  /* 0x00000000fc747984 */ /* 0x000ea40000000c00 */
[----:B------:R-:W-:Y:S01]  /*17070*/  BAR.SYNC.DEFER_BLOCKING 0x0 ;  /* 0x0000000000007b1d */ /* 0x000fe20000010000 */
[----:B------:R-:W-:Y:S02]  /*17080*/  IMAD.MOV.U32 R178, RZ, RZ, R185 ;  /* 0x000000ffffb27224 */ /* 0x000fe400078e00b9 */
[----:B------:R-:W-:-:S03]  /*17090*/  IMAD.MOV.U32 R179, RZ, RZ, R187 ;  /* 0x000000ffffb37224 */ /* 0x000fc600078e00bb */
[----:B---3--:R3:W-:Y:S02]  /*170a0*/  STSM.16.M88.4 [R0], R168 ;  /* 0x000000a800007844 */ /* 0x0087e40000000200 */
[----:B------:R-:W-:Y:S06]  /*170b0*/  BAR.SYNC.DEFER_BLOCKING 0x0 ;  /* 0x0000000000007b1d */ /* 0x000fec0000010000 */
[----:B------:R-:W2:Y:S01]  /*170c0*/  LDS.128 R180, [R252] ;  /* 0x00000000fcb47984 */ /* 0x000ea20000000c00 */
        /* <DEDUP_REMOVED lines=14> */
[----:B------:R-:W-:Y:S01]  /*171b0*/  MOV R120, R121 ;  /* 0x0000007900787202 */ /* 0x000fe20000000f00 */
[----:B------:R-:W-:-:S02]  /*171c0*/  IMAD.MOV.U32 R121, RZ, RZ, R123 ;  /* 0x000000ffff797224 */ /* 0x000fc400078e007b */
[----:B------:R-:W-:Y:S02]  /*171d0*/  IMAD.MOV.U32 R122, RZ, RZ, R57 ;  /* 0x000000ffff7a7224 */ /* 0x000fe400078e0039 */
[----:B------:R-:W-:Y:S01]  /*171e0*/  IMAD.MOV.U32 R123, RZ, RZ, R59 ;  /* 0x000000ffff7b7224 */ /* 0x000fe200078e003b */
[----:B------:R-:W-:Y:S06]  /*171f0*/  BAR.SYNC.DEFER_BLOCKING 0x0 ;  /* 0x0000000000007b1d */ /* 0x000fec0000010000 */
[----:B------:R-:W3:Y:S02]  /*17200*/  LDS.128 R56, [R252] ;  /* 0x00000000fc387984 */ /* 0x000ee40000000c00 */
[----:B------:R-:W-:Y:S06]  /*17210*/  BAR.SYNC.DEFER_BLOCKING 0x0 ;  /* 0x0000000000007b1d */ /* 0x000fec0000010000 */
[----:B------:R-:W-:Y:S02]  /*17220*/  STSM.16.M88.4 [R0], R120 ;  /* 0x0000007800007844 */ /* 0x000fe40000000200 */
[----:B------:R-:W-:Y:S01]  /*17230*/  BAR.SYNC.DEFER_BLOCKING 0x0 ;  /* 0x0000000000007b1d */ /* 0x000fe20000010000 */
[----:B------:R-:W-:Y:S01]  /*17240*/  IMAD.MOV.U32 R178, RZ, RZ, R188 ;  /* 0x000000ffffb27224 */ /* 0x000fe200078e00bc */
[----:B------:R-:W-:-:S04]  /*17250*/  MOV R179, R190 ;  /* 0x000000be00b37202 */ /* 0x000fc80000000f00 */
[----:B------:R-:W3:Y:S02]  /*17260*/  LDS.128 R120, [R252] ;  /* 0x00000000fc787984 */ /* 0x000ee40000000c00 */
[----:B------:R-:W-:Y:S01]  /*17270*/  BAR.SYNC.DEFER_BLOCKING 0x0 ;  /* 0x0000000000007b1d */ /* 0x000fe20000010000 */
[----:B------:R-:W-:Y:S01]  /*17280*/  MOV R186, R189 ;  /* 0x000000bd00ba7202 */ /* 0x000fe20000000f00 */
[----:B------:R-:W-:-:S04]  /*17290*/  IMAD.MOV.U32 R187, RZ, RZ, R191 ;  /* 0x000000ffffbb7224 */ /* 0x000fc800078e00bf */
[----:B----4-:R4:W-:Y:S02]  /*172a0*/  STSM.16.M88.4 [R0], R176 ;  /* 0x000000b000007844 */ /* 0x0109e40000000200 */
[----:B------:R-:W-:Y:S06]  /*172b0*/  BAR.SYNC.DEFER_BLOCKING 0x0 ;  /* 0x0000000000007b1d */ /* 0x000fec0000010000 */
[----:B------:R-:W3:Y:S01]  /*172c0*/  LDS.128 R188, [R252] ;  /* 0x00000000fcbc7984 */ /* 0x000ee20000000c00 */
[----:B----4-:R-:W-:Y:S02]  /*172d0*/  IMAD.MOV.U32 R176, RZ, RZ, R124 ;  /* 0x000000ffffb07224 */ /* 0x010fe400078e007c */
[----:B------:R-:W-:-:S02]  /*172e0*/  IMAD.MOV.U32 R177, RZ, RZ, R126 ;  /* 0x000000ffffb17224 */ /* 0x000fc400078e007e */
[----:B------:R-:W-:Y:S02]  /*172f0*/  IMAD.MOV.U32 R178, RZ, RZ, R60 ;  /* 0x000000ffffb27224 */ /* 0x000fe400078e003c */
        /* <DEDUP_REMOVED lines=11> */
[----:B------:R-:W-:Y:S01]  /*173b0*/  BAR.SYNC.DEFER_BLOCKING 0x0 ;  /* 0x0000000000007b1d */ /* 0x000fe20000010000 */
[----:B------:R-:W-:-:S02]  /*173c0*/  IMAD.MOV.U32 R124, RZ, RZ, R125 ;  /* 0x000000ffff7c7224 */ /* 0x000fc400078e007d */
[----:B------:R-:W-:Y:S01]  /*173d0*/  IMAD.MOV.U32 R125, RZ, RZ, R127 ;  /* 0x000000ffff7d7224 */ /* 0x000fe200078e007f */
[----:B------:R-:W-:Y:S01]  /*173e0*/  MOV R127, R63 ;  /* 0x0000003f007f7202 */ /* 0x000fe20000000f00 */
[----:B------:R-:W-:Y:S02]  /*173f0*/  IMAD.MOV.U32 R126, RZ, RZ, R61 ;  /* 0x000000ffff7e7224 */ /* 0x000fe400078e003d */
[----:B------:R-:W4:Y:S01]  /*17400*/  LDS.128 R60, [R252] ;  /* 0x00000000fc3c7984 */ /* 0x000f220000000c00 */
[----:B------:R-:W-:Y:S06]  /*17410*/  BAR.SYNC.DEFER_BLOCKING 0x0 ;  /* 0x0000000000007b1d */ /* 0x000fec0000010000 */
[----:B------:R-:W-:Y:S02]  /*17420*/  STSM.16.M88.4 [R0], R124 ;  /* 0x0000007c00007844 */ /* 0x000fe40000000200 */
[----:B------:R-:W-:Y:S01]  /*17430*/  BAR.SYNC.DEFER_BLOCKING 0x0 ;  /* 0x0000000000007b1d */ /* 0x000fe20000010000 */
[----:B------:R-:W-:-:S02]  /*17440*/  IMAD.MOV.U32 R186, RZ, RZ, R192 ;  /* 0x000000ffffba7224 */ /* 0x000fc400078e00c0 */
[----:B------:R-:W-:-:S03]  /*17450*/  IMAD.MOV.U32 R187, RZ, RZ, R194 ;  /* 0x000000ffffbb7224 */ /* 0x000fc600078e00c2 */
[----:B------:R-:W4:Y:S02]  /*17460*/  LDS.128 R124, [R252] ;  /* 0x00000000fc7c7984 */ /* 0x000f240000000c00 */
[----:B------:R-:W-:Y:S06]  /*17470*/  BAR.SYNC.DEFER_BLOCKING 0x0 ;  /* 0x0000000000007b1d */ /* 0x000fec0000010000 */
        /* <DEDUP_REMOVED lines=17> */
[----:B------:R-:W-:Y:S01]  /*17590*/  BAR.SYNC.DEFER_BLOCKING 0x0 ;  /* 0x0000000000007b1d */ /* 0x000fe20000010000 */
[----:B------:R-:W-:Y:S01]  /*175a0*/  IMAD.MOV.U32 R128, RZ, RZ, R129 ;  /* 0x000000ffff807224 */ /* 0x000fe200078e0081 */
[----:B------:R-:W-:Y:S01]  /*175b0*/  MOV R129, R131 ;  /* 0x0000008300817202 */ /* 0x000fe20000000f00 */
[----:B------:R-:W-:-:S02]  /*175c0*/  IMAD.MOV.U32 R130, RZ, RZ, R65 ;  /* 0x000000ffff827224 */ /* 0x000fc400078e0041 */
[----:B------:R-:W-:Y:S02]  /*175d0*/  IMAD.MOV.U32 R131, RZ, RZ, R67 ;  /* 0x000000ffff837224 */ /* 0x000fe400078e0043 */
[----:B------:R-:W2:Y:S01]  /*175e0*/  LDS.128 R64, [R252] ;  /* 0x00000000fc407984 */ /* 0x000ea20000000c00 */
[----:B------:R-:W-:Y:S06]  /*175f0*/  BAR.SYNC.DEFER_BLOCKING 0x0 ;  /* 0x0000000000007b1d */ /* 0x000fec0000010000 */
[----:B------:R-:W-:Y:S02]  /*17600*/  STSM.16.M88.4 [R0], R128 ;  /* 0x0000008000007844 */ /* 0x000fe40000000200 */
[----:B------:R-:W-:Y:S01]  /*17610*/  BAR.SYNC.DEFER_BLOCKING 0x0 ;  /* 0x0000000000007b1d */ /* 0x000fe20000010000 */
[----:B------:R-:W-:-:S02]  /*17620*/  IMAD.MOV.U32 R218, RZ, RZ, R196 ;  /* 0x000000ffffda7224 */ /* 0x000fc400078e00c4 */
[----:B------:R-:W-:-:S03]  /*17630*/  IMAD.MOV.U32 R219, RZ, RZ, R198 ;  /* 0x000000ffffdb7224 */ /* 0x000fc600078e00c6 */
[----:B------:R-:W2:Y:S02]  /*17640*/  LDS.128 R128, [R252] ;  /* 0x00000000fc807984 */ /* 0x000ea40000000c00 */
[----:B------:R-:W-:Y:S06]  /*17650*/  BAR.SYNC.DEFER_BLOCKING 0x0 ;  /* 0x0000000000007b1d */ /* 0x000fec0000010000 */
[----:B---3--:R3:W-:Y:S02]  /*17660*/  STSM.16.M88.4 [R0], R216 ;  /* 0x000000d800007844 */ /* 0x0087e40000000200 */
[----:B------:R-:W-:Y:S06]  /*17670*/  BAR.SYNC.DEFER_BLOCKING 0x0 ;  /* 0x0000000000007b1d */ /* 0x000fec0000010000 */
[----:B------:R-:W2:Y:S01]  /*17680*/  LDS.128 R196, [R252] ;  /* 0x00000000fcc47984 */ /* 0x000ea20000000c00 */
[----:B---3--:R-:W-:Y:S01]  /*17690*/  MOV R216, R132 ;  /* 0x0000008400d87202 */ /* 0x008fe20000000f00 */
[----:B------:R-:W-:-:S02]  /*176a0*/  IMAD.MOV.U32 R217, RZ, RZ, R134 ;  /* 0x000000ffffd97224 */ /* 0x000fc400078e0086 */
[----:B------:R-:W-:Y:S02]  /*176b0*/  IMAD.MOV.U32 R218, RZ, RZ, R68 ;  /* 0x000000ffffda7224 */ /* 0x000fe400078e0044 */
        /* <DEDUP_REMOVED lines=11> */
[----:B------:R-:W-:Y:S01]  /*17770*/  BAR.SYNC.DEFER_BLOCKING 0x0 ;  /* 0x0000000000007b1d */ /* 0x000fe20000010000 */
[----:B------:R-:W-:-:S02]  /*17780*/  IMAD.MOV.U32 R132, RZ, RZ, R133 ;  /* 0x000000ffff847224 */ /* 0x000fc400078e0085 */
[----:B------:R-:W-:Y:S02]  /*17790*/  IMAD.MOV.U32 R133, RZ, RZ, R135 ;  /* 0x000000ffff857224 */ /* 0x000fe400078e0087 */
[----:B------:R-:W-:Y:S02]  /*177a0*/  IMAD.MOV.U32 R134, RZ, RZ, R69 ;  /* 0x000000ffff867224 */ /* 0x000fe400078e0045 */
[----:B------:R-:W-:Y:S02]  /*177b0*/  IMAD.MOV.U32 R135, RZ, RZ, R71 ;  /* 0x000000ffff877224 */ /* 0x000fe400078e0047 */
[----:B------:R-:W3:Y:S01]  /*177c0*/  LDS.128 R68, [R252] ;  /* 0x00000000fc447984 */ /* 0x000ee20000000c00 */
[----:B------:R-:W-:Y:S06]  /*177d0*/  BAR.SYNC.DEFER_BLOCKING 0x0 ;  /* 0x0000000000007b1d */ /* 0x000fec0000010000 */
[----:B------:R-:W-:Y:S02]  /*177e0*/  STSM.16.M88.4 [R0], R132 ;  /* 0x0000008400007844 */ /* 0x000fe40000000200 */
[----:B------:R-:W-:Y:S01]  /*177f0*/  BAR.SYNC.DEFER_BLOCKING 0x0 ;  /* 0x0000000000007b1d */ /* 0x000fe20000010000 */
[----:B------:R-:W-:Y:S01]  /*17800*/  MOV R222, R200 ;  /* 0x000000c800de7202 */ /* 0x000fe20000000f00 */
[----:B------:R-:W-:-:S04]  /*17810*/  IMAD.MOV.U32 R223, RZ, RZ, R202 ;  /* 0x000000ffffdf7224 */ /* 0x000fc800078e00ca */
[----:B------:R-:W3:Y:S02]  /*17820*/  LDS.128 R132, [R252] ;  /* 0x00000000fc847984 */ /* 0x000ee40000000c00 */
[----:B------:R-:W-:Y:S06]  /*17830*/  BAR.SYNC.DEFER_BLOCKING 0x0 ;  /* 0x0000000000007b1d */ /* 0x000fec0000010000 */
        /* <DEDUP_REMOVED lines=18> */
[----:B------:R-:W-:Y:S01]  /*17960*/  IMAD.MOV.U32 R136, RZ, RZ, R137 ;  /* 0x000000ffff887224 */ /* 0x000fe200078e0089 */
[----:B------:R-:W-:Y:S01]  /*17970*/  MOV R138, R73 ;  /* 0x00000049008a7202 */ /* 0x000fe20000000f00 */
[----:B------:R-:W-:-:S02]  /*17980*/  IMAD.MOV.U32 R137, RZ, RZ, R139 ;  /* 0x000000ffff897224 */ /* 0x000fc400078e008b */
        /* <DEDUP_REMOVED lines=25> */
[----:B------:R-:W4:Y:S04]  /*17b20*/  LDL.LU R233, [R1+0xec] ;  /* 0x0000ec0001e97983 */ /* 0x000f280000300800 */
[----:B------:R-:W2:Y:S04]  /*17b30*/  LDL.LU R236, [R1+0xf0] ;  /* 0x0000f00001ec7983 */ /* 0x000ea80000300800 */
[----:B------:R-:W2:Y:S01]  /*17b40*/  LDL.LU R237, [R1+0xf8] ;  /* 0x0000f80001ed7983 */ /* 0x000ea20000300800 */
[----:B------:R-:W-:Y:S01]  /*17b50*/  BAR.SYNC.DEFER_BLOCKING 0x0 ;  /* 0x0000000000007b1d */ /* 0x000fe20000010000 */
[----:B------:R-:W-:Y:S01]  /*17b60*/  MOV R140, R141 ;  /* 0x0000008d008c7202 */ /* 0x000fe20000000f00 */
[----:B------:R-:W-:-:S02]  /*17b70*/  IMAD.MOV.U32 R141, RZ, RZ, R143 ;  /* 0x000000ffff8d7224 */ /* 0x000fc400078e008f */
[----:B------:R-:W-:Y:S02]  /*17b80*/  IMAD.MOV.U32 R142, RZ, RZ, R77 ;  /* 0x000000ffff8e7224 */ /* 0x000fe400078e004d */
[----:B------:R-:W-:Y:S02]  /*17b90*/  IMAD.MOV.U32 R143, RZ, RZ, R79 ;  /* 0x000000ffff8f7224 */ /* 0x000fe400078e004f */
[----:B------:R-:W1:Y:S01]  /*17ba0*/  LDS.128 R76, [R252] ;  /* 0x00000000fc4c7984 */ /* 0x000e620000000c00 */
[----:B------:R-:W-:Y:S06]  /*17bb0*/  BAR.SYNC.DEFER_BLOCKING 0x0 ;  /* 0x0000000000007b1d */ /* 0x000fec0000010000 */
[----:B------:R-:W-:Y:S02]  /*17bc0*/  STSM.16.M88.4 [R0], R140 ;  /* 0x0000008c00007844 */ /* 0x000fe40000000200 */
[----:B------:R-:W-:Y:S01]  /*17bd0*/  BAR.SYNC.DEFER_BLOCKING 0x0 ;  /* 0x0000000000007b1d */ /* 0x000fe20000010000 */
[----:B------:R-:W-:Y:S01]  /*17be0*/  IMAD.MOV.U32 R230, RZ, RZ, R208 ;  /* 0x000000ffffe67224 */ /* 0x000fe200078e00d0 */
[----:B------:R-:W-:-:S04]  /*17bf0*/  MOV R231, R210 ;  /* 0x000000d200e77202 */ /* 0x000fc80000000f00 */
[----:B------:R-:W1:Y:S02]  /*17c00*/  LDS.128 R140, [R252] ;  /* 0x00000000fc8c7984 */ /* 0x000e640000000c00 */
[----:B------:R-:W-:Y:S06]  /*17c10*/  BAR.SYNC.DEFER_BLOCKING 0x0 ;  /* 0x0000000000007b1d */ /* 0x000fec0000010000 */
[----:B---3--:R3:W-:Y:S02]  /*17c20*/  STSM.16.M88.4 [R0], R228 ;  /* 0x000000e400007844 */ /* 0x0087e40000000200 */
[----:B------:R-:W-:Y:S06]  /*17c30*/  BAR.SYNC.DEFER_BLOCKING 0x0 ;  /* 0x0000000000007b1d */ /* 0x000fec0000010000 */
[----:B------:R-:W1:Y:S01]  /*17c40*/  LDS.128 R208, [R252] ;  /* 0x00000000fcd07984 */ /* 0x000e620000000c00 */
[----:B---3--:R-:W-:-:S02]  /*17c50*/  IMAD.MOV.U32 R228, RZ, RZ, R144 ;  /* 0x000000ffffe47224 */ /* 0x008fc400078e0090 */
[----:B------:R-:W-:Y:S01]  /*17c60*/  IMAD.MOV.U32 R229, RZ, RZ, R146 ;  /* 0x000000ffffe57224 */ /* 0x000fe200078e0092 */
[----:B------:R-:W-:Y:S01]  /*17c70*/  BAR.SYNC.DEFER_BLOCKING 0x0 ;  /* 0x0000000000007b1d */ /* 0x000fe20000010000 */
[----:B------:R-:W-:Y:S02]  /*17c80*/  IMAD.MOV.U32 R230, RZ, RZ, R80 ;  /* 0x000000ffffe67224 */ /* 0x000fe400078e0050 */
[----:B------:R-:W-:-:S05]  /*17c90*/  IMAD.MOV.U32 R231, RZ, RZ, R82 ;  /* 0x000000ffffe77224 */ /* 0x000fca00078e0052 */
[----:B------:R-:W-:Y:S01]  /*17ca0*/  STSM.16.M88.4 [R0], R228 ;  /* 0x000000e400007844 */ /* 0x000fe20000000200 */
[----:B------:R-:W-:Y:S06]  /*17cb0*/  BAR.SYNC.DEFER_BLOCKING 0x0 ;  /* 0x0000000000007b1d */ /* 0x000fec0000010000 */
[----:B------:R-:W3:Y:S02]  /*17cc0*/  LDS.128 R228, [R252] ;  /* 0x00000000fce47984 */ /* 0x000ee40000000c00 */
[----:B------:R-:W-:Y:S06]  /*17cd0*/  BAR.SYNC.DEFER_BLOCKING 0x0 ;  /* 0x0000000000007b1d */ /* 0x000fec0000010000 */
[----:B----4-:R4:W-:Y:S02]  /*17ce0*/  STSM.16.M88.4 [R0], R232 ;  /* 0x000000e800007844 */ /* 0x0109e40000000200 */
[----:B------:R-:W-:Y:S06]  /*17cf0*/  BAR.SYNC.DEFER_BLOCKING 0x0 ;  /* 0x0000000000007b1d */ /* 0x000fec0000010000 */
[----:B------:R-:W3:Y:S02]  /*17d00*/  LDS.128 R144, [R252] ;  /* 0x00000000fc907984 */ /* 0x000ee40000000c00 */
[----:B------:R-:W-:Y:S06]  /*17d10*/  BAR.SYNC.DEFER_BLOCKING 0x0 ;  /* 0x0000000000007b1d */ /* 0x000fec0000010000 */
[----:B------:R-:W-:Y:S02]  /*17d20*/  STSM.16.M88.4 [R0], R244 ;  /* 0x000000f400007844 */ /* 0x000fe40000000200 */
[----:B------:R-:W-:Y:S06]  /*17d30*/  BAR.SYNC.DEFER_BLOCKING 0x0 ;  /* 0x0000000000007b1d */ /* 0x000fec0000010000 */
[----:B------:R-:W3:Y:S02]  /*17d40*/  LDS.128 R80, [R252] ;  /* 0x00000000fc507984 */ /* 0x000ee40000000c00 */
[----:B------:R-:W-:Y:S06]  /*17d50*/  BAR.SYNC.DEFER_BLOCKING 0x0 ;  /* 0x0000000000007b1d */ /* 0x000fec0000010000 */
[----:B--2---:R-:W-:Y:S02]  /*17d60*/  STSM.16.M88.4 [R0], R236 ;  /* 0x000000ec00007844 */ /* 0x004fe40000000200 */
[----:B------:R-:W-:Y:S01]  /*17d70*/  BAR.SYNC.DEFER_BLOCKING 0x0 ;  /* 0x0000000000007b1d */ /* 0x000fe20000010000 */
[----:B----4-:R-:W-:Y:S01]  /*17d80*/  IMAD.MOV.U32 R232, RZ, RZ, R148 ;  /* 0x000000ffffe87224 */ /* 0x010fe200078e0094 */
[----:B------:R-:W-:Y:S01]  /*17d90*/  MOV R234, R84 ;  /* 0x0000005400ea7202 */ /* 0x000fe20000000f00 */
[----:B------:R-:W-:-:S03]  /*17da0*/  IMAD.MOV.U32 R233, RZ, RZ, R150 ;  /* 0x000000ffffe97224 */ /* 0x000fc600078e0096 */
[----:B------:R-:W2:Y:S01]  /*17db0*/  LDS.128 R236, [R252] ;  /* 0x00000000fcec7984 */ /* 0x000ea20000000c00 */
[----:B------:R-:W-:Y:S01]  /*17dc0*/  IMAD.MOV.U32 R235, RZ, RZ, R86 ;  /* 0x000000ffffeb7224 */ /* 0x000fe200078e0056 */
[----:B------:R-:W-:Y:S06]  /*17dd0*/  BAR.SYNC.DEFER_BLOCKING 0x0 ;  /* 0x0000000000007b1d */ /* 0x000fec0000010000 */
[----:B------:R4:W-:Y:S04]  /*17de0*/  STSM.16.M88.4 [R0], R232 ;  /* 0x000000e800007844 */ /* 0x0009e80000000200 */
[----:B----4-:R-:W4:Y:S04]  /*17df0*/  LDL.LU R232, [R1+0xf4] ;  /* 0x0000f40001e87983 */ /* 0x010f280000300800 */
[----:B------:R-:W4:Y:S04]  /*17e00*/  LDL.LU R233, [R1+0xfc] ;  /* 0x0000fc0001e97983 */ /* 0x000f280000300800 */
[----:B------:R-:W3:Y:S01]  /*17e10*/  LDL.LU R251, [R1+0x130] ;  /* 0x0001300001fb7983 */ /* 0x000ee20000300800 */
[----:B------:R-:W-:-:S02]  /*17e20*/  IMAD.MOV.U32 R234, RZ, RZ, R213 ;  /* 0x000000ffffea7224 */ /* 0x000fc400078e00d5 */
[----:B------:R-:W-:Y:S01]  /*17e30*/  IMAD.MOV.U32 R235, RZ, RZ, R215 ;  /* 0x000000ffffeb7224 */ /* 0x000fe200078e00d7 */
[----:B------:R-:W-:Y:S01]  /*17e40*/  BAR.SYNC.DEFER_BLOCKING 0x0 ;  /* 0x0000000000007b1d */ /* 0x000fe20000010000 */
[----:B------:R-:W-:Y:S01]  /*17e50*/  MOV R148, R149 ;  /* 0x0000009500947202 */ /* 0x000fe20000000f00 */
[----:B------:R-:W-:Y:S02]  /*17e60*/  IMAD.MOV.U32 R150, RZ, RZ, R85 ;  /* 0x000000ffff967224 */ /* 0x000fe400078e0055 */
[----:B------:R-:W-:Y:S01]  /*17e70*/  IMAD R3, R11, R9, RZ ;  /* 0x000000090b037224 */ /* 0x000fe200078e02ff */
[----:B------:R-:W-:Y:S01]  /*17e80*/  ISETP.LT.AND P6, PT, R10, UR31, !P6 ;  /* 0x0000001f0a007c0c */ /* 0x000fe2000f7c1270 */
[----:B------:R-:W2:Y:S04]  /*17e90*/  LDL.LU R246, [R1+0x118] ;  /* 0x0001180001f67983 */ /* 0x000ea80000300800 */
[----:B------:R-:W1:Y:S01]  /*17ea0*/  LDS.128 R212, [R252] ;  /* 0x00000000fcd47984 */ /* 0x000e620000000c00 */
[----:B------:R-:W-:Y:S01]  /*17eb0*/  BAR.SYNC.DEFER_BLOCKING 0x0 ;  /* 0x0000000000007b1d */ /* 0x000fe20000010000 */
[----:B------:R-:W-:-:S02]  /*17ec0*/  IMAD.MOV.U32 R149, RZ, RZ, R151 ;  /* 0x000000ffff957224 */ /* 0x000fc400078e0097 */
[----:B------:R-:W-:Y:S01]  /*17ed0*/  IMAD.MOV.U32 R151, RZ, RZ, R87 ;  /* 0x000000ffff977224 */ /* 0x000fe200078e0057 */
[----:B------:R-:W-:Y:S01]  /*17ee0*/  LEA R2, P4, R3, UR4, 0x2 ;  /* 0x0000000403027c11 */ /* 0x000fe2000f8810ff */
[----:B------:R-:W-:-:S03]  /*17ef0*/  IMAD R9, R9, 0x80, R3 ;  /* 0x0000008009097824 */ /* 0x000fc600078e0203 */
[----:B------:R-:W-:Y:S01]  /*17f00*/  LEA.HI.X.SX32 R3, R3, UR5, 0x2, P4 ;  /* 0x0000000503037c11 */ /* 0x000fe2000a0f16ff */
[----:B------:R-:W2:Y:S04]  /*17f10*/  LDL.LU R244, [R1+0x13c] ;  /* 0x00013c0001f47983 */ /* 0x000ea80000300800 */
[----:B------:R-:W2:Y:S04]  /*17f20*/  LDL.LU R245, [R1+0x12c] ;  /* 0x00012c0001f57983 */ /* 0x000ea80000300800 */
[----:B------:R-:W2:Y:S01]  /*17f30*/  LDL.LU R247, [R1+0x10c] ;  /* 0x00010c0001f77983 */ /* 0x000ea20000300800 */
[----:B------:R-:W-:Y:S01]  /*17f40*/  ISETP.LT.AND P5, PT, R12, UR6, !P5 ;  /* 0x000000060c007c0c */ /* 0x000fe2000efa1270 */
[----:B------:R-:W-:-:S02]  /*17f50*/  ULDC UR6, c[0x0][0x22c] ;  /* 0x00008b0000067ab9 */ /* 0x000fc40000000800 */
[----:B----4-:R4:W-:Y:S01]  /*17f60*/  STSM.16.M88.4 [R0], R232 ;  /* 0x000000e800007844 */ /* 0x0109e20000000200 */
[----:B------:R-:W-:Y:S06]  /*17f70*/  BAR.SYNC.DEFER_BLOCKING 0x0 ;  /* 0x0000000000007b1d */ /* 0x000fec0000010000 */
[----:B----4-:R-:W4:Y:S04]  /*17f80*/  LDL.LU R232, [R1+0x104] ;  /* 0x0001040001e87983 */ /* 0x010f280000300800 */
[----:B------:R-:W2:Y:S04]  /*17f90*/  LDL.LU R233, [R1+0x138] ;  /* 0x0001380001e97983 */ /* 0x000ea80000300800 */
[----:B------:R-:W2:Y:S04]  /*17fa0*/  LDL.LU R234, [R1+0x128] ;  /* 0x0001280001ea7983 */ /* 0x000ea80000300800 */
[----:B------:R-:W1:Y:S01]  /*17fb0*/  LDS.128 R84, [R252] ;  /* 0x00000000fc547984 */ /* 0x000e620000000c00 */
[----:B------:R-:W-:Y:S06]  /*17fc0*/  BAR.SYNC.DEFER_BLOCKING 0x0 ;  /* 0x0000000000007b1d */ /* 0x000fec0000010000 */
[----:B------:R-:W2:Y:S04]  /*17fd0*/  LDL.LU R235, [R1+0x108] ;  /* 0x0001080001eb7983 */ /* 0x000ea80000300800 */
[----:B------:R3:W-:Y:S02]  /*17fe0*/  STSM.16.M88.4 [R0], R148 ;  /* 0x0000009400007844 */ /* 0x0007e40000000200 */
[----:B---3--:R-:W-:-:S02]  /*17ff0*/  IMAD R148, R10, UR26, RZ ;  /* 0x0000001a0a947c24 */ /* 0x008fc4000f8e02ff */
[----:B------:R-:W3:Y:S01]  /*18000*/  LDL.LU R150, [R1+0x110] ;  /* 0x0001100001967983 */ /* 0x000ee20000300800 */
[----:B------:R-:W-:Y:S02]  /*18010*/  VIADD R0, R10, 0x4 ;  /* 0x000000040a007836 */ /* 0x000fe40000000000 */
[----:B------:R-:W-:Y:S01]  /*18020*/  IMAD.WIDE R14, R148, 0x4, R2 ;  /* 0x00000004940e7825 */ /* 0x000fe200078e0202 */
[----:B------:R-:W-:Y:S06]  /*18030*/  BAR.SYNC.DEFER_BLOCKING 0x0 ;  /* 0x0000000000007b1d */ /* 0x000fec0000010000 */
[----:B------:R-:W4:Y:S04]  /*18040*/  LDL.LU R151, [R1+0x114] ;  /* 0x0001140001977983 */ /* 0x000f280000300800 */
[----:B------:R1:W-:Y:S01]  /*18050*/  @P6 STG.E desc[UR18][R14.64], R251 ;  /* 0x000000fb0e006986 */ /* 0x0003e2000c101912 */
[----:B------:R-:W-:Y:S01]  /*18060*/  ISETP.GE.AND P6, PT, R0, UR6, PT ;  /* 0x0000000600007c0c */ /* 0x000fe2000bfc6270 */
[----:B------:R-:W-:-:S02]  /*18070*/  ULDC UR6, c[0x0][0x228] ;  /* 0x00008a0000067ab9 */ /* 0x000fc40000000800 */
[----:B-1----:R-:W2:Y:S04]  /*18080*/  LDL.LU R251, [R1+0x7d0] ;  /* 0x0007d00001fb7983 */ /* 0x002ea80000300800 */
[----:B------:R-:W3:Y:S01]  /*18090*/  LDL.LU R0, [R1+0x120] ;  /* 0x0001200001007983 */ /* 0x000ee20000300800 */
[----:B------:R-:W-:-:S04]  /*180a0*/  LEA R8, P4, R9, UR4, 0x2 ;  /* 0x0000000409087c11 */ /* 0x000fc8000f8810ff */
[----:B------:R-:W-:Y:S01]  /*180b0*/  LEA.HI.X.SX32 R9, R9, UR5, 0x2, P4 ;  /* 0x0000000509097c11 */ /* 0x000fe2000a0f16ff */
[----:B------:R-:W-:Y:S02]  /*180c0*/  ULDC.64 UR4, c[0x0][0x228] ;  /* 0x00008a0000047ab9 */ /* 0x000fe40000000a00 */
[----:B------:R-:W-:Y:S01]  /*180d0*/  ISETP.LT.AND P4, PT, R11, UR4, !P3 ;  /* 0x000000040b007c0c */ /* 0x000fe2000df81270 */
[----:B------:R-:W-:Y:S01]  /*180e0*/  ULDC UR4, c[0x0][0x22c] ;  /* 0x00008b0000047ab9 */ /* 0x000fe20000000800 */
[C---:B------:R-:W-:Y:S01]  /*180f0*/  IADD3 R13, R148.reuse, UR26, RZ ;  /* 0x0000001a940d7c10 */ /* 0x040fe2000fffe0ff */
[----:B------:R-:W-:-:S04]  /*18100*/  IMAD.WIDE R148, R148, 0x4, R8 ;  /* 0x0000000494947825 */ /* 0x000fc800078e0208 */
[C---:B------:R-:W-:Y:S01]  /*18110*/  IMAD.WIDE R14, R13.reuse, 0x4, R2 ;  /* 0x000000040d0e7825 */ /* 0x040fe200078e0202 */
[----:B---3--:R1:W-:Y:S05]  /*18120*/  @P5 STG.E desc[UR18][R148.64], R0 ;  /* 0x0000000094005986 */ /* 0x0083ea000c101912 */
[----:B------:R3:W-:Y:S01]  /*18130*/  @P4 STG.E desc[UR18][R14.64], R150 ;  /* 0x000000960e004986 */ /* 0x0007e2000c101912 */
[C---:B-1----:R-:W-:Y:S02]  /*18140*/  VIADD R0, R13.reuse, UR26 ;  /* 0x0000001a0d007c36 */ /* 0x042fe40008000000 */
[----:B---3--:R-:W-:Y:S02]  /*18150*/  IMAD.WIDE R14, R13, 0x4, R8 ;  /* 0x000000040d0e7825 */ /* 0x008fe400078e0208 */
[----:B------:R-:W3:Y:S01]  /*18160*/  LDL.LU R13, [R1+0x100] ;  /* 0x00010000010d7983 */ /* 0x000ee20000300800 */
[----:B------:R-:W-:-:S02]  /*18170*/  ISETP.LT.AND P3, PT, R12, UR14, !P3 ;  /* 0x0000000e0c007c0c */ /* 0x000fc4000df61270 */
[----:B------:R-:W-:Y:S01]  /*18180*/  ISETP.LT.AND P5, PT, R11, UR12, !P2 ;  /* 0x0000000c0b007c0c */ /* 0x000fe2000d7a1270 */
[----:B------:R-:W-:-:S10]  /*18190*/  IMAD.WIDE R148, R0, 0x4, R2 ;  /* 0x0000000400947825 */ /* 0x000fd400078e0202 */
[----:B---3--:R1:W-:Y:S04]  /*181a0*/  @P3 STG.E desc[UR18][R14.64], R13 ;  /* 0x0000000d0e003986 */ /* 0x0083e8000c101912 */
[----:B-1----:R-:W3:Y:S01]  /*181b0*/  LDL.LU R15, [R1+0x134] ;  /* 0x00013400010f7983 */ /* 0x002ee20000300800 */
[----:B------:R-:W-:Y:S01]  /*181c0*/  VIADD R13, R0, UR26 ;  /* 0x0000001a000d7c36 */ /* 0x000fe20008000000 */
[----:B------:R-:W-:Y:S02]  /*181d0*/  ISETP.LT.AND P2, PT, R12, UR10, !P2 ;  /* 0x0000000a0c007c0c */ /* 0x000fe4000d741270 */
[----:B------:R-:W-:Y:S01]  /*181e0*/  ISETP.LT.AND P4, PT, R11, UR8, !P1 ;  /* 0x000000080b007c0c */ /* 0x000fe2000cf81270 */
[----:B------:R-:W-:Y:S01]  /*181f0*/  VIADD R150, R10, 0x5 ;  /* 0x000000050a967836 */ /* 0x000fe20000000000 */
[----:B---3--:R1:W-:Y:S01]  /*18200*/  @P5 STG.E desc[UR18][R148.64], R15 ;  /* 0x0000000f94005986 */ /* 0x0083e2000c101912 */
[----:B------:R-:W-:Y:S01]  /*18210*/  ULDC UR8, c[0x0][0x228] ;  /* 0x00008a0000087ab9 */ /* 0x000fe20000000800 */
[----:B-1----:R-:W-:-:S02]  /*18220*/  IMAD.WIDE R148, R0, 0x4, R8 ;  /* 0x0000000400947825 */ /* 0x002fc400078e0208 */
[----:B------:R-:W3:Y:S01]  /*18230*/  LDL.LU R0, [R1+0x124] ;  /* 0x0001240001007983 */ /* 0x000ee20000300800 */
[----:B------:R-:W-:Y:S01]  /*18240*/  ISETP.LT.AND P1, PT, R12, UR16, !P1 ;  /* 0x000000100c007c0c */ /* 0x000fe2000cf21270 */
[----:B------:R-:W-:Y:S01]  /*18250*/  IMAD.WIDE R14, R13, 0x4, R2 ;  /* 0x000000040d0e7825 */ /* 0x000fe200078e0202 */
[----:B------:R-:W-:Y:S01]  /*18260*/  ISETP.GE.AND P3, PT, R150, UR4, PT ;  /* 0x0000000496007c0c */ /* 0x000fe2000bf66270 */
[----:B------:R-:W-:Y:S02]  /*18270*/  ULDC UR4, c[0x0][0x22c] ;  /* 0x00008b0000047ab9 */ /* 0x000fe40000000800 */
[----:B------:R-:W-:-:S05]  /*18280*/  VIADD R150, R10, 0x6 ;  /* 0x000000060a967836 */ /* 0x000fca0000000000 */
[----:B------:R-:W-:Y:S01]  /*18290*/  ISETP.GE.AND P5, PT, R150, UR4, PT ;  /* 0x0000000496007c0c */ /* 0x000fe2000bfa6270 */
[----:B------:R-:W-:Y:S01]  /*182a0*/  ULDC UR4, c[0x0][0x22c] ;  /* 0x00008b0000047ab9 */ /* 0x000fe20000000800 */
[----:B---3--:R1:W-:Y:S01]  /*182b0*/  @P2 STG.E desc[UR18][R148.64], R0 ;  /* 0x0000000094002986 */ /* 0x0083e2000c101912 */
[----:B------:R-:W-:-:S03]  /*182c0*/  ISETP.LT.AND P2, PT, R11, UR24, !P6 ;  /* 0x000000180b007c0c */ /* 0x000fc6000f741270 */
[----:B----4-:R3:W-:Y:S01]  /*182d0*/  @P4 STG.E desc[UR18][R14.64], R151 ;  /* 0x000000970e004986 */ /* 0x0107e2000c101912 */
[----:B------:R-:W-:Y:S02]  /*182e0*/  ISETP.LT.AND P6, PT, R12, UR22, !P6 ;  /* 0x000000160c007c0c */ /* 0x000fe4000f7c1270 */
[----:B------:R-:W-:Y:S02]  /*182f0*/  ISETP.LT.AND P4, PT, R11, UR20, !P3 ;  /* 0x000000140b007c0c */ /* 0x000fe4000df81270 */
[----:B-1----:R-:W-:Y:S01]  /*18300*/  IADD3 R0, R10, 0x7, RZ ;  /* 0x000000070a007810 */ /* 0x002fe20007ffe0ff */
[----:B---3--:R-:W-:-:S04]  /*18310*/  IMAD.WIDE R14, R13, 0x4, R8 ;  /* 0x000000040d0e7825 */ /* 0x008fc800078e0208 */
[----:B------:R-:W-:Y:S01]  /*18320*/  VIADD R13, R13, UR26 ;  /* 0x0000001a0d0d7c36 */ /* 0x000fe20008000000 */
[----:B------:R1:W-:Y:S01]  /*18330*/  @P1 STG.E desc[UR18][R14.64], R232 ;  /* 0x000000e80e001986 */ /* 0x0003e2000c101912 */
[----:B------:R-:W-:Y:S01]  /*18340*/  ISETP.GE.AND P1, PT, R0, UR4, PT ;  /* 0x0000000400007c0c */ /* 0x000fe2000bf26270 */
[----:B------:R-:W-:Y:S01]  /*18350*/  ULDC UR4, c[0x0][0x22c] ;  /* 0x00008b0000047ab9 */ /* 0x000fe20000000800 */
[C---:B------:R-:W-:Y:S02]  /*18360*/  VIADD R0, R13.reuse, UR26 ;  /* 0x0000001a0d007c36 */ /* 0x040fe40008000000 */
[----:B------:R-:W-:-:S04]  /*18370*/  IMAD.WIDE R150, R13, 0x4, R2 ;  /* 0x000000040d967825 */ /* 0x000fc800078e0202 */
[----:B------:R-:W-:Y:S01]  /*18380*/  IMAD.WIDE R148, R13, 0x4, R8 ;  /* 0x000000040d947825 */ /* 0x000fe200078e0208 */
[----:B--2---:R-:W-:Y:S03]  /*18390*/  @P2 STG.E desc[UR18][R150.64], R233 ;  /* 0x000000e996002986 */ /* 0x004fe6000c101912 */
[----:B-1----:R-:W-:Y:S01]  /*183a0*/  IMAD.WIDE R14, R0, 0x4, R2 ;  /* 0x00000004000e7825 */ /* 0x002fe200078e0202 */
[----:B------:R-:W-:Y:S04]  /*183b0*/  @P6 STG.E desc[UR18][R148.64], R234 ;  /* 0x000000ea94006986 */ /* 0x000fe8000c101912 */
[----:B------:R1:W-:Y:S04]  /*183c0*/  @P4 STG.E desc[UR18][R14.64], R246 ;  /* 0x000000f60e004986 */ /* 0x0003e8000c101912 */
[----:B-1----:R-:W2:Y:S04]  /*183d0*/  LDL.LU R246, [R1+0x11c] ;  /* 0x00011c0001f67983 */ /* 0x002ea80000300800 */
[----:B------:R-:W3:Y:S04]  /*183e0*/  LDL.LU R233, [R1+0x10] ;  /* 0x0000100001e97983 */ /* 0x000ee80000300800 */
[----:B------:R-:W4:Y:S01]  /*183f0*/  LDL.LU R150, [R1] ;  /* 0x0000000001967983 */ /* 0x000f220000300800 */
[----:B------:R-:W-:-:S03]  /*18400*/  ISETP.LT.AND P3, PT, R12, UR28, !P3 ;  /* 0x0000001c0c007c0c */ /* 0x000fc6000df61270 */
[----:B------:R-:W4:Y:S01]  /*18410*/  LDL.LU R234, [R1+0x14] ;  /* 0x0000140001ea7983 */ /* 0x000f220000300800 */
[----:B------:R-:W-:Y:S01]  /*18420*/  IMAD.WIDE R14, R0, 0x4, R8 ;  /* 0x00000004000e7825 */ /* 0x000fe200078e0208 */
[----:B------:R-:W-:-:S03]  /*18430*/  ISETP.LT.AND P6, PT, R11, UR30, !P5 ;  /* 0x0000001e0b007c0c */ /* 0x000fc6000efc1270 */
[----:B------:R-:W-:Y:S01]  /*18440*/  VIADD R232, R10, 0x8 ;  /* 0x000000080ae87836 */ /* 0x000fe20000000000 */
[----:B------:R-:W-:Y:S01]  /*18450*/  IADD3 R13, R0, UR26, RZ ;  /* 0x0000001a000d7c10 */ /* 0x000fe2000fffe0ff */
[----:B------:R-:W-:-:S03]  /*18460*/  VIADD R148, R10, 0x9 ;  /* 0x000000090a947836 */ /* 0x000fc60000000000 */
[----:B------:R1:W-:Y:S01]  /*18470*/  @P3 STG.E desc[UR18][R14.64], R235 ;  /* 0x000000eb0e003986 */ /* 0x0003e2000c101912 */
[----:B------:R-:W-:Y:S01]  /*18480*/  ISETP.GE.AND P2, PT, R232, UR4, PT ;  /* 0x00000004e8007c0c */ /* 0x000fe2000bf46270 */
[----:B------:R-:W-:Y:S01]  /*18490*/  ULDC UR4, c[0x0][0x22c] ;  /* 0x00008b0000047ab9 */ /* 0x000fe20000000800 */
[----:B------:R-:W-:Y:S01]  /*184a0*/  ISETP.LT.AND P5, PT, R12, UR6, !P5 ;  /* 0x000000060c007c0c */ /* 0x000fe2000efa1270 */
[----:B------:R-:W-:Y:S01]  /*184b0*/  VIADD R0, R10, 0xa ;  /* 0x0000000a0a007836 */ /* 0x000fe20000000000 */
[----:B------:R-:W-:Y:S01]  /*184c0*/  ISETP.GE.AND P4, PT, R148, UR4, PT ;  /* 0x0000000494007c0c */ /* 0x000fe2000bf86270 */
[----:B-1----:R-:W4:Y:S01]  /*184d0*/  LDL.LU R235, [R1+0x4] ;  /* 0x0000040001eb7983 */ /* 0x002f220000300800 */
[----:B------:R-:W-:Y:S01]  /*184e0*/  IMAD.WIDE R148, R13, 0x4, R2 ;  /* 0x000000040d947825 */ /* 0x000fe200078e0202 */
[----:B------:R-:W-:Y:S01]  /*184f0*/  ULDC UR4, c[0x0][0x22c] ;  /* 0x00008b0000047ab9 */ /* 0x000fe20000000800 */
[----:B------:R-:W-:-:S03]  /*18500*/  ULDC UR6, c[0x0][0x228] ;  /* 0x00008a0000067ab9 */ /* 0x000fc60000000800 */
[----:B------:R1:W-:Y:S01]  /*18510*/  @P6 STG.E desc[UR18][R148.64], R244 ;  /* 0x000000f494006986 */ /* 0x0003e2000c101912 */
[----:B------:R-:W-:Y:S01]  /*18520*/  IMAD.WIDE R14, R13, 0x4, R8 ;  /* 0x000000040d0e7825 */ /* 0x000fe200078e0208 */
[----:B------:R-:W-:Y:S01]  /*18530*/  ISETP.GE.AND P3, PT, R0, UR4, PT ;  /* 0x0000000400007c0c */ /* 0x000fe2000bf66270 */
[----:B------:R-:W-:Y:S01]  /*18540*/  ULDC UR4, c[0x0][0x228] ;  /* 0x00008a0000047ab9 */ /* 0x000fe20000000800 */
[----:B-1----:R-:W4:Y:S01]  /*18550*/  LDL.LU R244, [R1+0x18] ;  /* 0x0000180001f47983 */ /* 0x002f220000300800 */
[----:B------:R-:W-:Y:S01]  /*18560*/  ISETP.LT.AND P6, PT, R11, UR4, !P1 ;  /* 0x000000040b007c0c */ /* 0x000fe2000cfc1270 */
[----:B------:R-:W-:Y:S02]  /*18570*/  VIADD R151, R13, UR26 ;  /* 0x0000001a0d977c36 */ /* 0x000fe40008000000 */
[----:B------:R1:W-:Y:S01]  /*18580*/  @P5 STG.E desc[UR18][R14.64], R245 ;  /* 0x000000f50e005986 */ /* 0x0003e2000c101912 */
[----:B------:R-:W-:Y:S01]  /*18590*/  ISETP.LT.AND P1, PT, R12, UR6, !P1 ;  /* 0x000000060c007c0c */ /* 0x000fe2000cf21270 */
[C---:B------:R-:W-:Y:S01]  /*185a0*/  IMAD.WIDE R148, R151.reuse, 0x4, R2 ;  /* 0x0000000497947825 */ /* 0x040fe200078e0202 */
[----:B------:R-:W-:Y:S01]  /*185b0*/  ULDC UR4, c[0x0][0x228] ;  /* 0x00008a0000047ab9 */ /* 0x000fe20000000800 */
[----:B------:R-:W-:Y:S01]  /*185c0*/  ULDC UR6, c[0x0][0x228] ;  /* 0x00008a0000067ab9 */ /* 0x000fe20000000800 */
[----:B-1----:R-:W4:Y:S01]  /*185d0*/  LDL.LU R245, [R1+0x8] ;  /* 0x0000080001f57983 */ /* 0x002f220000300800 */
[----:B------:R-:W-:Y:S01]  /*185e0*/  IMAD.WIDE R14, R151, 0x4, R8 ;  /* 0x00000004970e7825 */ /* 0x000fe200078e0208 */
[----:B------:R-:W-:Y:S01]  /*185f0*/  ISETP.LT.AND P5, PT, R11, UR4, !P2 ;  /* 0x000000040b007c0c */ /* 0x000fe2000d7a1270 */
[----:B------:R-:W-:-:S02]  /*18600*/  ULDC UR4, c[0x0][0x22c] ;  /* 0x00008b0000047ab9 */ /* 0x000fc40000000800 */
[----:B------:R-:W-:Y:S01]  /*18610*/  VIADD R13, R10, 0xb ;  /* 0x0000000b0a0d7836 */ /* 0x000fe20000000000 */
[----:B--2---:R1:W-:Y:S04]  /*18620*/  @P6 STG.E desc[UR18][R148.64], R246 ;  /* 0x000000f694006986 */ /* 0x0043e8000c101912 */
[----:B------:R2:W-:Y:S04]  /*18630*/  @P1 STG.E desc[UR18][R14.64], R247 ;  /* 0x000000f70e001986 */ /* 0x0005e8000c101912 */
[----:B-1----:R-:W4:Y:S04]  /*18640*/  LDL.LU R246, [R1+0x1c] ;  /* 0x00001c0001f67983 */ /* 0x002f280000300800 */
[----:B--2---:R-:W2:Y:S01]  /*18650*/  LDL.LU R247, [R1+0xc] ;  /* 0x00000c0001f77983 */ /* 0x004ea20000300800 */
[----:B------:R-:W-:Y:S01]  /*18660*/  VIADD R0, R151, UR26 ;  /* 0x0000001a97007c36 */ /* 0x000fe20008000000 */
[----:B------:R-:W-:Y:S01]  /*18670*/  ISETP.LT.AND P2, PT, R12, UR6, !P2 ;  /* 0x000000060c007c0c */ /* 0x000fe2000d741270 */
[----:B------:R-:W-:Y:S01]  /*18680*/  ULDC UR6, c[0x0][0x228] ;  /* 0x00008a0000067ab9 */ /* 0x000fe20000000800 */
[----:B------:R-:W-:Y:S01]  /*18690*/  ISETP.GE.AND P6, PT, R13, UR4, PT ;  /* 0x000000040d007c0c */ /* 0x000fe2000bfc6270 */
[----:B------:R-:W-:Y:S01]  /*186a0*/  IMAD.WIDE R14, R0, 0x4, R2 ;  /* 0x00000004000e7825 */ /* 0x000fe200078e0202 */
[----:B------:R-:W-:Y:S01]  /*186b0*/  ULDC UR4, c[0x0][0x228] ;  /* 0x00008a0000047ab9 */ /* 0x000fe20000000800 */
[----:B------:R-:W-:-:S02]  /*186c0*/  IADD3 R13, R10, 0xc, RZ ;  /* 0x0000000c0a0d7810 */ /* 0x000fc40007ffe0ff */
[----:B------:R-:W-:Y:S01]  /*186d0*/  ISETP.LT.AND P1, PT, R11, UR4, !P4 ;  /* 0x000000040b007c0c */ /* 0x000fe2000e721270 */
[----:B------:R-:W-:Y:S01]  /*186e0*/  ULDC UR4, c[0x0][0x22c] ;  /* 0x00008b0000047ab9 */ /* 0x000fe20000000800 */
[----:B------:R-:W-:Y:S01]  /*186f0*/  IMAD.WIDE R148, R0, 0x4, R8 ;  /* 0x0000000400947825 */ /* 0x000fe200078e0208 */
[----:B---3--:R1:W-:Y:S01]  /*18700*/  @P5 STG.E desc[UR18][R14.64], R233 ;  /* 0x000000e90e005986 */ /* 0x0083e2000c101912 */
[----:B------:R-:W-:Y:S01]  /*18710*/  ISETP.GE.AND P5, PT, R13, UR4, PT ;  /* 0x000000040d007c0c */ /* 0x000fe2000bfa6270 */
[----:B------:R-:W-:Y:S02]  /*18720*/  ULDC UR4, c[0x0][0x228] ;  /* 0x00008a0000047ab9 */ /* 0x000fe40000000800 */
[----:B------:R-:W-:Y:S01]  /*18730*/  ISETP.LT.AND P4, PT, R12, UR4, !P4 ;  /* 0x000000040c007c0c */ /* 0x000fe2000e781270 */
[----:B----4-:R3:W-:Y:S01]  /*18740*/  @P2 STG.E desc[UR18][R148.64], R150 ;  /* 0x0000009694002986 */ /* 0x0107e2000c101912 */
[----:B------:R-:W-:Y:S01]  /*18750*/  ISETP.LT.AND P2, PT, R11, UR6, !P3 ;  /* 0x000000060b007c0c */ /* 0x000fe2000df41270 */
[----:B------:R-:W-:Y:S01]  /*18760*/  ULDC UR4, c[0x0][0x22c] ;  /* 0x00008b0000047ab9 */ /* 0x000fe20000000800 */
[----:B------:R-:W-:Y:S01]  /*18770*/  ULDC UR6, c[0x0][0x228] ;  /* 0x00008a0000067ab9 */ /* 0x000fe20000000800 */
[----:B-1----:R-:W-:-:S02]  /*18780*/  VIADD R233, R0, UR26 ;  /* 0x0000001a00e97c36 */ /* 0x002fc40008000000 */
[----:B------:R-:W-:Y:S02]  /*18790*/  VIADD R0, R10, 0xd ;  /* 0x0000000d0a007836 */ /* 0x000fe40000000000 */
[----:B---3--:R-:W-:-:S04]  /*187a0*/  IMAD.WIDE R150, R233, 0x4, R2 ;  /* 0x00000004e9967825 */ /* 0x008fc800078e0202 */
[C---:B------:R-:W-:Y:S01]  /*187b0*/  VIADD R13, R233.reuse, UR26 ;  /* 0x0000001ae90d7c36 */ /* 0x040fe20008000000 */
[----:B------:R1:W-:Y:S01]  /*187c0*/  @P1 STG.E desc[UR18][R150.64], R248 ;  /* 0x000000f896001986 */ /* 0x0003e2000c101912 */
[----:B------:R-:W-:Y:S01]  /*187d0*/  ISETP.GE.AND P1, PT, R0, UR4, PT ;  /* 0x0000000400007c0c */ /* 0x000fe2000bf26270 */
[----:B------:R-:W-:Y:S01]  /*187e0*/  IMAD.WIDE R14, R233, 0x4, R8 ;  /* 0x00000004e90e7825 */ /* 0x000fe200078e0208 */
[----:B------:R-:W-:-:S03]  /*187f0*/  ULDC UR4, c[0x0][0x228] ;  /* 0x00008a0000047ab9 */ /* 0x000fc60000000800 */
[----:B------:R-:W-:Y:S01]  /*18800*/  VIADD R0, R10, 0xe ;  /* 0x0000000e0a007836 */ /* 0x000fe20000000000 */
[----:B------:R-:W-:Y:S01]  /*18810*/  ISETP.LT.AND P3, PT, R12, UR4, !P3 ;  /* 0x000000040c007c0c */ /* 0x000fe2000df61270 */
[----:B------:R-:W-:Y:S01]  /*18820*/  IMAD.WIDE R148, R13, 0x4, R2 ;  /* 0x000000040d947825 */ /* 0x000fe200078e0202 */
[----:B------:R-:W-:Y:S01]  /*18830*/  ULDC UR4, c[0x0][0x22c] ;  /* 0x00008b0000047ab9 */ /* 0x000fe20000000800 */
[----:B------:R3:W-:Y:S01]  /*18840*/  @P4 STG.E desc[UR18][R14.64], R240 ;  /* 0x000000f00e004986 */ /* 0x0007e2000c101912 */
[----:B------:R-:W-:Y:S01]  /*18850*/  ISETP.GE.AND P4, PT, R0, UR4, PT ;  /* 0x0000000400007c0c */ /* 0x000fe2000bf86270 */
[----:B------:R-:W-:Y:S02]  /*18860*/  ULDC UR4, c[0x0][0x228] ;  /* 0x00008a0000047ab9 */ /* 0x000fe40000000800 */
[----:B------:R-:W-:Y:S01]  /*18870*/  @P2 STG.E desc[UR18][R148.64], R234 ;  /* 0x000000ea94002986 */ /* 0x000fe2000c101912 */
[----:B------:R-:W-:Y:S01]  /*18880*/  ISETP.LT.AND P2, PT, R11, UR4, !P6 ;  /* 0x000000040b007c0c */ /* 0x000fe2000f741270 */
[C---:B-1----:R-:W-:Y:S01]  /*18890*/  IMAD.WIDE R150, R13.reuse, 0x4, R8 ;  /* 0x000000040d967825 */ /* 0x042fe200078e0208 */
[----:B------:R-:W-:Y:S01]  /*188a0*/  IADD3 R13, R13, UR26, RZ ;  /* 0x0000001a0d0d7c10 */ /* 0x000fe2000fffe0ff */
[----:B------:R-:W-:-:S02]  /*188b0*/  ULDC UR4, c[0x0][0x228] ;  /* 0x00008a0000047ab9 */ /* 0x000fc40000000800 */
[----:B------:R-:W-:Y:S01]  /*188c0*/  ISETP.LT.AND P6, PT, R12, UR4, !P6 ;  /* 0x000000040c007c0c */ /* 0x000fe2000f7c1270 */
[----:B------:R-:W-:Y:S01]  /*188d0*/  ULDC UR4, c[0x0][0x228] ;  /* 0x00008a0000047ab9 */ /* 0x000fe20000000800 */
[----:B------:R1:W-:Y:S01]  /*188e0*/  @P3 STG.E desc[UR18][R150.64], R235 ;  /* 0x000000eb96003986 */ /* 0x0003e2000c101912 */
[----:B------:R-:W-:Y:S01]  /*188f0*/  IMAD.WIDE R232, R13, 0x4, R2 ;  /* 0x000000040de87825 */ /* 0x000fe200078e0202 */
[----:B------:R-:W-:Y:S01]  /*18900*/  ISETP.LT.AND P3, PT, R11, UR4, !P5 ;  /* 0x000000040b007c0c */ /* 0x000fe2000ef61270 */
[----:B------:R-:W-:Y:S02]  /*18910*/  ULDC UR4, c[0x0][0x22c] ;  /* 0x00008b0000047ab9 */ /* 0x000fe40000000800 */
[----:B------:R-:W-:Y:S01]  /*18920*/  VIADD R0, R10, 0xf ;  /* 0x0000000f0a007836 */ /* 0x000fe20000000000 */
[----:B------:R-:W-:Y:S01]  /*18930*/  @P2 STG.E desc[UR18][R232.64], R249 ;  /* 0x000000f9e8002986 */ /* 0x000fe2000c101912 */
[----:B---3--:R-:W-:-:S03]  /*18940*/  IMAD.WIDE R14, R13, 0x4, R8 ;  /* 0x000000040d0e7825 */ /* 0x008fc600078e0208 */
[----:B------:R-:W-:Y:S01]  /*18950*/  ISETP.GE.AND P2, PT, R0, UR4, PT ;  /* 0x0000000400007c0c */ /* 0x000fe2000bf46270 */
[----:B------:R-:W-:Y:S01]  /*18960*/  ULDC UR4, c[0x0][0x228] ;  /* 0x00008a0000047ab9 */ /* 0x000fe20000000800 */
[----:B-1----:R-:W-:Y:S01]  /*18970*/  VIADD R235, R13, UR26 ;  /* 0x0000001a0deb7c36 */ /* 0x002fe20008000000 */
[----:B------:R-:W-:Y:S01]  /*18980*/  ISETP.LT.AND P5, PT, R12, UR4, !P5 ;  /* 0x000000040c007c0c */ /* 0x000fe2000efa1270 */
[----:B------:R1:W-:Y:S01]  /*18990*/  @P6 STG.E desc[UR18][R14.64], R241 ;  /* 0x000000f10e006986 */ /* 0x0003e2000c101912 */
[----:B------:R-:W-:Y:S01]  /*189a0*/  ULDC UR4, c[0x0][0x228] ;  /* 0x00008a0000047ab9 */ /* 0x000fe20000000800 */
[----:B------:R-:W-:-:S05]  /*189b0*/  IMAD.WIDE R148, R235, 0x4, R2 ;  /* 0x00000004eb947825 */ /* 0x000fca00078e0202 */
[----:B------:R3:W-:Y:S01]  /*189c0*/  @P3 STG.E desc[UR18][R148.64], R244 ;  /* 0x000000f494003986 */ /* 0x0007e2000c101912 */
[----:B------:R-:W-:Y:S01]  /*189d0*/  ISETP.LT.AND P3, PT, R11, UR4, !P1 ;  /* 0x000000040b007c0c */ /* 0x000fe2000cf61270 */
[C---:B------:R-:W-:Y:S01]  /*189e0*/  IMAD.WIDE R150, R235.reuse, 0x4, R8 ;  /* 0x00000004eb967825 */ /* 0x040fe200078e0208 */
[----:B------:R-:W-:Y:S01]  /*189f0*/  ISETP.LT.AND P1, PT, R12, UR6, !P1 ;  /* 0x000000060c007c0c */ /* 0x000fe2000cf21270 */
[----:B------:R-:W-:Y:S02]  /*18a00*/  ULDC UR4, c[0x0][0x22c] ;  /* 0x00008b0000047ab9 */ /* 0x000fe40000000800 */
[----:B------:R-:W-:Y:S02]  /*18a10*/  VIADD R0, R10, 0x10 ;  /* 0x000000100a007836 */ /* 0x000fe40000000000 */
[----:B------:R-:W-:Y:S01]  /*18a20*/  VIADD R13, R235, UR26 ;  /* 0x0000001aeb0d7c36 */ /* 0x000fe20008000000 */
[----:B------:R4:W-:Y:S01]  /*18a30*/  @P5 STG.E desc[UR18][R150.64], R245 ;  /* 0x000000f596005986 */ /* 0x0009e2000c101912 */
[----:B------:R-:W-:Y:S01]  /*18a40*/  ISETP.LT.AND P6, PT, R11, UR8, !P4 ;  /* 0x000000080b007c0c */ /* 0x000fe2000e7c1270 */
[----:B------:R-:W-:Y:S01]  /*18a50*/  ULDC UR6, c[0x0][0x228] ;  /* 0x00008a0000067ab9 */ /* 0x000fe20000000800 */
[C---:B-1----:R-:W-:Y:S01]  /*18a60*/  IMAD.WIDE R14, R13.reuse, 0x4, R2 ;  /* 0x000000040d0e7825 */ /* 0x042fe200078e0202 */
[----:B------:R-:W-:Y:S01]  /*18a70*/  ISETP.GE.AND P5, PT, R0, UR4, PT ;  /* 0x0000000400007c0c */ /* 0x000fe2000bfa6270 */
[----:B------:R-:W-:Y:S01]  /*18a80*/  ULDC UR4, c[0x0][0x22c] ;  /* 0x00008b0000047ab9 */ /* 0x000fe20000000800 */
[C---:B------:R-:W-:Y:S01]  /*18a90*/  IADD3 R235, R13.reuse, UR26, RZ ;  /* 0x0000001a0deb7c10 */ /* 0x040fe2000fffe0ff */
[----:B------:R-:W-:Y:S01]  /*18aa0*/  VIADD R0, R10, 0x11 ;  /* 0x000000110a007836 */ /* 0x000fe20000000000 */
[----:B------:R-:W-:Y:S01]  /*18ab0*/  ISETP.LT.AND P4, PT, R12, UR6, !P4 ;  /* 0x000000060c007c0c */ /* 0x000fe2000e781270 */
[----:B---3--:R-:W-:Y:S01]  /*18ac0*/  IMAD.WIDE R148, R13, 0x4, R8 ;  /* 0x000000040d947825 */ /* 0x008fe200078e0208 */
[----:B------:R1:W-:Y:S01]  /*18ad0*/  @P3 STG.E desc[UR18][R14.64], R250 ;  /* 0x000000fa0e003986 */ /* 0x0003e2000c101912 */
[----:B------:R-:W-:Y:S01]  /*18ae0*/  ULDC UR6, c[0x0][0x228] ;  /* 0x00008a0000067ab9 */ /* 0x000fe20000000800 */
[----:B------:R-:W-:Y:S01]  /*18af0*/  ISETP.GE.AND P3, PT, R0, UR4, PT ;  /* 0x0000000400007c0c */ /* 0x000fe2000bf66270 */
[----:B------:R-:W-:Y:S01]  /*18b00*/  ULDC UR4, c[0x0][0x228] ;  /* 0x00008a0000047ab9 */ /* 0x000fe20000000800 */
[----:B------:R3:W-:Y:S01]  /*18b10*/  @P1 STG.E desc[UR18][R148.64], R242 ;  /* 0x000000f294001986 */ /* 0x0007e2000c101912 */
[----:B------:R-:W-:Y:S01]  /*18b20*/  IMAD.WIDE R232, R235, 0x4, R2 ;  /* 0x00000004ebe87825 */ /* 0x000fe200078e0202 */
[----:B------:R-:W-:Y:S01]  /*18b30*/  ISETP.LT.AND P1, PT, R11, UR4, !P2 ;  /* 0x000000040b007c0c */ /* 0x000fe2000d721270 */
[----:B------:R-:W-:Y:S01]  /*18b40*/  ULDC UR8, c[0x0][0x228] ;  /* 0x00008a0000087ab9 */ /* 0x000fe20000000800 */
[----:B------:R-:W-:Y:S01]  /*18b50*/  ISETP.LT.AND P2, PT, R12, UR6, !P2 ;  /* 0x000000060c007c0c */ /* 0x000fe2000d741270 */
[----:B------:R-:W-:Y:S01]  /*18b60*/  VIADD R0, R10, 0x12 ;  /* 0x000000120a007836 */ /* 0x000fe20000000000 */
[----:B------:R-:W-:Y:S01]  /*18b70*/  ULDC UR4, c[0x0][0x22c] ;  /* 0x00008b0000047ab9 */ /* 0x000fe20000000800 */
[C---:B----4-:R-:W-:Y:S01]  /*18b80*/  VIADD R151, R235.reuse, UR26 ;  /* 0x0000001aeb977c36 */ /* 0x050fe20008000000 */
[----:B------:R-:W-:Y:S01]  /*18b90*/  ULDC UR6, c[0x0][0x228] ;  /* 0x00008a0000067ab9 */ /* 0x000fe20000000800 */
[----:B-1----:R-:W-:-:S04]  /*18ba0*/  IMAD.WIDE R14, R235, 0x4, R8 ;  /* 0x00000004eb0e7825 */ /* 0x002fc800078e0208 */
[----:B---3--:R-:W-:-:S04]  /*18bb0*/  IMAD.WIDE R148, R151, 0x4, R2 ;  /* 0x0000000497947825 */ /* 0x008fc800078e0202 */
[C---:B------:R-:W-:Y:S02]  /*18bc0*/  VIADD R13, R151.reuse, UR26 ;  /* 0x0000001a970d7c36 */ /* 0x040fe40008000000 */
[----:B------:R-:W-:-:S04]  /*18bd0*/  IMAD.WIDE R150, R151, 0x4, R8 ;  /* 0x0000000497967825 */ /* 0x000fc800078e0208 */
[----:B------:R-:W-:Y:S01]  /*18be0*/  VIADD R235, R13, UR26 ;  /* 0x0000001a0deb7c36 */ /* 0x000fe20008000000 */
[----:B------:R1:W-:Y:S01]  /*18bf0*/  @P6 STG.E desc[UR18][R232.64], R246 ;  /* 0x000000f6e8006986 */ /* 0x0003e2000c101912 */
[----:B------:R-:W-:Y:S01]  /*18c00*/  ISETP.LT.AND P6, PT, R11, UR8, !P5 ;  /* 0x000000080b007c0c */ /* 0x000fe2000efc1270 */
[----:B------:R-:W-:Y:S02]  /*18c10*/  ULDC UR8, c[0x0][0x228] ;  /* 0x00008a0000087ab9 */ /* 0x000fe40000000800 */
[----:B--2---:R2:W-:Y:S01]  /*18c20*/  @P4 STG.E desc[UR18][R14.64], R247 ;  /* 0x000000f70e004986 */ /* 0x0045e2000c101912 */
[----:B------:R-:W-:Y:S01]  /*18c30*/  ISETP.GE.AND P4, PT, R0, UR4, PT ;  /* 0x0000000400007c0c */ /* 0x000fe2000bf86270 */
[----:B------:R-:W-:Y:S01]  /*18c40*/  ULDC UR4, c[0x0][0x22c] ;  /* 0x00008b0000047ab9 */ /* 0x000fe20000000800 */
[----:B------:R-:W-:Y:S01]  /*18c50*/  IADD3 R0, R10, 0x13, RZ ;  /* 0x000000130a007810 */ /* 0x000fe20007ffe0ff */
[----:B------:R3:W-:Y:S03]  /*18c60*/  @P1 STG.E desc[UR18][R148.64], R251 ;  /* 0x000000fb94001986 */ /* 0x0007e6000c101912 */
[----:B------:R-:W-:Y:S01]  /*18c70*/  ISETP.GE.AND P1, PT, R0, UR4, PT ;  /* 0x0000000400007c0c */ /* 0x000fe2000bf26270 */
[----:B-1----:R-:W-:Y:S01]  /*18c80*/  IMAD.WIDE R232, R13, 0x4, R2 ;  /* 0x000000040de87825 */ /* 0x002fe200078e0202 */
[----:B------:R-:W-:Y:S01]  /*18c90*/  ULDC UR4, c[0x0][0x228] ;  /* 0x00008a0000047ab9 */ /* 0x000fe20000000800 */
[----:B------:R1:W-:Y:S01]  /*18ca0*/  @P2 STG.E desc[UR18][R150.64], R243 ;  /* 0x000000f396002986 */ /* 0x0003e2000c101912 */
[----:B------:R-:W-:Y:S01]  /*18cb0*/  ISETP.LT.AND P5, PT, R12, UR4, !P5 ;  /* 0x000000040c007c0c */ /* 0x000fe2000efa1270 */
[----:B------:R-:W-:Y:S01]  /*18cc0*/  ULDC UR4, c[0x0][0x228] ;  /* 0x00008a0000047ab9 */ /* 0x000fe20000000800 */
[----:B------:R-:W-:Y:S01]  /*18cd0*/  VIADD R0, R10, 0x14 ;  /* 0x000000140a007836 */ /* 0x000fe20000000000 */
[----:B------:R-:W-:Y:S01]  /*18ce0*/  @P6 STG.E desc[UR18][R232.64], R20 ;  /* 0x00000014e8006986 */ /* 0x000fe2000c101912 */
[----:B------:R-:W-:Y:S01]  /*18cf0*/  ISETP.LT.AND P6, PT, R11, UR4, !P3 ;  /* 0x000000040b007c0c */ /* 0x000fe2000dfc1270 */
[----:B------:R-:W-:Y:S01]  /*18d00*/  ULDC UR4, c[0x0][0x22c] ;  /* 0x00008b0000047ab9 */ /* 0x000fe20000000800 */
[----:B--2---:R-:W-:Y:S01]  /*18d10*/  IMAD.WIDE R14, R13, 0x4, R8 ;  /* 0x000000040d0e7825 */ /* 0x004fe200078e0208 */
[----:B------:R-:W-:Y:S01]  /*18d20*/  ISETP.GE.AND P2, PT, R0, UR4, PT ;  /* 0x0000000400007c0c */ /* 0x000fe2000bf46270 */
[----:B------:R-:W-:Y:S01]  /*18d30*/  ULDC UR4, c[0x0][0x22c] ;  /* 0x00008b0000047ab9 */ /* 0x000fe20000000800 */
[----:B------:R-:W-:Y:S01]  /*18d40*/  ISETP.LT.AND P3, PT, R12, UR6, !P3 ;  /* 0x000000060c007c0c */ /* 0x000fe2000df61270 */
[----:B------:R-:W-:Y:S01]  /*18d50*/  VIADD R0, R10, 0x15 ;  /* 0x000000150a007836 */ /* 0x000fe20000000000 */
[----:B------:R-:W-:Y:S01]  /*18d60*/  ULDC UR6, c[0x0][0x228] ;  /* 0x00008a0000067ab9 */ /* 0x000fe20000000800 */
[C---:B---3--:R-:W-:Y:S01]  /*18d70*/  IMAD.WIDE R148, R235.reuse, 0x4, R2 ;  /* 0x00000004eb947825 */ /* 0x048fe200078e0202 */
[----:B------:R2:W-:Y:S02]  /*18d80*/  @P5 STG.E desc[UR18][R14.64], R4 ;  /* 0x000000040e005986 */ /* 0x0005e4000c101912 */
[----:B------:R-:W-:Y:S01]  /*18d90*/  ISETP.GE.AND P5, PT, R0, UR4, PT ;  /* 0x0000000400007c0c */ /* 0x000fe2000bfa6270 */
[----:B------:R-:W-:Y:S01]  /*18da0*/  ULDC UR4, c[0x0][0x228] ;  /* 0x00008a0000047ab9 */ /* 0x000fe20000000800 */
[----:B------:R3:W-:Y:S01]  /*18db0*/  @P6 STG.E desc[UR18][R148.64], R24 ;  /* 0x0000001894006986 */ /* 0x0007e2000c101912 */
[----:B-1----:R-:W-:Y:S01]  /*18dc0*/  IMAD.WIDE R150, R235, 0x4, R8 ;  /* 0x00000004eb967825 */ /* 0x002fe200078e0208 */
[----:B------:R-:W-:Y:S01]  /*18dd0*/  ISETP.LT.AND P6, PT, R11, UR4, !P4 ;  /* 0x000000040b007c0c */ /* 0x000fe2000e7c1270 */
[----:B------:R-:W-:Y:S01]  /*18de0*/  ULDC UR4, c[0x0][0x228] ;  /* 0x00008a0000047ab9 */ /* 0x000fe20000000800 */
[----:B------:R-:W-:Y:S01]  /*18df0*/  ISETP.LT.AND P4, PT, R12, UR6, !P4 ;  /* 0x000000060c007c0c */ /* 0x000fe2000e781270 */
[----:B------:R-:W-:Y:S01]  /*18e00*/  VIADD R235, R235, UR26 ;  /* 0x0000001aebeb7c36 */ /* 0x000fe20008000000 */
[----:B------:R1:W-:Y:S01]  /*18e10*/  @P3 STG.E desc[UR18][R150.64], R16 ;  /* 0x0000001096003986 */ /* 0x0003e2000c101912 */
[----:B------:R-:W-:Y:S01]  /*18e20*/  ISETP.LT.AND P3, PT, R11, UR4, !P1 ;  /* 0x000000040b007c0c */ /* 0x000fe2000cf61270 */
[----:B------:R-:W-:Y:S01]  /*18e30*/  ULDC UR6, c[0x0][0x228] ;  /* 0x00008a0000067ab9 */ /* 0x000fe20000000800 */
[----:B--2---:R-:W-:Y:S01]  /*18e40*/  IMAD.WIDE R14, R235, 0x4, R2 ;  /* 0x00000004eb0e7825 */ /* 0x004fe200078e0202 */
[----:B------:R-:W-:Y:S01]  /*18e50*/  IADD3 R0, R10, 0x16, RZ ;  /* 0x000000160a007810 */ /* 0x000fe20007ffe0ff */
[----:B------:R-:W-:-:S02]  /*18e60*/  ULDC UR4, c[0x0][0x22c] ;  /* 0x00008b0000047ab9 */ /* 0x000fc40000000800 */
[C---:B---3--:R-:W-:Y:S01]  /*18e70*/  IMAD.WIDE R148, R235.reuse, 0x4, R8 ;  /* 0x00000004eb947825 */ /* 0x048fe200078e0208 */
[----:B------:R-:W-:Y:S01]  /*18e80*/  ISETP.LT.AND P1, PT, R12, UR6, !P1 ;  /* 0x000000060c007c0c */ /* 0x000fe2000cf21270 */
[----:B------:R-:W-:Y:S02]  /*18e90*/  @P6 STG.E desc[UR18][R14.64], R21 ;  /* 0x000000150e006986 */ /* 0x000fe4000c101912 */
[----:B------:R-:W-:Y:S01]  /*18ea0*/  VIADD R235, R235, UR26 ;  /* 0x0000001aebeb7c36 */ /* 0x000fe20008000000 */
[----:B------:R-:W-:Y:S01]  /*18eb0*/  ISETP.GE.AND P6, PT, R0, UR4, PT ;  /* 0x0000000400007c0c */ /* 0x000fe2000bfc6270 */
[----:B------:R-:W-:Y:S01]  /*18ec0*/  ULDC UR4, c[0x0][0x228] ;  /* 0x00008a0000047ab9 */ /* 0x000fe20000000800 */
[----:B------:R-:W-:Y:S01]  /*18ed0*/  VIADD R0, R10, 0x17 ;  /* 0x000000170a007836 */ /* 0x000fe20000000000 */
[----:B------:R-:W-:Y:S01]  /*18ee0*/  ULDC UR6, c[0x0][0x228] ;  /* 0x00008a0000067ab9 */ /* 0x000fe20000000800 */
[----:B-1----:R-:W-:Y:S01]  /*18ef0*/  IMAD.WIDE R150, R235, 0x4, R2 ;  /* 0x00000004eb967825 */ /* 0x002fe200078e0202 */
[----:B------:R1:W-:Y:S01]  /*18f00*/  @P4 STG.E desc[UR18][R148.64], R5 ;  /* 0x0000000594004986 */ /* 0x0003e2000c101912 */
[----:B------:R-:W-:Y:S01]  /*18f10*/  ISETP.LT.AND P4, PT, R11, UR4, !P2 ;  /* 0x000000040b007c0c */ /* 0x000fe2000d781270 */
[----:B------:R-:W-:Y:S01]  /*18f20*/  ULDC UR4, c[0x0][0x22c] ;  /* 0x00008b0000047ab9 */ /* 0x000fe20000000800 */
[C---:B------:R-:W-:Y:S01]  /*18f30*/  IMAD.WIDE R232, R235.reuse, 0x4, R8 ;  /* 0x00000004ebe87825 */ /* 0x040fe200078e0208 */
[----:B------:R-:W-:Y:S01]  /*18f40*/  @P3 STG.E desc[UR18][R150.64], R25 ;  /* 0x0000001996003986 */ /* 0x000fe2000c101912 */
[----:B------:R-:W-:Y:S01]  /*18f50*/  ISETP.GE.AND P3, PT, R0, UR4, PT ;  /* 0x0000000400007c0c */ /* 0x000fe2000bf66270 */
[----:B------:R-:W-:Y:S01]  /*18f60*/  ULDC UR4, c[0x0][0x228] ;  /* 0x00008a0000047ab9 */ /* 0x000fe20000000800 */
[----:B------:R-:W-:Y:S01]  /*18f70*/  VIADD R235, R235, UR26 ;  /* 0x0000001aebeb7c36 */ /* 0x000fe20008000000 */
[----:B------:R-:W-:Y:S01]  /*18f80*/  ISETP.LT.AND P2, PT, R12, UR4, !P2 ;  /* 0x000000040c007c0c */ /* 0x000fe2000d741270 */
[----:B------:R2:W-:Y:S01]  /*18f90*/  @P1 STG.E desc[UR18][R232.64], R17 ;  /* 0x00000011e8001986 */ /* 0x0005e2000c101912 */
[----:B------:R-:W-:Y:S01]  /*18fa0*/  VIADD R0, R10, 0x18 ;  /* 0x000000180a007836 */ /* 0x000fe20000000000 */
[----:B------:R-:W-:Y:S01]  /*18fb0*/  ISETP.LT.AND P1, PT, R11, UR6, !P5 ;  /* 0x000000060b007c0c */ /* 0x000fe2000ef21270 */
[C---:B-1----:R-:W-:Y:S01]  /*18fc0*/  IMAD.WIDE R4, R235.reuse, 0x4, R2 ;  /* 0x00000004eb047825 */ /* 0x042fe200078e0202 */
[----:B------:R-:W-:Y:S01]  /*18fd0*/  ULDC UR4, c[0x0][0x22c] ;  /* 0x00008b0000047ab9 */ /* 0x000fe20000000800 */
[C---:B------:R-:W-:Y:S01]  /*18fe0*/  IADD3 R13, R235.reuse, UR26, RZ ;  /* 0x0000001aeb0d7c10 */ /* 0x040fe2000fffe0ff */
[----:B------:R-:W-:Y:S01]  /*18ff0*/  ULDC UR6, c[0x0][0x228] ;  /* 0x00008a0000067ab9 */ /* 0x000fe20000000800 */
[----:B------:R-:W-:Y:S01]  /*19000*/  IMAD.WIDE R14, R235, 0x4, R8 ;  /* 0x00000004eb0e7825 */ /* 0x000fe200078e0208 */
[----:B------:R1:W-:Y:S01]  /*19010*/  @P4 STG.E desc[UR18][R4.64], R22 ;  /* 0x0000001604004986 */ /* 0x0003e2000c101912 */
[----:B------:R-:W-:Y:S01]  /*19020*/  ISETP.GE.AND P4, PT, R0, UR4, PT ;  /* 0x0000000400007c0c */ /* 0x000fe2000bf86270 */
[----:B------:R-:W-:Y:S01]  /*19030*/  ULDC UR4, c[0x0][0x228] ;  /* 0x00008a0000047ab9 */ /* 0x000fe20000000800 */
[----:B------:R-:W-:Y:S01]  /*19040*/  VIADD R0, R10, 0x19 ;  /* 0x000000190a007836 */ /* 0x000fe20000000000 */
[----:B------:R-:W-:Y:S01]  /*19050*/  ISETP.LT.AND P5, PT, R12, UR4, !P5 ;  /* 0x000000040c007c0c */ /* 0x000fe2000efa1270 */
[----:B--2---:R-:W-:Y:S01]  /*19060*/  IMAD.WIDE R16, R13, 0x4, R2 ;  /* 0x000000040d107825 */ /* 0x004fe200078e0202 */
[----:B------:R-:W-:Y:S01]  /*19070*/  ULDC UR4, c[0x0][0x22c] ;  /* 0x00008b0000047ab9 */ /* 0x000fe20000000800 */
[----:B------:R2:W-:Y:S01]  /*19080*/  @P2 STG.E desc[UR18][R14.64], R6 ;  /* 0x000000060e002986 */ /* 0x0005e2000c101912 */
[----:B------:R-:W-:Y:S01]  /*19090*/  ISETP.GE.AND P2, PT, R0, UR4, PT ;  /* 0x0000000400007c0c */ /* 0x000fe2000bf46270 */
[----:B------:R-:W-:-:S02]  /*190a0*/  ULDC UR4, c[0x0][0x228] ;  /* 0x00008a0000047ab9 */ /* 0x000fc40000000800 */
[----:B------:R3:W-:Y:S01]  /*190b0*/  @P1 STG.E desc[UR18][R16.64], R26 ;  /* 0x0000001a10001986 */ /* 0x0007e2000c101912 */
[----:B------:R-:W-:Y:S01]  /*190c0*/  ISETP.LT.AND P1, PT, R11, UR4, !P6 ;  /* 0x000000040b007c0c */ /* 0x000fe2000f721270 */
[----:B-1----:R-:W-:Y:S01]  /*190d0*/  IMAD.WIDE R4, R13, 0x4, R8 ;  /* 0x000000040d047825 */ /* 0x002fe200078e0208 */
[----:B------:R-:W-:-:S03]  /*190e0*/  ULDC UR4, c[0x0][0x228] ;  /* 0x00008a0000047ab9 */ /* 0x000fc60000000800 */
[----:B------:R-:W-:Y:S01]  /*190f0*/  VIADD R13, R13, UR26 ;  /* 0x0000001a0d0d7c36 */ /* 0x000fe20008000000 */
[----:B------:R-:W-:Y:S01]  /*19100*/  ISETP.LT.AND P6, PT, R12, UR4, !P6 ;  /* 0x000000040c007c0c */ /* 0x000fe2000f7c1270 */
[----:B------:R-:W-:Y:S01]  /*19110*/  ULDC UR4, c[0x0][0x228] ;  /* 0x00008a0000047ab9 */ /* 0x000fe20000000800 */
[----:B------:R1:W-:Y:S01]  /*19120*/  @P5 STG.E desc[UR18][R4.64], R18 ;  /* 0x0000001204005986 */ /* 0x0003e2000c101912 */
[----:B--2---:R-:W-:Y:S01]  /*19130*/  IMAD.WIDE R14, R13, 0x4, R2 ;  /* 0x000000040d0e7825 */ /* 0x004fe200078e0202 */
[----:B------:R-:W-:Y:S01]  /*19140*/  ISETP.LT.AND P5, PT, R11, UR4, !P3 ;  /* 0x000000040b007c0c */ /* 0x000fe2000dfa1270 */
[----:B------:R-:W-:Y:S02]  /*19150*/  ULDC UR4, c[0x0][0x22c] ;  /* 0x00008b0000047ab9 */ /* 0x000fe40000000800 */
[----:B------:R-:W-:Y:S01]  /*19160*/  VIADD R0, R10, 0x1a ;  /* 0x0000001a0a007836 */ /* 0x000fe20000000000 */
[----:B------:R2:W-:Y:S01]  /*19170*/  @P1 STG.E desc[UR18][R14.64], R23 ;  /* 0x000000170e001986 */ /* 0x0005e2000c101912 */
[----:B------:R-:W-:-:S03]  /*19180*/  VIADD R25, R13, UR26 ;  /* 0x0000001a0d197c36 */ /* 0x000fc60008000000 */
[----:B------:R-:W-:Y:S01]  /*19190*/  ISETP.GE.AND P1, PT, R0, UR4, PT ;  /* 0x0000000400007c0c */ /* 0x000fe2000bf26270 */
[----:B------:R-:W-:Y:S01]  /*191a0*/  ULDC UR4, c[0x0][0x228] ;  /* 0x00008a0000047ab9 */ /* 0x000fe20000000800 */
[----:B---3--:R-:W-:Y:S01]  /*191b0*/  IMAD.WIDE R16, R13, 0x4, R8 ;  /* 0x000000040d107825 */ /* 0x008fe200078e0208 */
[C---:B------:R-:W-:Y:S01]  /*191c0*/  ISETP.LT.AND P3, PT, R12.reuse, UR4, !P3 ;  /* 0x000000040c007c0c */ /* 0x040fe2000df61270 */
[----:B------:R-:W-:Y:S02]  /*191d0*/  ULDC UR4, c[0x0][0x228] ;  /* 0x00008a0000047ab9 */ /* 0x000fe40000000800 */
[----:B------:R-:W-:Y:S01]  /*191e0*/  IMAD.WIDE R20, R25, 0x4, R2 ;  /* 0x0000000419147825 */ /* 0x000fe200078e0202 */
[----:B------:R3:W-:Y:S04]  /*191f0*/  @P6 STG.E desc[UR18][R16.64], R7 ;  /* 0x0000000710006986 */ /* 0x0007e8000c101912 */
[----:B------:R-:W-:Y:S01]  /*19200*/  @P5 STG.E desc[UR18][R20.64], R27 ;  /* 0x0000001b14005986 */ /* 0x000fe2000c101912 */
[----:B------:R-:W-:Y:S01]  /*19210*/  ISETP.LT.AND P5, PT, R11, UR4, !P4 ;  /* 0x000000040b007c0c */ /* 0x000fe2000e7a1270 */
[C---:B-1----:R-:W-:Y:S01]  /*19220*/  IMAD.WIDE R4, R25.reuse, 0x4, R8 ;  /* 0x0000000419047825 */ /* 0x042fe200078e0208 */
[----:B------:R-:W-:Y:S01]  /*19230*/  ISETP.LT.AND P4, PT, R12, UR6, !P4 ;  /* 0x000000060c007c0c */ /* 0x000fe2000e781270 */
[----:B------:R-:W-:Y:S01]  /*19240*/  ULDC UR4, c[0x0][0x22c] ;  /* 0x00008b0000047ab9 */ /* 0x000fe20000000800 */
[----:B------:R-:W-:Y:S01]  /*19250*/  IADD3 R0, R10, 0x1b, RZ ;  /* 0x0000001b0a007810 */ /* 0x000fe20007ffe0ff */
[----:B--2---:R-:W-:Y:S01]  /*19260*/  VIADD R15, R25, UR26 ;  /* 0x0000001a190f7c36 */ /* 0x004fe20008000000 */
[----:B------:R1:W-:Y:S01]  /*19270*/  @P3 STG.E desc[UR18][R4.64], R19 ;  /* 0x0000001304003986 */ /* 0x0003e2000c101912 */
[----:B------:R-:W-:Y:S01]  /*19280*/  ISETP.LT.AND P6, PT, R11, UR8, !P2 ;  /* 0x000000080b007c0c */ /* 0x000fe2000d7c1270 */
[----:B------:R-:W-:Y:S01]  /*19290*/  ULDC UR6, c[0x0][0x228] ;  /* 0x00008a0000067ab9 */ /* 0x000fe20000000800 */
[C---:B---3--:R-:W-:Y:S01]  /*192a0*/  IMAD.WIDE R6, R15.reuse, 0x4, R2 ;  /* 0x000000040f067825 */ /* 0x048fe200078e0202 */
[----:B------:R-:W-:Y:S01]  /*192b0*/  ISETP.GE.AND P3, PT, R0, UR4, PT ;  /* 0x0000000400007c0c */ /* 0x000fe2000bf66270 */
[----:B------:R-:W-:Y:S01]  /*192c0*/  ULDC UR4, c[0x0][0x22c] ;  /* 0x00008b0000047ab9 */ /* 0x000fe20000000800 */
[----:B------:R-:W-:Y:S01]  /*192d0*/  ULDC UR8, c[0x0][0x228] ;  /* 0x00008a0000087ab9 */ /* 0x000fe20000000800 */
[----:B------:R-:W-:Y:S01]  /*192e0*/  VIADD R0, R10, 0x1c ;  /* 0x0000001c0a007836 */ /* 0x000fe20000000000 */
[----:B------:R-:W-:Y:S01]  /*192f0*/  ISETP.LT.AND P2, PT, R12, UR6, !P2 ;  /* 0x000000060c007c0c */ /* 0x000fe2000d741270 */
[C---:B------:R-:W-:Y:S01]  /*19300*/  VIADD R13, R15.reuse, UR26 ;  /* 0x0000001a0f0d7c36 */ /* 0x040fe20008000000 */
[----:B------:R2:W-:Y:S01]  /*19310*/  @P5 STG.E desc[UR18][R6.64], R88 ;  /* 0x0000005806005986 */ /* 0x0005e2000c101912 */
[----:B------:R-:W-:Y:S01]  /*19320*/  IMAD.WIDE R14, R15, 0x4, R8 ;  /* 0x000000040f0e7825 */ /* 0x000fe200078e0208 */
[----:B------:R-:W-:Y:S01]  /*19330*/  ISETP.GE.AND P5, PT, R0, UR4, PT ;  /* 0x0000000400007c0c */ /* 0x000fe2000bfa6270 */
[----:B------:R-:W-:Y:S01]  /*19340*/  ULDC UR4, c[0x0][0x228] ;  /* 0x00008a0000047ab9 */ /* 0x000fe20000000800 */
[----:B------:R-:W-:Y:S01]  /*19350*/  ULDC UR6, c[0x0][0x228] ;  /* 0x00008a0000067ab9 */ /* 0x000fe20000000800 */
[----:B------:R-:W-:Y:S01]  /*19360*/  IMAD.WIDE R16, R13, 0x4, R2 ;  /* 0x000000040d107825 */ /* 0x000fe200078e0202 */
[----:B------:R3:W-:Y:S01]  /*19370*/  @P4 STG.E desc[UR18][R14.64], R28 ;  /* 0x0000001c0e004986 */ /* 0x0007e2000c101912 */
[----:B------:R-:W-:Y:S01]  /*19380*/  ISETP.LT.AND P4, PT, R11, UR4, !P1 ;  /* 0x000000040b007c0c */ /* 0x000fe2000cf81270 */
[----:B------:R-:W-:Y:S01]  /*19390*/  ULDC UR4, c[0x0][0x22c] ;  /* 0x00008b0000047ab9 */ /* 0x000fe20000000800 */
[C---:B-1----:R-:W-:Y:S01]  /*193a0*/  IMAD.WIDE R4, R13.reuse, 0x4, R8 ;  /* 0x000000040d047825 */ /* 0x042fe200078e0208 */
[----:B------:R-:W-:Y:S01]  /*193b0*/  IADD3 R13, R13, UR26, RZ ;  /* 0x0000001a0d0d7c10 */ /* 0x000fe2000fffe0ff */
[----:B------:R1:W-:Y:S02]  /*193c0*/  @P6 STG.E desc[UR18][R16.64], R36 ;  /* 0x0000002410006986 */ /* 0x0003e4000c101912 */
[----:B------:R-:W-:Y:S01]  /*193d0*/  VIADD R0, R10, 0x1d ;  /* 0x0000001d0a007836 */ /* 0x000fe20000000000 */
[----:B------:R-:W-:Y:S01]  /*193e0*/  ISETP.LT.AND P1, PT, R12, UR6, !P1 ;  /* 0x000000060c007c0c */ /* 0x000fe2000cf21270 */
[----:B------:R4:W-:Y:S01]  /*193f0*/  @P2 STG.E desc[UR18][R4.64], R32 ;  /* 0x0000002004002986 */ /* 0x0009e2000c101912 */
[----:B------:R-:W-:Y:S01]  /*19400*/  ISETP.LT.AND P6, PT, R11, UR8, !P3 ;  /* 0x000000080b007c0c */ /* 0x000fe2000dfc1270 */
[C---:B--2---:R-:W-:Y:S01]  /*19410*/  IMAD.WIDE R6, R13.reuse, 0x4, R2 ;  /* 0x000000040d067825 */ /* 0x044fe200078e0202 */
[----:B------:R-:W-:Y:S01]  /*19420*/  ISETP.GE.AND P2, PT, R0, UR4, PT ;  /* 0x0000000400007c0c */ /* 0x000fe2000bf46270 */
[----:B------:R-:W-:Y:S01]  /*19430*/  ULDC UR4, c[0x0][0x22c] ;  /* 0x00008b0000047ab9 */ /* 0x000fe20000000800 */
[----:B------:R-:W-:Y:S01]  /*19440*/  ULDC UR6, c[0x0][0x228] ;  /* 0x00008a0000067ab9 */ /* 0x000fe20000000800 */
[----:B------:R-:W-:Y:S01]  /*19450*/  VIADD R0, R10, 0x1e ;  /* 0x0000001e0a007836 */ /* 0x000fe20000000000 */
[----:B------:R-:W2:Y:S01]  /*19460*/  LDS.128 R24, [R252] ;  /* 0x00000000fc187984 */ /* 0x000ea20000000c00 */
[C---:B------:R-:W-:Y:S01]  /*19470*/  VIADD R19, R13.reuse, UR26 ;  /* 0x0000001a0d137c36 */ /* 0x040fe20008000000 */
[----:B------:R-:W-:Y:S01]  /*19480*/  ULDC UR8, c[0x0][0x228] ;  /* 0x00008a0000087ab9 */ /* 0x000fe20000000800 */
[----:B---3--:R-:W-:Y:S01]  /*19490*/  IMAD.WIDE R14, R13, 0x4, R8 ;  /* 0x000000040d0e7825 */ /* 0x008fe200078e0208 */
[----:B------:R3:W-:Y:S01]  /*194a0*/  @P4 STG.E desc[UR18][R6.64], R89 ;  /* 0x0000005906004986 */ /* 0x0007e2000c101912 */
[----:B------:R-:W-:Y:S01]  /*194b0*/  ISETP.GE.AND P4, PT, R0, UR4, PT ;  /* 0x0000000400007c0c */ /* 0x000fe2000bf86270 */
[----:B------:R-:W-:Y:S01]  /*194c0*/  ULDC UR4, c[0x0][0x228] ;  /* 0x00008a0000047ab9 */ /* 0x000fe20000000800 */
[----:B-1----:R-:W-:Y:S01]  /*194d0*/  IMAD.WIDE R16, R19, 0x4, R2 ;  /* 0x0000000413107825 */ /* 0x002fe200078e0202 */
[----:B------:R-:W-:Y:S01]  /*194e0*/  ISETP.LT.AND P3, PT, R12, UR4, !P3 ;  /* 0x000000040c007c0c */ /* 0x000fe2000df61270 */
[----:B------:R1:W-:Y:S01]  /*194f0*/  @P1 STG.E desc[UR18][R14.64], R29 ;  /* 0x0000001d0e001986 */ /* 0x0003e2000c101912 */
[----:B------:R-:W-:Y:S01]  /*19500*/  ULDC UR4, c[0x0][0x228] ;  /* 0x00008a0000047ab9 */ /* 0x000fe20000000800 */
[----:B------:R-:W-:-:S02]  /*19510*/  VIADD R0, R10, 0x1f ;  /* 0x0000001f0a007836 */ /* 0x000fc40000000000 */
[----:B------:R-:W-:Y:S01]  /*19520*/  @P6 STG.E desc[UR18][R16.64], R37 ;  /* 0x0000002510006986 */ /* 0x000fe2000c101912 */
[----:B------:R-:W-:Y:S01]  /*19530*/  ISETP.LT.AND P6, PT, R11, UR4, !P5 ;  /* 0x000000040b007c0c */ /* 0x000fe2000efc1270 */
[----:B------:R-:W-:Y:S01]  /*19540*/  ULDC UR4, c[0x0][0x22c] ;  /* 0x00008b0000047ab9 */ /* 0x000fe20000000800 */
[C---:B------:R-:W-:Y:S01]  /*19550*/  VIADD R13, R19.reuse, UR26 ;  /* 0x0000001a130d7c36 */ /* 0x040fe20008000000 */
[----:B------:R-:W-:Y:S01]  /*19560*/  ISETP.LT.AND P5, PT, R12, UR6, !P5 ;  /* 0x000000060c007c0c */ /* 0x000fe2000efa1270 */
[----:B----4-:R-:W-:Y:S01]  /*19570*/  IMAD.WIDE R4, R19, 0x4, R8 ;  /* 0x0000000413047825 */ /* 0x010fe200078e0208 */
[----:B------:R-:W-:Y:S01]  /*19580*/  ISETP.GE.AND P1, PT, R0, UR4, PT ;  /* 0x0000000400007c0c */ /* 0x000fe2000bf26270 */
[----:B------:R-:W-:Y:S01]  /*19590*/  ULDC UR4, c[0x0][0x22c] ;  /* 0x00008b0000047ab9 */ /* 0x000fe20000000800 */
[----:B------:R-:W-:Y:S01]  /*195a0*/  IADD3 R0, R10, 0x20, RZ ;  /* 0x000000200a007810 */ /* 0x000fe20007ffe0ff */
[C---:B---3--:R-:W-:Y:S01]  /*195b0*/  IMAD.WIDE R6, R13.reuse, 0x4, R2 ;  /* 0x000000040d067825 */ /* 0x048fe200078e0202 */
[----:B------:R3:W-:Y:S01]  /*195c0*/  @P3 STG.E desc[UR18][R4.64], R33 ;  /* 0x0000002104003986 */ /* 0x0007e2000c101912 */
[----:B------:R-:W-:Y:S01]  /*195d0*/  ULDC UR6, c[0x0][0x228] ;  /* 0x00008a0000067ab9 */ /* 0x000fe20000000800 */
        /* <DEDUP_REMOVED lines=10> */
[----:B------:R-:W-:Y:S01]  /*19680*/  VIADD R0, R10, 0x21 ;  /* 0x000000210a007836 */ /* 0x000fe20000000000 */
[----:B------:R-:W-:Y:S01]  /*19690*/  ULDC UR6, c[0x0][0x228] ;  /* 0x00008a0000067ab9 */ /* 0x000fe20000000800 */
[----:B---3--:R-:W-:Y:S01]  /*196a0*/  IMAD.WIDE R4, R13, 0x4, R2 ;  /* 0x000000040d047825 */ /* 0x008fe200078e0202 */
[----:B------:R-:W-:-:S03]  /*196b0*/  ULDC UR4, c[0x0][0x22c] ;  /* 0x00008b0000047ab9 */ /* 0x000fc60000000800 */
[C---:B----4-:R-:W-:Y:S01]  /*196c0*/  IMAD.WIDE R6, R13.reuse, 0x4, R8 ;  /* 0x000000040d067825 */ /* 0x050fe200078e0208 */
[----:B------:R-:W-:Y:S01]  /*196d0*/  ISETP.LT.AND P4, PT, R12, UR6, !P4 ;  /* 0x000000060c007c0c */ /* 0x000fe2000e781270 */
[----:B------:R3:W-:Y:S02]  /*196e0*/  @P6 STG.E desc[UR18][R4.64], R38 ;  /* 0x0000002604006986 */ /* 0x0007e4000c101912 */
        /* <DEDUP_REMOVED lines=10> */
[----:B------:R4:W-:Y:S01]  /*19790*/  @P5 STG.E desc[UR18][R14.64], R91 ;  /* 0x0000005b0e005986 */ /* 0x0009e2000c101912 */
[----:B------:R-:W-:-:S02]  /*197a0*/  IADD3 R13, R13, UR26, RZ ;  /* 0x0000001a0d0d7c10 */ /* 0x000fc4000fffe0ff */
[----:B------:R-:W-:Y:S01]  /*197b0*/  ISETP.GE.AND P5, PT, R0, UR4, PT ;  /* 0x0000000400007c0c */ /* 0x000fe2000bfa6270 */
[----:B------:R-:W-:Y:S02]  /*197c0*/  ULDC UR4, c[0x0][0x228] ;  /* 0x00008a0000047ab9 */ /* 0x000fe40000000800 */
[----:B------:R-:W-:Y:S01]  /*197d0*/  ISETP.LT.AND P1, PT, R12, UR4, !P1 ;  /* 0x000000040c007c0c */ /* 0x000fe2000cf21270 */
[----:B------:R-:W-:Y:S01]  /*197e0*/  @P4 STG.E desc[UR18][R16.64], R31 ;  /* 0x0000001f10004986 */ /* 0x000fe2000c101912 */
[----:B---3--:R-:W-:Y:S01]  /*197f0*/  IMAD.WIDE R4, R13, 0x4, R2 ;  /* 0x000000040d047825 */ /* 0x008fe200078e0202 */
[----:B------:R-:W-:Y:S01]  /*19800*/  ISETP.LT.AND P4, PT, R11, UR6, !P3 ;  /* 0x000000060b007c0c */ /* 0x000fe2000df81270 */
[----:B------:R-:W-:Y:S01]  /*19810*/  ULDC UR4, c[0x0][0x22c] ;  /* 0x00008b0000047ab9 */ /* 0x000fe20000000800 */
[----:B------:R-:W-:Y:S01]  /*19820*/  ULDC UR6, c[0x0][0x228] ;  /* 0x00008a0000067ab9 */ /* 0x000fe20000000800 */
[----:B------:R-:W-:Y:S01]  /*19830*/  VIADD R0, R10, 0x23 ;  /* 0x000000230a007836 */ /* 0x000fe20000000000 */
[----:B------:R3:W-:Y:S01]  /*19840*/  @P2 STG.E desc[UR18][R4.64], R39 ;  /* 0x0000002704002986 */ /* 0x0007e2000c101912 */
[----:B------:R-:W-:-:S02]  /*19850*/  VIADD R19, R13, UR26 ;  /* 0x0000001a0d137c36 */ /* 0x000fc40008000000 */
[----:B-1----:R-:W-:Y:S01]  /*19860*/  IMAD.WIDE R6, R13, 0x4, R8 ;  /* 0x000000040d067825 */ /* 0x002fe200078e0208 */
[----:B------:R-:W-:Y:S01]  /*19870*/  ISETP.GE.AND P2, PT, R0, UR4, PT ;  /* 0x0000000400007c0c */ /* 0x000fe2000bf46270 */
[----:B------:R-:W-:Y:S02]  /*19880*/  ULDC UR4, c[0x0][0x228] ;  /* 0x00008a0000047ab9 */ /* 0x000fe40000000800 */
[----:B------:R-:W-:Y:S01]  /*19890*/  VIADD R0, R10, 0x24 ;  /* 0x000000240a007836 */ /* 0x000fe20000000000 */
[----:B------:R-:W-:Y:S01]  /*198a0*/  ISETP.LT.AND P3, PT, R12, UR4, !P3 ;  /* 0x000000040c007c0c */ /* 0x000fe2000df61270 */
[----:B----4-:R-:W-:Y:S01]  /*198b0*/  IMAD.WIDE R14, R19, 0x4, R2 ;  /* 0x00000004130e7825 */ /* 0x010fe200078e0202 */
[----:B------:R-:W-:Y:S01]  /*198c0*/  ULDC UR4, c[0x0][0x22c] ;  /* 0x00008b0000047ab9 */ /* 0x000fe20000000800 */
[----:B------:R1:W-:Y:S01]  /*198d0*/  @P1 STG.E desc[UR18][R6.64], R35 ;  /* 0x0000002306001986 */ /* 0x0003e2000c101912 */
[----:B------:R-:W-:Y:S01]  /*198e0*/  ISETP.GE.AND P1, PT, R0, UR4, PT ;  /* 0x0000000400007c0c */ /* 0x000fe2000bf26270 */
[----:B------:R-:W-:-:S02]  /*198f0*/  ULDC UR4, c[0x0][0x228] ;  /* 0x00008a0000047ab9 */ /* 0x000fc40000000800 */
[----:B------:R4:W-:Y:S01]  /*19900*/  @P4 STG.E desc[UR18][R14.64], R100 ;  /* 0x000000640e004986 */ /* 0x0009e2000c101912 */
[----:B------:R-:W-:Y:S01]  /*19910*/  ISETP.LT.AND P4, PT, R11, UR4, !P6 ;  /* 0x000000040b007c0c */ /* 0x000fe2000f781270 */
[C---:B---3--:R-:W-:Y:S01]  /*19920*/  IMAD.WIDE R4, R19.reuse, 0x4, R8 ;  /* 0x0000000413047825 */ /* 0x048fe200078e0208 */
[----:B------:R-:W-:Y:S02]  /*19930*/  ULDC UR4, c[0x0][0x228] ;  /* 0x00008a0000047ab9 */ /* 0x000fe40000000800 */
[----:B------:R-:W-:Y:S01]  /*19940*/  ISETP.LT.AND P6, PT, R12, UR4, !P6 ;  /* 0x000000040c007c0c */ /* 0x000fe2000f7c1270 */
[----:B------:R-:W-:Y:S01]  /*19950*/  VIADD R19, R19, UR26 ;  /* 0x0000001a13137c36 */ /* 0x000fe20008000000 */
[----:B------:R-:W-:Y:S01]  /*19960*/  ULDC UR4, c[0x0][0x228] ;  /* 0x00008a0000047ab9 */ /* 0x000fe20000000800 */
[----:B------:R3:W-:Y:S01]  /*19970*/  @P3 STG.E desc[UR18][R4.64], R92 ;  /* 0x0000005c04003986 */ /* 0x0007e2000c101912 */
[----:B------:R-:W-:Y:S01]  /*19980*/  ISETP.LT.AND P3, PT, R11, UR4, !P5 ;  /* 0x000000040b007c0c */ /* 0x000fe2000ef61270 */
[----:B-1----:R-:W-:Y:S01]  /*19990*/  IMAD.WIDE R6, R19, 0x4, R2 ;  /* 0x0000000413067825 */ /* 0x002fe200078e0202 */
[----:B------:R-:W-:Y:S01]  /*199a0*/  IADD3 R0, R10, 0x25, RZ ;  /* 0x000000250a007810 */ /* 0x000fe20007ffe0ff */
[----:B------:R-:W-:-:S02]  /*199b0*/  ULDC UR4, c[0x0][0x22c] ;  /* 0x00008b0000047ab9 */ /* 0x000fc40000000800 */
[C---:B------:R-:W-:Y:S01]  /*199c0*/  VIADD R13, R19.reuse, UR26 ;  /* 0x0000001a130d7c36 */ /* 0x040fe20008000000 */
[----:B------:R1:W-:Y:S01]  /*199d0*/  @P4 STG.E desc[UR18][R6.64], R40 ;  /* 0x0000002806004986 */ /* 0x0003e2000c101912 */
[----:B------:R-:W-:Y:S01]  /*199e0*/  ISETP.GE.AND P4, PT, R0, UR4, PT ;  /* 0x0000000400007c0c */ /* 0x000fe2000bf86270 */
[----:B----4-:R-:W-:Y:S01]  /*199f0*/  IMAD.WIDE R14, R19, 0x4, R8 ;  /* 0x00000004130e7825 */ /* 0x010fe200078e0208 */
[----:B------:R-:W-:Y:S02]  /*19a00*/  ULDC UR4, c[0x0][0x228] ;  /* 0x00008a0000047ab9 */ /* 0x000fe40000000800 */
[----:B------:R-:W-:Y:S01]  /*19a10*/  ISETP.LT.AND P5, PT, R12, UR4, !P5 ;  /* 0x000000040c007c0c */ /* 0x000fe2000efa1270 */
[----:B------:R-:W-:Y:S01]  /*19a20*/  IMAD.WIDE R16, R13, 0x4, R2 ;  /* 0x000000040d107825 */ /* 0x000fe200078e0202 */
[----:B------:R4:W-:Y:S01]  /*19a30*/  @P6 STG.E desc[UR18][R14.64], R96 ;  /* 0x000000600e006986 */ /* 0x0009e2000c101912 */
[----:B------:R-:W-:-:S03]  /*19a40*/  ULDC UR4, c[0x0][0x228] ;  /* 0x00008a0000047ab9 */ /* 0x000fc60000000800 */
[----:B------:R2:W-:Y:S01]  /*19a50*/  @P3 STG.E desc[UR18][R16.64], R101 ;  /* 0x0000006510003986 */ /* 0x0005e2000c101912 */
[----:B------:R-:W-:Y:S01]  /*19a60*/  ISETP.LT.AND P3, PT, R11, UR4, !P2 ;  /* 0x000000040b007c0c */ /* 0x000fe2000d761270 */
[C---:B---3--:R-:W-:Y:S01]  /*19a70*/  IMAD.WIDE R4, R13.reuse, 0x4, R8 ;  /* 0x000000040d047825 */ /* 0x048fe200078e0208 */
        /* <DEDUP_REMOVED lines=10> */
[----:B------:R-:W-:Y:S01]  /*19b20*/  IADD3 R0, R10, 0x27, RZ ;  /* 0x000000270a007810 */ /* 0x000fe20007ffe0ff */
[C---:B----4-:R-:W-:Y:S01]  /*19b30*/  IMAD.WIDE R14, R19.reuse, 0x4, R8 ;  /* 0x00000004130e7825 */ /* 0x050fe200078e0208 */
[----:B------:R-:W-:Y:S01]  /*19b40*/  ISETP.LT.AND P1, PT, R12, UR6, !P1 ;  /* 0x000000060c007c0c */ /* 0x000fe2000cf21270 */
[----:B------:R1:W-:Y:S01]  /*19b50*/  @P3 STG.E desc[UR18][R6.64], R41 ;  /* 0x0000002906003986 */ /* 0x0003e2000c101912 */
[----:B------:R-:W-:Y:S01]  /*19b60*/  ISETP.GE.AND P3, PT, R0, UR4, PT ;  /* 0x0000000400007c0c */ /* 0x000fe2000bf66270 */
[----:B------:R-:W-:Y:S01]  /*19b70*/  VIADD R13, R19, UR26 ;  /* 0x0000001a130d7c36 */ /* 0x000fe20008000000 */
[----:B------:R-:W-:Y:S01]  /*19b80*/  ULDC UR4, c[0x0][0x228] ;  /* 0x00008a0000047ab9 */ /* 0x000fe20000000800 */
[----:B------:R4:W-:Y:S01]  /*19b90*/  @P2 STG.E desc[UR18][R14.64], R97 ;  /* 0x000000610e002986 */ /* 0x0009e2000c101912 */
[----:B------:R-:W-:Y:S01]  /*19ba0*/  ISETP.LT.AND P2, PT, R11, UR4, !P4 ;  /* 0x000000040b007c0c */ /* 0x000fe2000e741270 */
[----:B--2---:R-:W-:Y:S01]  /*19bb0*/  IMAD.WIDE R16, R13, 0x4, R2 ;  /* 0x000000040d107825 */ /* 0x004fe200078e0202 */
[----:B------:R-:W-:Y:S01]  /*19bc0*/  ULDC UR6, c[0x0][0x228] ;  /* 0x00008a0000067ab9 */ /* 0x000fe20000000800 */
[----:B------:R-:W-:-:S02]  /*19bd0*/  ULDC UR8, c[0x0][0x228] ;  /* 0x00008a0000087ab9 */ /* 0x000fc40000000800 */
[C---:B---3--:R-:W-:Y:S01]  /*19be0*/  IMAD.WIDE R4, R13.reuse, 0x4, R8 ;  /* 0x000000040d047825 */ /* 0x048fe200078e0208 */
[----:B------:R2:W-:Y:S01]  /*19bf0*/  @P6 STG.E desc[UR18][R16.64], R102 ;  /* 0x0000006610006986 */ /* 0x0005e2000c101912 */
[----:B------:R-:W-:Y:S01]  /*19c00*/  ISETP.LT.AND P4, PT, R12, UR6, !P4 ;  /* 0x000000060c007c0c */ /* 0x000fe2000e781270 */
[----:B------:R-:W-:Y:S01]  /*19c10*/  ULDC UR4, c[0x0][0x22c] ;  /* 0x00008b0000047ab9 */ /* 0x000fe20000000800 */
[----:B------:R-:W-:Y:S02]  /*19c20*/  VIADD R0, R10, 0x28 ;  /* 0x000000280a007836 */ /* 0x000fe40000000000 */
[----:B------:R-:W-:Y:S01]  /*19c30*/  VIADD R13, R13, UR26 ;  /* 0x0000001a0d0d7c36 */ /* 0x000fe20008000000 */
[----:B------:R-:W-:Y:S01]  /*19c40*/  ISETP.LT.AND P6, PT, R11, UR8, !P5 ;  /* 0x000000080b007c0c */ /* 0x000fe2000efc1270 */
[----:B------:R3:W-:Y:S01]  /*19c50*/  @P1 STG.E desc[UR18][R4.64], R94 ;  /* 0x0000005e04001986 */ /* 0x0007e2000c101912 */
[----:B------:R-:W-:Y:S01]  /*19c60*/  ISETP.GE.AND P1, PT, R0, UR4, PT ;  /* 0x0000000400007c0c */ /* 0x000fe2000bf26270 */
[----:B-1----:R-:W-:Y:S01]  /*19c70*/  IMAD.WIDE R6, R13, 0x4, R2 ;  /* 0x000000040d067825 */ /* 0x002fe200078e0202 */
[----:B------:R-:W-:Y:S01]  /*19c80*/  ULDC UR4, c[0x0][0x22c] ;  /* 0x00008b0000047ab9 */ /* 0x000fe20000000800 */
[----:B------:R-:W-:Y:S01]  /*19c90*/  ULDC UR6, c[0x0][0x228] ;  /* 0x00008a0000067ab9 */ /* 0x000fe20000000800 */
[----:B------:R-:W-:Y:S01]  /*19ca0*/  ULDC UR8, c[0x0][0x228] ;  /* 0x00008a0000087ab9 */ /* 0x000fe20000000800 */
[----:B------:R-:W-:-:S02]  /*19cb0*/  VIADD R0, R10, 0x29 ;  /* 0x000000290a007836 */ /* 0x000fc40000000000 */
[C---:B------:R-:W-:Y:S01]  /*19cc0*/  VIADD R19, R13.reuse, UR26 ;  /* 0x0000001a0d137c36 */ /* 0x040fe20008000000 */
[----:B------:R1:W-:Y:S01]  /*19cd0*/  @P2 STG.E desc[UR18][R6.64], R42 ;  /* 0x0000002a06002986 */ /* 0x0003e2000c101912 */
[----:B----4-:R-:W-:Y:S01]  /*19ce0*/  IMAD.WIDE R14, R13, 0x4, R8 ;  /* 0x000000040d0e7825 */ /* 0x010fe200078e0208 */
[----:B------:R-:W-:Y:S01]  /*19cf0*/  ISETP.GE.AND P2, PT, R0, UR4, PT ;  /* 0x0000000400007c0c */ /* 0x000fe2000bf46270 */
[----:B------:R-:W-:Y:S02]  /*19d00*/  ULDC UR4, c[0x0][0x228] ;  /* 0x00008a0000047ab9 */ /* 0x000fe40000000800 */
[----:B--2---:R-:W-:Y:S01]  /*19d10*/  IMAD.WIDE R16, R19, 0x4, R2 ;  /* 0x0000000413107825 */ /* 0x004fe200078e0202 */
[----:B------:R-:W-:Y:S01]  /*19d20*/  ISETP.LT.AND P5, PT, R12, UR4, !P5 ;  /* 0x000000040c007c0c */ /* 0x000fe2000efa1270 */
[----:B------:R2:W-:Y:S01]  /*19d30*/  @P4 STG.E desc[UR18][R14.64], R98 ;  /* 0x000000620e004986 */ /* 0x0005e2000c101912 */
[----:B------:R-:W-:Y:S01]  /*19d40*/  ULDC UR4, c[0x0][0x228] ;  /* 0x00008a0000047ab9 */ /* 0x000fe20000000800 */
[----:B------:R-:W-:-:S02]  /*19d50*/  IADD3 R0, R10, 0x2a, RZ ;  /* 0x0000002a0a007810 */ /* 0x000fc40007ffe0ff */
[----:B------:R-:W-:Y:S01]  /*19d60*/  @P6 STG.E desc[UR18][R16.64], R103 ;  /* 0x0000006710006986 */ /* 0x000fe2000c101912 */
[----:B------:R-:W-:Y:S01]  /*19d70*/  ISETP.LT.AND P6, PT, R11, UR4, !P3 ;  /* 0x000000040b007c0c */ /* 0x000fe2000dfc1270 */
[----:B------:R-:W-:Y:S01]  /*19d80*/  ULDC UR4, c[0x0][0x22c] ;  /* 0x00008b0000047ab9 */ /* 0x000fe20000000800 */
[C---:B------:R-:W-:Y:S01]  /*19d90*/  VIADD R13, R19.reuse, UR26 ;  /* 0x0000001a130d7c36 */ /* 0x040fe20008000000 */
[----:B------:R-:W-:Y:S01]  /*19da0*/  ISETP.GE.AND P4, PT, R0, UR4, PT ;  /* 0x0000000400007c0c */ /* 0x000fe2000bf86270 */
[----:B---3--:R-:W-:Y:S01]  /*19db0*/  IMAD.WIDE R4, R19, 0x4, R8 ;  /* 0x0000000413047825 */ /* 0x008fe200078e0208 */
[----:B------:R-:W-:Y:S01]  /*19dc0*/  ISETP.LT.AND P3, PT, R12, UR6, !P3 ;  /* 0x000000060c007c0c */ /* 0x000fe2000df61270 */
[----:B------:R-:W-:Y:S01]  /*19dd0*/  ULDC UR4, c[0x0][0x22c] ;  /* 0x00008b0000047ab9 */ /* 0x000fe20000000800 */
[----:B------:R-:W-:Y:S01]  /*19de0*/  ULDC UR6, c[0x0][0x228] ;  /* 0x00008a0000067ab9 */ /* 0x000fe20000000800 */
[----:B------:R-:W-:Y:S02]  /*19df0*/  VIADD R0, R10, 0x2b ;  /* 0x0000002b0a007836 */ /* 0x000fe40000000000 */
[C---:B-1----:R-:W-:Y:S01]  /*19e00*/  IMAD.WIDE R6, R13.reuse, 0x4, R2 ;  /* 0x000000040d067825 */ /* 0x042fe200078e0202 */
[----:B------:R1:W-:Y:S02]  /*19e10*/  @P5 STG.E desc[UR18][R4.64], R95 ;  /* 0x0000005f04005986 */ /* 0x0003e4000c101912 */
[----:B------:R-:W-:Y:S01]  /*19e20*/  ISETP.GE.AND P5, PT, R0, UR4, PT ;  /* 0x0000000400007c0c */ /* 0x000fe2000bfa6270 */
[----:B------:R-:W-:Y:S01]  /*19e30*/  ULDC UR4, c[0x0][0x228] ;  /* 0x00008a0000047ab9 */ /* 0x000fe20000000800 */
[----:B------:R3:W-:Y:S01]  /*19e40*/  @P6 STG.E desc[UR18][R6.64], R43 ;  /* 0x0000002b06006986 */ /* 0x0007e2000c101912 */
[----:B--2---:R-:W-:Y:S01]  /*19e50*/  IMAD.WIDE R14, R13, 0x4, R8 ;  /* 0x000000040d0e7825 */ /* 0x004fe200078e0208 */
        /* <DEDUP_REMOVED lines=8> */
[----:B-1----:R-:W-:Y:S01]  /*19ee0*/  IMAD.WIDE R4, R13, 0x4, R2 ;  /* 0x000000040d047825 */ /* 0x002fe200078e0202 */
[----:B------:R-:W-:-:S03]  /*19ef0*/  ULDC UR4, c[0x0][0x22c] ;  /* 0x00008b0000047ab9 */ /* 0x000fc60000000800 */
[C---:B---3--:R-:W-:Y:S01]  /*19f00*/  IMAD.WIDE R6, R13.reuse, 0x4, R8 ;  /* 0x000000040d067825 */ /* 0x048fe200078e0208 */
[----:B------:R-:W-:Y:S01]  /*19f10*/  IADD3 R13, R13, UR26, RZ ;  /* 0x0000001a0d0d7c10 */ /* 0x000fe2000fffe0ff */
[----:B------:R1:W-:Y:S01]  /*19f20*/  @P6 STG.E desc[UR18][R4.64], R156 ;  /* 0x0000009c04006986 */ /* 0x0003e2000c101912 */
[----:B------:R-:W-:Y:S01]  /*19f30*/  ISETP.LT.AND P2, PT, R12, UR6, !P2 ;  /* 0x000000060c007c0c */ /* 0x000fe2000d741270 */
[----:B------:R-:W-:Y:S01]  /*19f40*/  ULDC UR6, c[0x0][0x228] ;  /* 0x00008a0000067ab9 */ /* 0x000fe20000000800 */
[----:B------:R-:W-:Y:S01]  /*19f50*/  ISETP.GE.AND P6, PT, R0, UR4, PT ;  /* 0x0000000400007c0c */ /* 0x000fe2000bfc6270 */
[----:B--2---:R-:W-:Y:S01]  /*19f60*/  IMAD.WIDE R14, R13, 0x4, R2 ;  /* 0x000000040d0e7825 */ /* 0x004fe200078e0202 */
[----:B------:R-:W-:Y:S01]  /*19f70*/  ULDC UR4, c[0x0][0x228] ;  /* 0x00008a0000047ab9 */ /* 0x000fe20000000800 */
[----:B------:R2:W-:Y:S02]  /*19f80*/  @P1 STG.E desc[UR18][R6.64], R104 ;  /* 0x0000006806001986 */ /* 0x0005e4000c101912 */
[----:B------:R-:W-:Y:S01]  /*19f90*/  VIADD R0, R10, 0x2d ;  /* 0x0000002d0a007836 */ /* 0x000fe20000000000 */
[----:B------:R-:W-:Y:S01]  /*19fa0*/  ISETP.LT.AND P1, PT, R11, UR4, !P4 ;  /* 0x000000040b007c0c */ /* 0x000fe2000e721270 */
[----:B------:R-:W-:Y:S01]  /*19fb0*/  ULDC UR4, c[0x0][0x22c] ;  /* 0x00008b0000047ab9 */ /* 0x000fe20000000800 */
[----:B------:R3:W-:Y:S01]  /*19fc0*/  @P3 STG.E desc[UR18][R14.64], R44 ;  /* 0x0000002c0e003986 */ /* 0x0007e2000c101912 */
[----:B------:R-:W-:Y:S01]  /*19fd0*/  IMAD.WIDE R16, R13, 0x4, R8 ;  /* 0x000000040d107825 */ /* 0x000fe200078e0208 */
[----:B------:R-:W-:Y:S01]  /*19fe0*/  ISETP.GE.AND P3, PT, R0, UR4, PT ;  /* 0x0000000400007c0c */ /* 0x000fe2000bf66270 */
[----:B------:R-:W-:-:S02]  /*19ff0*/  ULDC UR4, c[0x0][0x228] ;  /* 0x00008a0000047ab9 */ /* 0x000fc40000000800 */
[----:B------:R-:W-:Y:S01]  /*1a000*/  VIADD R13, R13, UR26 ;  /* 0x0000001a0d0d7c36 */ /* 0x000fe20008000000 */
[----:B------:R-:W-:Y:S01]  /*1a010*/  ISETP.LT.AND P4, PT, R12, UR4, !P4 ;  /* 0x000000040c007c0c */ /* 0x000fe2000e781270 */
[----:B------:R-:W-:Y:S01]  /*1a020*/  @P2 STG.E desc[UR18][R16.64], R108 ;  /* 0x0000006c10002986 */ /* 0x000fe2000c101912 */
[----:B------:R-:W-:Y:S01]  /*1a030*/  VIADD R0, R10, 0x2e ;  /* 0x0000002e0a007836 */ /* 0x000fe20000000000 */
[----:B------:R-:W-:Y:S01]  /*1a040*/  ISETP.LT.AND P2, PT, R11, UR6, !P5 ;  /* 0x000000060b007c0c */ /* 0x000fe2000ef41270 */
[C---:B-1----:R-:W-:Y:S01]  /*1a050*/  IMAD.WIDE R4, R13.reuse, 0x4, R2 ;  /* 0x000000040d047825 */ /* 0x042fe200078e0202 */
[----:B------:R-:W-:Y:S01]  /*1a060*/  ULDC UR4, c[0x0][0x22c] ;  /* 0x00008b0000047ab9 */ /* 0x000fe20000000800 */
[----:B------:R-:W-:Y:S02]  /*1a070*/  ULDC UR6, c[0x0][0x228] ;  /* 0x00008a0000067ab9 */ /* 0x000fe40000000800 */
[C---:B------:R-:W-:Y:S01]  /*1a080*/  VIADD R19, R13.reuse, UR26 ;  /* 0x0000001a0d137c36 */ /* 0x040fe20008000000 */
[----:B------:R1:W-:Y:S01]  /*1a090*/  @P1 STG.E desc[UR18][R4.64], R157 ;  /* 0x0000009d04001986 */ /* 0x0003e2000c101912 */
[----:B------:R-:W-:Y:S01]  /*1a0a0*/  ISETP.GE.AND P1, PT, R0, UR4, PT ;  /* 0x0000000400007c0c */ /* 0x000fe2000bf26270 */
[----:B--2---:R-:W-:Y:S01]  /*1a0b0*/  IMAD.WIDE R6, R13, 0x4, R8 ;  /* 0x000000040d067825 */ /* 0x004fe200078e0208 */
[----:B------:R-:W-:Y:S01]  /*1a0c0*/  ULDC UR4, c[0x0][0x228] ;  /* 0x00008a0000047ab9 */ /* 0x000fe20000000800 */
[----:B------:R-:W-:-:S02]  /*1a0d0*/  IADD3 R0, R10, 0x2f, RZ ;  /* 0x0000002f0a007810 */ /* 0x000fc40007ffe0ff */
[----:B------:R-:W-:Y:S01]  /*1a0e0*/  ISETP.LT.AND P5, PT, R12, UR4, !P5 ;  /* 0x000000040c007c0c */ /* 0x000fe2000efa1270 */
[----:B---3--:R-:W-:Y:S01]  /*1a0f0*/  IMAD.WIDE R14, R19, 0x4, R2 ;  /* 0x00000004130e7825 */ /* 0x008fe200078e0202 */
[----:B------:R-:W-:Y:S01]  /*1a100*/  ULDC UR4, c[0x0][0x22c] ;  /* 0x00008b0000047ab9 */ /* 0x000fe20000000800 */
[----:B------:R2:W-:Y:S01]  /*1a110*/  @P4 STG.E desc[UR18][R6.64], R105 ;  /* 0x0000006906004986 */ /* 0x0005e2000c101912 */
[----:B------:R-:W-:Y:S01]  /*1a120*/  ISETP.GE.AND P4, PT, R0, UR4, PT ;  /* 0x0000000400007c0c */ /* 0x000fe2000bf86270 */
[----:B------:R-:W-:Y:S02]  /*1a130*/  ULDC UR4, c[0x0][0x228] ;  /* 0x00008a0000047ab9 */ /* 0x000fe40000000800 */
[----:B------:R3:W-:Y:S01]  /*1a140*/  @P2 STG.E desc[UR18][R14.64], R45 ;  /* 0x0000002d0e002986 */ /* 0x0007e2000c101912 */
[----:B------:R-:W-:Y:S01]  /*1a150*/  ISETP.LT.AND P2, PT, R11, UR4, !P6 ;  /* 0x000000040b007c0c */ /* 0x000fe2000f741270 */
[----:B-1----:R-:W-:Y:S01]  /*1a160*/  IMAD.WIDE R4, R19, 0x4, R8 ;  /* 0x0000000413047825 */ /* 0x002fe200078e0208 */
[----:B------:R-:W-:-:S03]  /*1a170*/  ULDC UR4, c[0x0][0x228] ;  /* 0x00008a0000047ab9 */ /* 0x000fc60000000800 */
[----:B------:R-:W-:Y:S01]  /*1a180*/  VIADD R19, R19, UR26 ;  /* 0x0000001a13137c36 */ /* 0x000fe20008000000 */
[----:B------:R-:W-:Y:S01]  /*1a190*/  ISETP.LT.AND P6, PT, R12, UR4, !P6 ;  /* 0x000000040c007c0c */ /* 0x000fe2000f7c1270 */
[----:B------:R-:W-:Y:S01]  /*1a1a0*/  ULDC UR4, c[0x0][0x228] ;  /* 0x00008a0000047ab9 */ /* 0x000fe20000000800 */
[----:B------:R-:W-:Y:S02]  /*1a1b0*/  VIADD R0, R10, 0x30 ;  /* 0x000000300a007836 */ /* 0x000fe40000000000 */
[----:B--2---:R-:W-:Y:S01]  /*1a1c0*/  IMAD.WIDE R6, R19, 0x4, R2 ;  /* 0x0000000413067825 */ /* 0x004fe200078e0202 */
[----:B------:R1:W-:Y:S01]  /*1a1d0*/  @P5 STG.E desc[UR18][R4.64], R109 ;  /* 0x0000006d04005986 */ /* 0x0003e2000c101912 */
[----:B------:R-:W-:Y:S01]  /*1a1e0*/  ISETP.LT.AND P5, PT, R11, UR4, !P3 ;  /* 0x000000040b007c0c */ /* 0x000fe2000dfa1270 */
[----:B------:R-:W-:Y:S02]  /*1a1f0*/  ULDC UR4, c[0x0][0x22c] ;  /* 0x00008b0000047ab9 */ /* 0x000fe40000000800 */
[----:B------:R2:W-:Y:S01]  /*1a200*/  @P2 STG.E desc[UR18][R6.64], R158 ;  /* 0x0000009e06002986 */ /* 0x0005e2000c101912 */
[----:B------:R-:W-:Y:S01]  /*1a210*/  ISETP.GE.AND P2, PT, R0, UR4, PT ;  /* 0x0000000400007c0c */ /* 0x000fe2000bf46270 */
[----:B------:R-:W-:Y:S01]  /*1a220*/  ULDC UR4, c[0x0][0x228] ;  /* 0x00008a0000047ab9 */ /* 0x000fe20000000800 */
[----:B---3--:R-:W-:Y:S01]  /*1a230*/  IMAD.WIDE R14, R19, 0x4, R8 ;  /* 0x00000004130e7825 */ /* 0x008fe200078e0208 */
[----:B------:R-:W-:Y:S01]  /*1a240*/  ISETP.LT.AND P3, PT, R12, UR4, !P3 ;  /* 0x000000040c007c0c */ /* 0x000fe2000df61270 */
[----:B------:R-:W-:-:S02]  /*1a250*/  ULDC UR4, c[0x0][0x228] ;  /* 0x00008a0000047ab9 */ /* 0x000fc40000000800 */
[----:B------:R-:W-:Y:S01]  /*1a260*/  VIADD R13, R19, UR26 ;  /* 0x0000001a130d7c36 */ /* 0x000fe20008000000 */
[----:B------:R3:W-:Y:S01]  /*1a270*/  @P6 STG.E desc[UR18][R14.64], R106 ;  /* 0x0000006a0e006986 */ /* 0x0007e2000c101912 */
[----:B------:R-:W-:Y:S01]  /*1a280*/  ISETP.LT.AND P6, PT, R11, UR4, !P1 ;  /* 0x000000040b007c0c */ /* 0x000fe2000cfc1270 */
[----:B------:R-:W-:Y:S02]  /*1a290*/  VIADD R0, R10, 0x31 ;  /* 0x000000310a007836 */ /* 0x000fe40000000000 */
[C---:B------:R-:W-:Y:S01]  /*1a2a0*/  IMAD.WIDE R16, R13.reuse, 0x4, R2 ;  /* 0x000000040d107825 */ /* 0x040fe200078e0202 */
[C---:B------:R-:W-:Y:S01]  /*1a2b0*/  IADD3 R19, R13.reuse, UR26, RZ ;  /* 0x0000001a0d137c10 */ /* 0x040fe2000fffe0ff */
[----:B------:R-:W-:Y:S01]  /*1a2c0*/  ULDC UR4, c[0x0][0x22c] ;  /* 0x00008b0000047ab9 */ /* 0x000fe20000000800 */
[----:B------:R-:W-:Y:S01]  /*1a2d0*/  ISETP.LT.AND P1, PT, R12, UR6, !P1 ;  /* 0x000000060c007c0c */ /* 0x000fe2000cf21270 */
[----:B-1----:R-:W-:Y:S01]  /*1a2e0*/  IMAD.WIDE R4, R13, 0x4, R8 ;  /* 0x000000040d047825 */ /* 0x002fe200078e0208 */
[----:B------:R1:W-:Y:S01]  /*1a2f0*/  @P5 STG.E desc[UR18][R16.64], R46 ;  /* 0x0000002e10005986 */ /* 0x0003e2000c101912 */
[----:B------:R-:W-:Y:S01]  /*1a300*/  ISETP.LT.AND P5, PT, R11, UR8, !P4 ;  /* 0x000000080b007c0c */ /* 0x000fe2000e7a1270 */
[----:B------:R-:W-:Y:S01]  /*1a310*/  ULDC UR6, c[0x0][0x228] ;  /* 0x00008a0000067ab9 */ /* 0x000fe20000000800 */
[C---:B--2---:R-:W-:Y:S01]  /*1a320*/  IMAD.WIDE R6, R19.reuse, 0x4, R2 ;  /* 0x0000000413067825 */ /* 0x044fe200078e0202 */
[----:B------:R2:W-:Y:S01]  /*1a330*/  @P3 STG.E desc[UR18][R4.64], R110 ;  /* 0x0000006e04003986 */ /* 0x0005e2000c101912 */
[----:B------:R-:W-:Y:S01]  /*1a340*/  ISETP.GE.AND P3, PT, R0, UR4, PT ;  /* 0x0000000400007c0c */ /* 0x000fe2000bf66270 */
[----:B------:R-:W-:Y:S01]  /*1a350*/  ULDC UR4, c[0x0][0x22c] ;  /* 0x00008b0000047ab9 */ /* 0x000fe20000000800 */
[----:B------:R-:W-:Y:S01]  /*1a360*/  VIADD R0, R10, 0x32 ;  /* 0x000000320a007836 */ /* 0x000fe20000000000 */
[----:B------:R-:W-:Y:S01]  /*1a370*/  ISETP.LT.AND P4, PT, R12, UR6, !P4 ;  /* 0x000000060c007c0c */ /* 0x000fe2000e781270 */
[C---:B---3--:R-:W-:Y:S01]  /*1a380*/  IMAD.WIDE R14, R19.reuse, 0x4, R8 ;  /* 0x00000004130e7825 */ /* 0x048fe200078e0208 */
[----:B------:R3:W-:Y:S01]  /*1a390*/  @P6 STG.E desc[UR18][R6.64], R159 ;  /* 0x0000009f06006986 */ /* 0x0007e2000c101912 */
[----:B------:R-:W-:Y:S01]  /*1a3a0*/  ULDC UR6, c[0x0][0x228] ;  /* 0x00008a0000067ab9 */ /* 0x000fe20000000800 */
[----:B------:R-:W-:Y:S01]  /*1a3b0*/  ISETP.GE.AND P6, PT, R0, UR4, PT ;  /* 0x0000000400007c0c */ /* 0x000fe2000bfc6270 */
[----:B------:R-:W-:Y:S01]  /*1a3c0*/  VIADD R13, R19, UR26 ;  /* 0x0000001a130d7c36 */ /* 0x000fe20008000000 */
[----:B------:R-:W-:Y:S01]  /*1a3d0*/  ULDC UR4, c[0x0][0x228] ;  /* 0x00008a0000047ab9 */ /* 0x000fe20000000800 */
[----:B------:R4:W-:Y:S01]  /*1a3e0*/  @P1 STG.E desc[UR18][R14.64], R107 ;  /* 0x0000006b0e001986 */ /* 0x0009e2000c101912 */
[----:B------:R-:W-:Y:S01]  /*1a3f0*/  ISETP.LT.AND P1, PT, R11, UR4, !P2 ;  /* 0x000000040b007c0c */ /* 0x000fe2000d721270 */
[----:B-1----:R-:W-:Y:S01]  /*1a400*/  IMAD.WIDE R16, R13, 0x4, R2 ;  /* 0x000000040d107825 */ /* 0x002fe200078e0202 */
[----:B------:R-:W-:-:S03]  /*1a410*/  ULDC UR8, c[0x0][0x228] ;  /* 0x00008a0000087ab9 */ /* 0x000fc60000000800 */
[C---:B--2---:R-:W-:Y:S01]  /*1a420*/  IMAD.WIDE R4, R13.reuse, 0x4, R8 ;  /* 0x000000040d047825 */ /* 0x044fe200078e0208 */
        /* <DEDUP_REMOVED lines=8> */
[C---:B---3--:R-:W-:Y:S01]  /*1a4b0*/  IMAD.WIDE R6, R13.reuse, 0x4, R2 ;  /* 0x000000040d067825 */ /* 0x048fe200078e0202 */
[C---:B------:R-:W-:Y:S01]  /*1a4c0*/  IADD3 R19, R13.reuse, UR26, RZ ;  /* 0x0000001a0d137c10 */ /* 0x040fe2000fffe0ff */
[----:B------:R-:W-:Y:S01]  /*1a4d0*/  ULDC UR4, c[0x0][0x22c] ;  /* 0x00008b0000047ab9 */ /* 0x000fe20000000800 */
[----:B------:R-:W-:Y:S01]  /*1a4e0*/  ULDC UR6, c[0x0][0x228] ;  /* 0x00008a0000067ab9 */ /* 0x000fe20000000800 */
[----:B------:R-:W-:Y:S01]  /*1a4f0*/  VIADD R0, R10, 0x34 ;  /* 0x000000340a007836 */ /* 0x000fe20000000000 */
[----:B------:R3:W-:Y:S01]  /*1a500*/  @P1 STG.E desc[UR18][R6.64], R164 ;  /* 0x000000a406001986 */ /* 0x0007e2000c101912 */
[----:B----4-:R-:W-:Y:S01]  /*1a510*/  IMAD.WIDE R14, R13, 0x4, R8 ;  /* 0x000000040d0e7825 */ /* 0x010fe200078e0208 */
[----:B------:R-:W-:-:S02]  /*1a520*/  ULDC UR8, c[0x0][0x228] ;  /* 0x00008a0000087ab9 */ /* 0x000fc40000000800 */
        /* <DEDUP_REMOVED lines=10> */
[C---:B------:R-:W-:Y:S01]  /*1a5d0*/  VIADD R13, R19.reuse, UR26 ;  /* 0x0000001a130d7c36 */ /* 0x040fe20008000000 */
[----:B------:R-:W-:Y:S01]  /*1a5e0*/  ISETP.GE.AND P2, PT, R0, UR4, PT ;  /* 0x0000000400007c0c */ /* 0x000fe2000bf46270 */
[----:B--2---:R-:W-:Y:S01]  /*1a5f0*/  IMAD.WIDE R4, R19, 0x4, R8 ;  /* 0x0000000413047825 */ /* 0x004fe200078e0208 */
[----:B------:R-:W-:Y:S01]  /*1a600*/  ISETP.LT.AND P6, PT, R12, UR6, !P6 ;  /* 0x000000060c007c0c */ /* 0x000fe2000f7c1270 */
[----:B------:R-:W-:Y:S01]  /*1a610*/  ULDC UR4, c[0x0][0x22c] ;  /* 0x00008b0000047ab9 */ /* 0x000fe20000000800 */
[----:B------:R-:W-:Y:S01]  /*1a620*/  ULDC UR6, c[0x0][0x228] ;  /* 0x00008a0000067ab9 */ /* 0x000fe20000000800 */
[----:B------:R-:W-:-:S02]  /*1a630*/  VIADD R0, R10, 0x36 ;  /* 0x000000360a007836 */ /* 0x000fc40000000000 */
        /* <DEDUP_REMOVED lines=9> */
[----:B------:R-:W-:Y:S01]  /*1a6d0*/  VIADD R0, R10, 0x37 ;  /* 0x000000370a007836 */ /* 0x000fe20000000000 */
[----:B------:R-:W-:Y:S01]  /*1a6e0*/  IADD3 R13, R13, UR26, RZ ;  /* 0x0000001a0d0d7c10 */ /* 0x000fe2000fffe0ff */
[----:B------:R1:W-:Y:S01]  /*1a6f0*/  @P6 STG.E desc[UR18][R14.64], R153 ;  /* 0x000000990e006986 */ /* 0x0003e2000c101912 */
[----:B------:R-:W-:Y:S01]  /*1a700*/  ISETP.LT.AND P6, PT, R11, UR4, !P1 ;  /* 0x000000040b007c0c */ /* 0x000fe2000cfc1270 */
[----:B------:R-:W-:Y:S01]  /*1a710*/  ULDC UR6, c[0x0][0x228] ;  /* 0x00008a0000067ab9 */ /* 0x000fe20000000800 */
[----:B------:R-:W-:Y:S01]  /*1a720*/  ULDC UR4, c[0x0][0x22c] ;  /* 0x00008b0000047ab9 */ /* 0x000fe20000000800 */
[----:B--2---:R-:W-:Y:S01]  /*1a730*/  IMAD.WIDE R4, R13, 0x4, R2 ;  /* 0x000000040d047825 */ /* 0x004fe200078e0202 */
[----:B------:R-:W-:Y:S01]  /*1a740*/  ISETP.LT.AND P1, PT, R12, UR6, !P1 ;  /* 0x000000060c007c0c */ /* 0x000fe2000cf21270 */
[----:B------:R-:W-:-:S02]  /*1a750*/  ULDC UR6, c[0x0][0x228] ;  /* 0x00008a0000067ab9 */ /* 0x000fc40000000800 */
[C---:B---3--:R-:W-:Y:S01]  /*1a760*/  IMAD.WIDE R6, R13.reuse, 0x4, R8 ;  /* 0x000000040d067825 */ /* 0x048fe200078e0208 */
[----:B------:R2:W-:Y:S03]  /*1a770*/  @P5 STG.E desc[UR18][R4.64], R49 ;  /* 0x0000003104005986 */ /* 0x0005e6000c101912 */
[----:B------:R-:W-:Y:S01]  /*1a780*/  VIADD R13, R13, UR26 ;  /* 0x0000001a0d0d7c36 */ /* 0x000fe20008000000 */
[----:B------:R-:W-:Y:S01]  /*1a790*/  ISETP.GE.AND P5, PT, R0, UR4, PT ;  /* 0x0000000400007c0c */ /* 0x000fe2000bfa6270 */
[----:B------:R-:W-:Y:S01]  /*1a7a0*/  ULDC UR4, c[0x0][0x228] ;  /* 0x00008a0000047ab9 */ /* 0x000fe20000000800 */
[----:B------:R-:W-:Y:S02]  /*1a7b0*/  VIADD R0, R10, 0x38 ;  /* 0x000000380a007836 */ /* 0x000fe40000000000 */
[----:B-1----:R-:W-:Y:S01]  /*1a7c0*/  IMAD.WIDE R14, R13, 0x4, R2 ;  /* 0x000000040d0e7825 */ /* 0x002fe200078e0202 */
[----:B------:R1:W-:Y:S01]  /*1a7d0*/  @P4 STG.E desc[UR18][R6.64], R113 ;  /* 0x0000007106004986 */ /* 0x0003e2000c101912 */
[----:B------:R-:W-:Y:S01]  /*1a7e0*/  ISETP.LT.AND P4, PT, R11, UR4, !P2 ;  /* 0x000000040b007c0c */ /* 0x000fe2000d781270 */
[----:B------:R-:W-:Y:S01]  /*1a7f0*/  ULDC UR4, c[0x0][0x22c] ;  /* 0x00008b0000047ab9 */ /* 0x000fe20000000800 */
[C---:B------:R-:W-:Y:S01]  /*1a800*/  IMAD.WIDE R16, R13.reuse, 0x4, R8 ;  /* 0x000000040d107825 */ /* 0x040fe200078e0208 */
[----:B------:R3:W-:Y:S01]  /*1a810*/  @P6 STG.E desc[UR18][R14.64], R166 ;  /* 0x000000a60e006986 */ /* 0x0007e2000c101912 */
[----:B------:R-:W-:Y:S01]  /*1a820*/  ISETP.GE.AND P6, PT, R0, UR4, PT ;  /* 0x0000000400007c0c */ /* 0x000fe2000bfc6270 */
[----:B------:R-:W-:Y:S01]  /*1a830*/  ULDC UR4, c[0x0][0x228] ;  /* 0x00008a0000047ab9 */ /* 0x000fe20000000800 */
[----:B------:R-:W-:Y:S01]  /*1a840*/  VIADD R13, R13, UR26 ;  /* 0x0000001a0d0d7c36 */ /* 0x000fe20008000000 */
[----:B------:R-:W-:Y:S01]  /*1a850*/  ISETP.LT.AND P2, PT, R12, UR4, !P2 ;  /* 0x000000040c007c0c */ /* 0x000fe2000d741270 */
[----:B------:R-:W-:Y:S01]  /*1a860*/  @P1 STG.E desc[UR18][R16.64], R154 ;  /* 0x0000009a10001986 */ /* 0x000fe2000c101912 */
[----:B------:R-:W-:Y:S01]  /*1a870*/  ISETP.LT.AND P1, PT, R11, UR6, !P3 ;  /* 0x000000060b007c0c */ /* 0x000fe2000df21270 */
[C---:B--2---:R-:W-:Y:S01]  /*1a880*/  IMAD.WIDE R4, R13.reuse, 0x4, R2 ;  /* 0x000000040d047825 */ /* 0x044fe200078e0202 */
[----:B------:R-:W-:Y:S01]  /*1a890*/  IADD3 R0, R10, 0x39, RZ ;  /* 0x000000390a007810 */ /* 0x000fe20007ffe0ff */
[----:B------:R-:W-:Y:S01]  /*1a8a0*/  ULDC UR4, c[0x0][0x22c] ;  /* 0x00008b0000047ab9 */ /* 0x000fe20000000800 */
[----:B------:R-:W-:Y:S01]  /*1a8b0*/  ULDC UR6, c[0x0][0x228] ;  /* 0x00008a0000067ab9 */ /* 0x000fe20000000800 */
[C---:B------:R-:W-:Y:S01]  /*1a8c0*/  VIADD R19, R13.reuse, UR26 ;  /* 0x0000001a0d137c36 */ /* 0x040fe20008000000 */
[----:B------:R2:W-:Y:S01]  /*1a8d0*/  @P4 STG.E desc[UR18][R4.64], R50 ;  /* 0x0000003204004986 */ /* 0x0005e2000c101912 */
[----:B------:R-:W-:Y:S01]  /*1a8e0*/  ISETP.GE.AND P4, PT, R0, UR4, PT ;  /* 0x0000000400007c0c */ /* 0x000fe2000bf86270 */
[----:B-1----:R-:W-:Y:S01]  /*1a8f0*/  IMAD.WIDE R6, R13, 0x4, R8 ;  /* 0x000000040d067825 */ /* 0x002fe200078e0208 */
[----:B------:R-:W-:-:S03]  /*1a900*/  ULDC UR4, c[0x0][0x228] ;  /* 0x00008a0000047ab9 */ /* 0x000fc60000000800 */
[----:B------:R-:W-:Y:S01]  /*1a910*/  VIADD R0, R10, 0x3a ;  /* 0x0000003a0a007836 */ /* 0x000fe20000000000 */
        /* <DEDUP_REMOVED lines=8> */
[----:B--2---:R-:W-:Y:S01]  /*1a9a0*/  IMAD.WIDE R4, R19, 0x4, R8 ;  /* 0x0000000413047825 */ /* 0x004fe200078e0208 */
[----:B------:R-:W-:-:S03]  /*1a9b0*/  ULDC UR4, c[0x0][0x228] ;  /* 0x00008a0000047ab9 */ /* 0x000fc60000000800 */
[----:B------:R-:W-:Y:S01]  /*1a9c0*/  VIADD R19, R19, UR26 ;  /* 0x0000001a13137c36 */ /* 0x000fe20008000000 */
[----:B------:R-:W-:Y:S01]  /*1a9d0*/  ISETP.LT.AND P5, PT, R12, UR4, !P5 ;  /* 0x000000040c007c0c */ /* 0x000fe2000efa1270 */
[----:B------:R-:W-:Y:S01]  /*1a9e0*/  ULDC UR4, c[0x0][0x228] ;  /* 0x00008a0000047ab9 */ /* 0x000fe20000000800 */
[----:B------:R2:W-:Y:S01]  /*1a9f0*/  @P3 STG.E desc[UR18][R4.64], R155 ;  /* 0x0000009b04003986 */ /* 0x0005e2000c101912 */
[----:B-1----:R-:W-:Y:S01]  /*1aa00*/  IMAD.WIDE R6, R19, 0x4, R2 ;  /* 0x0000000413067825 */ /* 0x002fe200078e0202 */
[----:B------:R-:W-:Y:S01]  /*1aa10*/  ISETP.LT.AND P3, PT, R11, UR4, !P6 ;  /* 0x000000040b007c0c */ /* 0x000fe2000f761270 */
[----:B------:R-:W-:Y:S02]  /*1aa20*/  ULDC UR4, c[0x0][0x22c] ;  /* 0x00008b0000047ab9 */ /* 0x000fe40000000800 */
[----:B------:R-:W-:Y:S01]  /*1aa30*/  VIADD R0, R10, 0x3b ;  /* 0x0000003b0a007836 */ /* 0x000fe20000000000 */
[C---:B------:R-:W-:Y:S01]  /*1aa40*/  IADD3 R13, R19.reuse, UR26, RZ ;  /* 0x0000001a130d7c10 */ /* 0x040fe2000fffe0ff */
[----:B------:R1:W-:Y:S01]  /*1aa50*/  @P1 STG.E desc[UR18][R6.64], R51 ;  /* 0x0000003306001986 */ /* 0x0003e2000c101912 */
[----:B---3--:R-:W-:-:S02]  /*1aa60*/  IMAD.WIDE R14, R19, 0x4, R8 ;  /* 0x00000004130e7825 */ /* 0x008fc400078e0208 */
[----:B------:R-:W-:Y:S01]  /*1aa70*/  ISETP.GE.AND P1, PT, R0, UR4, PT ;  /* 0x0000000400007c0c */ /* 0x000fe2000bf26270 */
[----:B------:R-:W-:Y:S01]  /*1aa80*/  ULDC UR4, c[0x0][0x228] ;  /* 0x00008a0000047ab9 */ /* 0x000fe20000000800 */
[----:B------:R-:W-:Y:S01]  /*1aa90*/  IMAD.WIDE R16, R13, 0x4, R2 ;  /* 0x000000040d107825 */ /* 0x000fe200078e0202 */
[----:B------:R-:W-:Y:S01]  /*1aaa0*/  ISETP.LT.AND P6, PT, R12, UR4, !P6 ;  /* 0x000000040c007c0c */ /* 0x000fe2000f7c1270 */
[----:B------:R3:W-:Y:S01]  /*1aab0*/  @P5 STG.E desc[UR18][R14.64], R115 ;  /* 0x000000730e005986 */ /* 0x0007e2000c101912 */
[----:B------:R-:W-:-:S03]  /*1aac0*/  ULDC UR4, c[0x0][0x228] ;  /* 0x00008a0000047ab9 */ /* 0x000fc60000000800 */
[----:B------:R4:W-:Y:S01]  /*1aad0*/  @P3 STG.E desc[UR18][R16.64], R172 ;  /* 0x000000ac10003986 */ /* 0x0009e2000c101912 */
[----:B------:R-:W-:Y:S01]  /*1aae0*/  ISETP.LT.AND P3, PT, R11, UR4, !P4 ;  /* 0x000000040b007c0c */ /* 0x000fe2000e761270 */
[----:B--2---:R-:W-:Y:S01]  /*1aaf0*/  IMAD.WIDE R4, R13, 0x4, R8 ;  /* 0x000000040d047825 */ /* 0x004fe200078e0208 */
[----:B------:R-:W-:Y:S01]  /*1ab00*/  ISETP.LT.AND P4, PT, R12, UR6, !P4 ;  /* 0x000000060c007c0c */ /* 0x000fe2000e781270 */
[----:B------:R-:W-:Y:S01]  /*1ab10*/  ULDC UR4, c[0x0][0x22c] ;  /* 0x00008b0000047ab9 */ /* 0x000fe20000000800 */
[----:B------:R-:W-:Y:S01]  /*1ab20*/  ISETP.LT.AND P5, PT, R11, UR8, !P2 ;  /* 0x000000080b007c0c */ /* 0x000fe2000d7a1270 */
[----:B------:R-:W-:Y:S01]  /*1ab30*/  VIADD R0, R10, 0x3c ;  /* 0x0000003c0a007836 */ /* 0x000fe20000000000 */
[----:B------:R-:W-:Y:S01]  /*1ab40*/  ULDC UR6, c[0x0][0x228] ;  /* 0x00008a0000067ab9 */ /* 0x000fe20000000800 */
[----:B------:R-:W-:Y:S01]  /*1ab50*/  VIADD R19, R13, UR26 ;  /* 0x0000001a0d137c36 */ /* 0x000fe20008000000 */
[----:B------:R2:W-:Y:S01]  /*1ab60*/  @P6 STG.E desc[UR18][R4.64], R160 ;  /* 0x000000a004006986 */ /* 0x0005e2000c101912 */
[----:B------:R-:W-:Y:S01]  /*1ab70*/  ULDC UR8, c[0x0][0x228] ;  /* 0x00008a0000087ab9 */ /* 0x000fe20000000800 */
[----:B------:R-:W-:Y:S01]  /*1ab80*/  ISETP.GE.AND P6, PT, R0, UR4, PT ;  /* 0x0000000400007c0c */ /* 0x000fe2000bfc6270 */
[C---:B------:R-:W-:Y:S01]  /*1ab90*/  VIADD R13, R19.reuse, UR26 ;  /* 0x0000001a130d7c36 */ /* 0x040fe20008000000 */
[----:B------:R-:W-:Y:S01]  /*1aba0*/  ISETP.LT.AND P2, PT, R12, UR6, !P2 ;  /* 0x000000060c007c0c */ /* 0x000fe2000d741270 */
[----:B-1----:R-:W-:Y:S01]  /*1abb0*/  IMAD.WIDE R6, R19, 0x4, R2 ;  /* 0x0000000413067825 */ /* 0x002fe200078e0202 */
[----:B------:R-:W-:Y:S01]  /*1abc0*/  ULDC UR4, c[0x0][0x22c] ;  /* 0x00008b0000047ab9 */ /* 0x000fe20000000800 */
[----:B------:R-:W-:-:S02]  /*1abd0*/  ULDC UR6, c[0x0][0x228] ;  /* 0x00008a0000067ab9 */ /* 0x000fc40000000800 */
[----:B------:R-:W-:Y:S02]  /*1abe0*/  VIADD R0, R10, 0x3d ;  /* 0x0000003d0a007836 */ /* 0x000fe40000000000 */
[----:B---3--:R-:W-:Y:S01]  /*1abf0*/  IMAD.WIDE R14, R19, 0x4, R8 ;  /* 0x00000004130e7825 */ /* 0x008fe200078e0208 */
[----:B------:R1:W-:Y:S03]  /*1ac00*/  @P3 STG.E desc[UR18][R6.64], R52 ;  /* 0x0000003406003986 */ /* 0x0003e6000c101912 */
[----:B----4-:R-:W-:Y:S01]  /*1ac10*/  IMAD.WIDE R16, R13, 0x4, R2 ;  /* 0x000000040d107825 */ /* 0x010fe200078e0202 */
[----:B------:R-:W-:Y:S01]  /*1ac20*/  ISETP.GE.AND P3, PT, R0, UR4, PT ;  /* 0x0000000400007c0c */ /* 0x000fe2000bf66270 */
[----:B------:R3:W-:Y:S01]  /*1ac30*/  @P4 STG.E desc[UR18][R14.64], R116 ;  /* 0x000000740e004986 */ /* 0x0007e2000c101912 */
[----:B------:R-:W-:-:S03]  /*1ac40*/  ULDC UR4, c[0x0][0x228] ;  /* 0x00008a0000047ab9 */ /* 0x000fc60000000800 */
[----:B------:R4:W-:Y:S01]  /*1ac50*/  @P5 STG.E desc[UR18][R16.64], R173 ;  /* 0x000000ad10005986 */ /* 0x0009e2000c101912 */
[----:B------:R-:W-:Y:S01]  /*1ac60*/  ISETP.LT.AND P5, PT, R11, UR4, !P1 ;  /* 0x000000040b007c0c */ /* 0x000fe2000cfa1270 */
[C---:B--2---:R-:W-:Y:S01]  /*1ac70*/  IMAD.WIDE R4, R13.reuse, 0x4, R8 ;  /* 0x000000040d047825 */ /* 0x044fe200078e0208 */
[----:B------:R-:W-:Y:S01]  /*1ac80*/  IADD3 R0, R10, 0x3e, RZ ;  /* 0x0000003e0a007810 */ /* 0x000fe20007ffe0ff */
[----:B------:R-:W-:Y:S01]  /*1ac90*/  ULDC UR4, c[0x0][0x22c] ;  /* 0x00008b0000047ab9 */ /* 0x000fe20000000800 */
[----:B------:R-:W-:Y:S01]  /*1aca0*/  ISETP.LT.AND P1, PT, R12, UR6, !P1 ;  /* 0x000000060c007c0c */ /* 0x000fe2000cf21270 */
        /* <DEDUP_REMOVED lines=11> */
[----:B---3--:R-:W-:Y:S01]  /*1ad60*/  IMAD.WIDE R14, R13, 0x4, R8 ;  /* 0x000000040d0e7825 */ /* 0x008fe200078e0208 */
[----:B------:R-:W-:Y:S01]  /*1ad70*/  ISETP.GE.AND P5, PT, R0, UR4, PT ;  /* 0x0000000400007c0c */ /* 0x000fe2000bfa6270 */
[----:B------:R-:W-:Y:S02]  /*1ad80*/  ULDC UR4, c[0x0][0x228] ;  /* 0x00008a0000047ab9 */ /* 0x000fe40000000800 */
[----:B----4-:R-:W-:Y:S01]  /*1ad90*/  IMAD.WIDE R16, R19, 0x4, R2 ;  /* 0x0000000413107825 */ /* 0x010fe200078e0202 */
[----:B------:R-:W-:Y:S01]  /*1ada0*/  ISETP.LT.AND P6, PT, R12, UR4, !P6 ;  /* 0x000000040c007c0c */ /* 0x000fe2000f7c1270 */
[----:B------:R3:W-:Y:S01]  /*1adb0*/  @P1 STG.E desc[UR18][R14.64], R117 ;  /* 0x000000750e001986 */ /* 0x0007e2000c101912 */
[----:B------:R-:W-:Y:S01]  /*1adc0*/  ULDC UR4, c[0x0][0x228] ;  /* 0x00008a0000047ab9 */ /* 0x000fe20000000800 */
[----:B------:R-:W-:-:S02]  /*1add0*/  VIADD R0, R10, 0x40 ;  /* 0x000000400a007836 */ /* 0x000fc40000000000 */
[----:B------:R-:W-:Y:S01]  /*1ade0*/  @P4 STG.E desc[UR18][R16.64], R174 ;  /* 0x000000ae10004986 */ /* 0x000fe2000c101912 */
[----:B------:R-:W-:Y:S01]  /*1adf0*/  ISETP.LT.AND P4, PT, R11, UR4, !P3 ;  /* 0x000000040b007c0c */ /* 0x000fe2000df81270 */
[----:B------:R-:W-:Y:S01]  /*1ae00*/  ULDC UR4, c[0x0][0x22c] ;  /* 0x00008b0000047ab9 */ /* 0x000fe20000000800 */
[C---:B------:R-:W-:Y:S01]  /*1ae10*/  IADD3 R13, R19.reuse, UR26, RZ ;  /* 0x0000001a130d7c10 */ /* 0x040fe2000fffe0ff */
[----:B--2---:R-:W-:Y:S01]  /*1ae20*/  IMAD.WIDE R4, R19, 0x4, R8 ;  /* 0x0000000413047825 */ /* 0x004fe200078e0208 */
[----:B------:R-:W-:Y:S01]  /*1ae30*/  ISETP.GE.AND P1, PT, R0, UR4, PT ;  /* 0x0000000400007c0c */ /* 0x000fe2000bf26270 */
[----:B------:R-:W-:Y:S01]  /*1ae40*/  ULDC UR4, c[0x0][0x22c] ;  /* 0x00008b0000047ab9 */ /* 0x000fe20000000800 */
[----:B------:R-:W-:Y:S01]  /*1ae50*/  ISETP.LT.AND P3, PT, R12, UR6, !P3 ;  /* 0x000000060c007c0c */ /* 0x000fe2000df61270 */
[----:B------:R-:W-:Y:S02]  /*1ae60*/  VIADD R0, R10, 0x41 ;  /* 0x000000410a007836 */ /* 0x000fe40000000000 */
[C---:B-1----:R-:W-:Y:S01]  /*1ae70*/  IMAD.WIDE R6, R13.reuse, 0x4, R2 ;  /* 0x000000040d067825 */ /* 0x042fe200078e0202 */
[----:B------:R1:W-:Y:S01]  /*1ae80*/  @P6 STG.E desc[UR18][R4.64], R162 ;  /* 0x000000a204006986 */ /* 0x0003e2000c101912 */
[----:B------:R-:W-:Y:S01]  /*1ae90*/  ULDC UR6, c[0x0][0x228] ;  /* 0x00008a0000067ab9 */ /* 0x000fe20000000800 */
[----:B------:R-:W-:Y:S01]  /*1aea0*/  ISETP.GE.AND P6, PT, R0, UR4, PT ;  /* 0x0000000400007c0c */ /* 0x000fe2000bfc6270 */
[----:B------:R-:W-:Y:S01]  /*1aeb0*/  ULDC UR4, c[0x0][0x228] ;  /* 0x00008a0000047ab9 */ /* 0x000fe20000000800 */
[----:B------:R2:W-:Y:S01]  /*1aec0*/  @P4 STG.E desc[UR18][R6.64], R54 ;  /* 0x0000003606004986 */ /* 0x0005e2000c101912 */
[----:B---3--:R-:W-:Y:S01]  /*1aed0*/  IMAD.WIDE R14, R13, 0x4, R8 ;  /* 0x000000040d0e7825 */ /* 0x008fe200078e0208 */
        /* <DEDUP_REMOVED lines=10> */
[C---:B--2---:R-:W-:Y:S01]  /*1af80*/  IMAD.WIDE R6, R13.reuse, 0x4, R8 ;  /* 0x000000040d067825 */ /* 0x044fe200078e0208 */
[----:B------:R-:W-:Y:S01]  /*1af90*/  ISETP.LT.AND P5, PT, R12, UR6, !P5 ;  /* 0x000000060c007c0c */ /* 0x000fe2000efa1270 */
[----:B------:R1:W-:Y:S02]  /*1afa0*/  @P4 STG.E desc[UR18][R4.64], R175 ;  /* 0x000000af04004986 */ /* 0x0003e4000c101912 */
[----:B------:R-:W-:Y:S01]  /*1afb0*/  VIADD R13, R13, UR26 ;  /* 0x0000001a0d0d7c36 */ /* 0x000fe20008000000 */
[----:B------:R-:W-:Y:S01]  /*1afc0*/  ISETP.GE.AND P4, PT, R0, UR4, PT ;  /* 0x0000000400007c0c */ /* 0x000fe2000bf86270 */
[----:B------:R-:W-:Y:S01]  /*1afd0*/  ULDC UR4, c[0x0][0x228] ;  /* 0x00008a0000047ab9 */ /* 0x000fe20000000800 */
[----:B------:R-:W-:Y:S01]  /*1afe0*/  ULDC UR6, c[0x0][0x228] ;  /* 0x00008a0000067ab9 */ /* 0x000fe20000000800 */
[----:B---3--:R-:W-:Y:S01]  /*1aff0*/  IMAD.WIDE R14, R13, 0x4, R2 ;  /* 0x000000040d0e7825 */ /* 0x008fe200078e0202 */
[----:B------:R2:W-:Y:S01]  /*1b000*/  @P2 STG.E desc[UR18][R6.64], R163 ;  /* 0x000000a306002986 */ /* 0x0005e2000c101912 */
[----:B------:R-:W-:-:S02]  /*1b010*/  IADD3 R0, R10, 0x43, RZ ;  /* 0x000000430a007810 */ /* 0x000fc40007ffe0ff */
[----:B------:R-:W-:Y:S01]  /*1b020*/  ISETP.LT.AND P2, PT, R11, UR4, !P1 ;  /* 0x000000040b007c0c */ /* 0x000fe2000cf41270 */
[----:B------:R-:W-:Y:S01]  /*1b030*/  ULDC UR4, c[0x0][0x22c] ;  /* 0x00008b0000047ab9 */ /* 0x000fe20000000800 */
[----:B------:R3:W-:Y:S01]  /*1b040*/  @P3 STG.E desc[UR18][R14.64], R55 ;  /* 0x000000370e003986 */ /* 0x0007e2000c101912 */
[C---:B------:R-:W-:Y:S01]  /*1b050*/  IMAD.WIDE R16, R13.reuse, 0x4, R8 ;  /* 0x000000040d107825 */ /* 0x040fe200078e0208 */
[----:B------:R-:W-:Y:S01]  /*1b060*/  ISETP.GE.AND P3, PT, R0, UR4, PT ;  /* 0x0000000400007c0c */ /* 0x000fe2000bf66270 */
[----:B------:R-:W-:Y:S02]  /*1b070*/  ULDC UR4, c[0x0][0x228] ;  /* 0x00008a0000047ab9 */ /* 0x000fe40000000800 */
[----:B------:R-:W-:Y:S01]  /*1b080*/  VIADD R13, R13, UR26 ;  /* 0x0000001a0d0d7c36 */ /* 0x000fe20008000000 */
[----:B------:R-:W-:Y:S01]  /*1b090*/  ISETP.LT.AND P1, PT, R12, UR4, !P1 ;  /* 0x000000040c007c0c */ /* 0x000fe2000cf21270 */
[----:B------:R-:W-:Y:S01]  /*1b0a0*/  @P5 STG.E desc[UR18][R16.64], R119 ;  /* 0x0000007710005986 */ /* 0x000fe2000c101912 */
[----:B------:R-:W-:Y:S01]  /*1b0b0*/  VIADD R0, R10, 0x44 ;  /* 0x000000440a007836 */ /* 0x000fe20000000000 */
[----:B------:R-:W-:Y:S01]  /*1b0c0*/  ISETP.LT.AND P5, PT, R11, UR6, !P6 ;  /* 0x000000060b007c0c */ /* 0x000fe2000f7a1270 */
[----:B-1----:R-:W-:Y:S01]  /*1b0d0*/  IMAD.WIDE R4, R13, 0x4, R2 ;  /* 0x000000040d047825 */ /* 0x002fe200078e0202 */
[----:B------:R-:W-:Y:S01]  /*1b0e0*/  ULDC UR4, c[0x0][0x22c] ;  /* 0x00008b0000047ab9 */ /* 0x000fe20000000800 */
[----:B------:R-:W-:-:S02]  /*1b0f0*/  ULDC UR6, c[0x0][0x228] ;  /* 0x00008a0000067ab9 */ /* 0x000fc40000000800 */
[C---:B------:R-:W-:Y:S01]  /*1b100*/  VIADD R19, R13.reuse, UR26 ;  /* 0x0000001a0d137c36 */ /* 0x040fe20008000000 */
[----:B------:R1:W-:Y:S01]  /*1b110*/  @P2 STG.E desc[UR18][R4.64], R180 ;  /* 0x000000b404002986 */ /* 0x0003e2000c101912 */
[----:B------:R-:W-:Y:S01]  /*1b120*/  ISETP.GE.AND P2, PT, R0, UR4, PT ;  /* 0x0000000400007c0c */ /* 0x000fe2000bf46270 */
[----:B--2---:R-:W-:Y:S01]  /*1b130*/  IMAD.WIDE R6, R13, 0x4, R8 ;  /* 0x000000040d067825 */ /* 0x004fe200078e0208 */
        /* <DEDUP_REMOVED lines=10> */
[C---:B-1----:R-:W-:Y:S01]  /*1b1e0*/  IMAD.WIDE R4, R19.reuse, 0x4, R8 ;  /* 0x0000000413047825 */ /* 0x042fe200078e0208 */
[----:B------:R-:W-:Y:S01]  /*1b1f0*/  IADD3 R19, R19, UR26, RZ ;  /* 0x0000001a13137c10 */ /* 0x000fe2000fffe0ff */
[----:B------:R-:W-:-:S02]  /*1b200*/  ULDC UR4, c[0x0][0x228] ;  /* 0x00008a0000047ab9 */ /* 0x000fc40000000800 */
[----:B------:R-:W-:Y:S01]  /*1b210*/  ISETP.LT.AND P4, PT, R12, UR4, !P4 ;  /* 0x000000040c007c0c */ /* 0x000fe2000e781270 */
[----:B------:R-:W-:Y:S01]  /*1b220*/  ULDC UR4, c[0x0][0x228] ;  /* 0x00008a0000047ab9 */ /* 0x000fe20000000800 */
[----:B--2---:R-:W-:Y:S01]  /*1b230*/  IMAD.WIDE R6, R19, 0x4, R2 ;  /* 0x0000000413067825 */ /* 0x004fe200078e0202 */
[----:B------:R1:W-:Y:S01]  /*1b240*/  @P6 STG.E desc[UR18][R4.64], R120 ;  /* 0x0000007804006986 */ /* 0x0003e2000c101912 */
[----:B------:R-:W-:Y:S01]  /*1b250*/  ISETP.LT.AND P6, PT, R11, UR4, !P3 ;  /* 0x000000040b007c0c */ /* 0x000fe2000dfc1270 */
[----:B------:R-:W-:Y:S01]  /*1b260*/  ULDC UR4, c[0x0][0x22c] ;  /* 0x00008b0000047ab9 */ /* 0x000fe20000000800 */
[----:B------:R-:W-:Y:S02]  /*1b270*/  VIADD R0, R10, 0x46 ;  /* 0x000000460a007836 */ /* 0x000fe40000000000 */
[----:B------:R2:W-:Y:S03]  /*1b280*/  @P5 STG.E desc[UR18][R6.64], R181 ;  /* 0x000000b506005986 */ /* 0x0005e6000c101912 */
        /* <DEDUP_REMOVED lines=10> */
[----:B------:R-:W-:Y:S01]  /*1b330*/  ISETP.LT.AND P2, PT, R12, UR6, !P2 ;  /* 0x000000060c007c0c */ /* 0x000fe2000d741270 */
[----:B------:R-:W-:Y:S01]  /*1b340*/  ULDC UR4, c[0x0][0x22c] ;  /* 0x00008b0000047ab9 */ /* 0x000fe20000000800 */
[----:B------:R-:W-:Y:S01]  /*1b350*/  ULDC UR6, c[0x0][0x228] ;  /* 0x00008a0000067ab9 */ /* 0x000fe20000000800 */
[C---:B-1----:R-:W-:Y:S01]  /*1b360*/  IMAD.WIDE R4, R13.reuse, 0x4, R8 ;  /* 0x000000040d047825 */ /* 0x042fe200078e0208 */
[----:B------:R1:W-:Y:S03]  /*1b370*/  @P6 STG.E desc[UR18][R16.64], R57 ;  /* 0x0000003910006986 */ /* 0x0003e6000c101912 */
[----:B------:R-:W-:Y:S01]  /*1b380*/  VIADD R19, R13, UR26 ;  /* 0x0000001a0d137c36 */ /* 0x000fe20008000000 */
[----:B------:R4:W-:Y:S01]  /*1b390*/  @P3 STG.E desc[UR18][R4.64], R121 ;  /* 0x0000007904003986 */ /* 0x0009e2000c101912 */
[----:B------:R-:W-:Y:S01]  /*1b3a0*/  ISETP.GE.AND P3, PT, R0, UR4, PT ;  /* 0x0000000400007c0c */ /* 0x000fe2000bf66270 */
[----:B------:R-:W-:Y:S01]  /*1b3b0*/  VIADD R0, R10, 0x48 ;  /* 0x000000480a007836 */ /* 0x000fe20000000000 */
[----:B------:R-:W-:Y:S01]  /*1b3c0*/  ISETP.LT.AND P6, PT, R11, UR8, !P1 ;  /* 0x000000080b007c0c */ /* 0x000fe2000cfc1270 */
[C---:B--2---:R-:W-:Y:S01]  /*1b3d0*/  IMAD.WIDE R6, R19.reuse, 0x4, R2 ;  /* 0x0000000413067825 */ /* 0x044fe200078e0202 */
[----:B------:R-:W-:Y:S01]  /*1b3e0*/  ULDC UR4, c[0x0][0x22c] ;  /* 0x00008b0000047ab9 */ /* 0x000fe20000000800 */
[----:B------:R-:W-:Y:S01]  /*1b3f0*/  ISETP.LT.AND P1, PT, R12, UR6, !P1 ;  /* 0x000000060c007c0c */ /* 0x000fe2000cf21270 */
[----:B------:R-:W-:Y:S01]  /*1b400*/  ULDC UR6, c[0x0][0x228] ;  /* 0x00008a0000067ab9 */ /* 0x000fe20000000800 */
[C---:B---3--:R-:W-:Y:S01]  /*1b410*/  IMAD.WIDE R14, R19.reuse, 0x4, R8 ;  /* 0x00000004130e7825 */ /* 0x048fe200078e0208 */
[----:B------:R2:W-:Y:S01]  /*1b420*/  @P4 STG.E desc[UR18][R6.64], R182 ;  /* 0x000000b606004986 */ /* 0x0005e2000c101912 */
[----:B------:R-:W-:Y:S01]  /*1b430*/  IADD3 R13, R19, UR26, RZ ;  /* 0x0000001a130d7c10 */ /* 0x000fe2000fffe0ff */
[----:B------:R-:W-:Y:S01]  /*1b440*/  ULDC UR8, c[0x0][0x228] ;  /* 0x00008a0000087ab9 */ /* 0x000fe20000000800 */
[----:B------:R-:W-:Y:S01]  /*1b450*/  ISETP.GE.AND P4, PT, R0, UR4, PT ;  /* 0x0000000400007c0c */ /* 0x000fe2000bf86270 */
[----:B------:R-:W-:Y:S01]  /*1b460*/  ULDC UR4, c[0x0][0x228] ;  /* 0x00008a0000047ab9 */ /* 0x000fe20000000800 */
[----:B------:R3:W-:Y:S01]  /*1b470*/  @P2 STG.E desc[UR18][R14.64], R170 ;  /* 0x000000aa0e002986 */ /* 0x0007e2000c101912 */
[----:B------:R-:W-:Y:S01]  /*1b480*/  ISETP.LT.AND P2, PT, R11, UR4, !P5 ;  /* 0x000000040b007c0c */ /* 0x000fe2000ef41270 */
[C---:B-1----:R-:W-:Y:S01]  /*1b490*/  IMAD.WIDE R16, R13.reuse, 0x4, R2 ;  /* 0x000000040d107825 */ /* 0x042fe200078e0202 */
[----:B------:R-:W-:Y:S01]  /*1b4a0*/  ISETP.LT.AND P5, PT, R12, UR6, !P5 ;  /* 0x000000060c007c0c */ /* 0x000fe2000efa1270 */
[----:B------:R-:W-:Y:S01]  /*1b4b0*/  ULDC UR4, c[0x0][0x22c] ;  /* 0x00008b0000047ab9 */ /* 0x000fe20000000800 */
[----:B------:R-:W-:Y:S01]  /*1b4c0*/  ULDC UR6, c[0x0][0x228] ;  /* 0x00008a0000067ab9 */ /* 0x000fe20000000800 */
[----:B----4-:R-:W-:Y:S01]  /*1b4d0*/  IMAD.WIDE R4, R13, 0x4, R8 ;  /* 0x000000040d047825 */ /* 0x010fe200078e0208 */
[----:B------:R1:W-:Y:S03]  /*1b4e0*/  @P6 STG.E desc[UR18][R16.64], R58 ;  /* 0x0000003a10006986 */ /* 0x0003e6000c101912 */
[----:B------:R-:W-:-:S02]  /*1b4f0*/  VIADD R0, R10, 0x49 ;  /* 0x000000490a007836 */ /* 0x000fc40000000000 */
[----:B------:R-:W-:Y:S01]  /*1b500*/  VIADD R13, R13, UR26 ;  /* 0x0000001a0d0d7c36 */ /* 0x000fe20008000000 */
[----:B------:R4:W-:Y:S02]  /*1b510*/  @P1 STG.E desc[UR18][R4.64], R122 ;  /* 0x0000007a04001986 */ /* 0x0009e4000c101912 */
[----:B------:R-:W-:Y:S01]  /*1b520*/  ISETP.GE.AND P1, PT, R0, UR4, PT ;  /* 0x0000000400007c0c */ /* 0x000fe2000bf26270 */
[----:B--2---:R-:W-:Y:S01]  /*1b530*/  IMAD.WIDE R6, R13, 0x4, R2 ;  /* 0x000000040d067825 */ /* 0x004fe200078e0202 */
[----:B------:R-:W-:Y:S01]  /*1b540*/  IADD3 R0, R10, 0x4a, RZ ;  /* 0x0000004a0a007810 */ /* 0x000fe20007ffe0ff */
[----:B------:R-:W-:Y:S01]  /*1b550*/  ULDC UR4, c[0x0][0x22c] ;  /* 0x00008b0000047ab9 */ /* 0x000fe20000000800 */
[----:B------:R-:W-:Y:S01]  /*1b560*/  ISETP.LT.AND P6, PT, R11, UR8, !P3 ;  /* 0x000000080b007c0c */ /* 0x000fe2000dfc1270 */
[C---:B---3--:R-:W-:Y:S01]  /*1b570*/  IMAD.WIDE R14, R13.reuse, 0x4, R8 ;  /* 0x000000040d0e7825 */ /* 0x048fe200078e0208 */
[----:B------:R2:W-:Y:S01]  /*1b580*/  @P2 STG.E desc[UR18][R6.64], R183 ;  /* 0x000000b706002986 */ /* 0x0005e2000c101912 */
[----:B------:R-:W-:Y:S01]  /*1b590*/  ISETP.GE.AND P2, PT, R0, UR4, PT ;  /* 0x0000000400007c0c */ /* 0x000fe2000bf46270 */
[----:B------:R-:W-:Y:S01]  /*1b5a0*/  ULDC UR4, c[0x0][0x228] ;  /* 0x00008a0000047ab9 */ /* 0x000fe20000000800 */
[----:B------:R-:W-:Y:S01]  /*1b5b0*/  VIADD R19, R13, UR26 ;  /* 0x0000001a0d137c36 */ /* 0x000fe20008000000 */
[----:B------:R-:W-:Y:S01]  /*1b5c0*/  ISETP.LT.AND P3, PT, R12, UR4, !P3 ;  /* 0x000000040c007c0c */ /* 0x000fe2000df61270 */
[----:B------:R-:W-:Y:S01]  /*1b5d0*/  ULDC UR4, c[0x0][0x228] ;  /* 0x00008a0000047ab9 */ /* 0x000fe20000000800 */
[----:B------:R3:W-:Y:S01]  /*1b5e0*/  @P5 STG.E desc[UR18][R14.64], R171 ;  /* 0x000000ab0e005986 */ /* 0x0007e2000c101912 */
[----:B-1----:R-:W-:Y:S01]  /*1b5f0*/  IMAD.WIDE R16, R19, 0x4, R2 ;  /* 0x0000000413107825 */ /* 0x002fe200078e0202 */
[----:B------:R-:W-:Y:S01]  /*1b600*/  ISETP.LT.AND P5, PT, R11, UR4, !P4 ;  /* 0x000000040b007c0c */ /* 0x000fe2000e7a1270 */
[----:B------:R-:W-:Y:S01]  /*1b610*/  ULDC UR4, c[0x0][0x22c] ;  /* 0x00008b0000047ab9 */ /* 0x000fe20000000800 */
[----:B------:R-:W-:Y:S01]  /*1b620*/  ULDC UR8, c[0x0][0x228] ;  /* 0x00008a0000087ab9 */ /* 0x000fe20000000800 */
[----:B------:R-:W-:Y:S01]  /*1b630*/  VIADD R0, R10, 0x4b ;  /* 0x0000004b0a007836 */ /* 0x000fe20000000000 */
[----:B------:R-:W-:Y:S01]  /*1b640*/  @P6 STG.E desc[UR18][R16.64], R59 ;  /* 0x0000003b10006986 */ /* 0x000fe2000c101912 */
[C---:B------:R-:W-:Y:S01]  /*1b650*/  VIADD R13, R19.reuse, UR26 ;  /* 0x0000001a130d7c36 */ /* 0x040fe20008000000 */
[----:B------:R-:W-:Y:S01]  /*1b660*/  ISETP.LT.AND P4, PT, R12, UR6, !P4 ;  /* 0x000000060c007c0c */ /* 0x000fe2000e781270 */
[----:B----4-:R-:W-:Y:S01]  /*1b670*/  IMAD.WIDE R4, R19, 0x4, R8 ;  /* 0x0000000413047825 */ /* 0x010fe200078e0208 */
[----:B------:R-:W-:Y:S01]  /*1b680*/  ISETP.GE.AND P6, PT, R0, UR4, PT ;  /* 0x0000000400007c0c */ /* 0x000fe2000bfc6270 */
[----:B------:R-:W-:Y:S01]  /*1b690*/  ULDC UR4, c[0x0][0x22c] ;  /* 0x00008b0000047ab9 */ /* 0x000fe20000000800 */
[----:B------:R-:W-:Y:S01]  /*1b6a0*/  ULDC UR6, c[0x0][0x228] ;  /* 0x00008a0000067ab9 */ /* 0x000fe20000000800 */
[----:B------:R-:W-:-:S02]  /*1b6b0*/  VIADD R0, R10, 0x4c ;  /* 0x0000004c0a007836 */ /* 0x000fc40000000000 */
[C---:B--2---:R-:W-:Y:S01]  /*1b6c0*/  IMAD.WIDE R6, R13.reuse, 0x4, R2 ;  /* 0x000000040d067825 */ /* 0x044fe200078e0202 */
[----:B------:R1:W-:Y:S02]  /*1b6d0*/  @P3 STG.E desc[UR18][R4.64], R123 ;  /* 0x0000007b04003986 */ /* 0x0003e4000c101912 */
        /* <DEDUP_REMOVED lines=10> */
[----:B------:R-:W-:Y:S01]  /*1b780*/  ULDC UR6, c[0x0][0x228] ;  /* 0x00008a0000067ab9 */ /* 0x000fe20000000800 */
[----:B-1----:R-:W-:Y:S01]  /*1b790*/  IMAD.WIDE R4, R13, 0x4, R2 ;  /* 0x000000040d047825 */ /* 0x002fe200078e0202 */
[----:B------:R-:W-:Y:S01]  /*1b7a0*/  IADD3 R0, R10, 0x4d, RZ ;  /* 0x0000004d0a007810 */ /* 0x000fe20007ffe0ff */
[----:B------:R-:W-:-:S02]  /*1b7b0*/  ULDC UR4, c[0x0][0x22c] ;  /* 0x00008b0000047ab9 */ /* 0x000fc40000000800 */
[C---:B--2---:R-:W-:Y:S01]  /*1b7c0*/  IMAD.WIDE R6, R13.reuse, 0x4, R8 ;  /* 0x000000040d067825 */ /* 0x044fe200078e0208 */
[----:B------:R-:W-:Y:S01]  /*1b7d0*/  ISETP.LT.AND P2, PT, R12, UR6, !P2 ;  /* 0x000000060c007c0c */ /* 0x000fe2000d741270 */
[----:B------:R1:W-:Y:S02]  /*1b7e0*/  @P5 STG.E desc[UR18][R4.64], R60 ;  /* 0x0000003c04005986 */ /* 0x0003e4000c101912 */
[----:B------:R-:W-:Y:S01]  /*1b7f0*/  VIADD R13, R13, UR26 ;  /* 0x0000001a0d0d7c36 */ /* 0x000fe20008000000 */
[----:B------:R-:W-:Y:S01]  /*1b800*/  ISETP.GE.AND P5, PT, R0, UR4, PT ;  /* 0x0000000400007c0c */ /* 0x000fe2000bfa6270 */
[----:B------:R-:W-:Y:S01]  /*1b810*/  ULDC UR4, c[0x0][0x228] ;  /* 0x00008a0000047ab9 */ /* 0x000fe20000000800 */
[----:B------:R-:W-:Y:S01]  /*1b820*/  VIADD R0, R10, 0x4e ;  /* 0x0000004e0a007836 */ /* 0x000fe20000000000 */
[----:B------:R-:W-:Y:S01]  /*1b830*/  ULDC UR6, c[0x0][0x228] ;  /* 0x00008a0000067ab9 */ /* 0x000fe20000000800 */
[----:B---3--:R-:W-:Y:S01]  /*1b840*/  IMAD.WIDE R14, R13, 0x4, R2 ;  /* 0x000000040d0e7825 */ /* 0x008fe200078e0202 */
        /* <DEDUP_REMOVED lines=10> */
[----:B------:R-:W-:Y:S01]  /*1b8f0*/  VIADD R0, R10, 0x4f ;  /* 0x0000004f0a007836 */ /* 0x000fe20000000000 */
[----:B------:R-:W-:Y:S01]  /*1b900*/  ISETP.LT.AND P2, PT, R11, UR6, !P3 ;  /* 0x000000060b007c0c */ /* 0x000fe2000df41270 */
[C---:B-1----:R-:W-:Y:S01]  /*1b910*/  IMAD.WIDE R4, R13.reuse, 0x4, R2 ;  /* 0x000000040d047825 */ /* 0x042fe200078e0202 */
[----:B------:R-:W-:Y:S01]  /*1b920*/  ULDC UR4, c[0x0][0x22c] ;  /* 0x00008b0000047ab9 */ /* 0x000fe20000000800 */
[C---:B------:R-:W-:Y:S01]  /*1b930*/  IADD3 R19, R13.reuse, UR26, RZ ;  /* 0x0000001a0d137c10 */ /* 0x040fe2000fffe0ff */
[----:B------:R-:W-:Y:S01]  /*1b940*/  ULDC UR6, c[0x0][0x228] ;  /* 0x00008a0000067ab9 */ /* 0x000fe20000000800 */
[----:B--2---:R-:W-:Y:S01]  /*1b950*/  IMAD.WIDE R6, R13, 0x4, R8 ;  /* 0x000000040d067825 */ /* 0x004fe200078e0208 */
[----:B------:R1:W-:Y:S01]  /*1b960*/  @P1 STG.E desc[UR18][R4.64], R61 ;  /* 0x0000003d04001986 */ /* 0x0003e2000c101912 */
[----:B------:R-:W-:Y:S01]  /*1b970*/  ISETP.GE.AND P1, PT, R0, UR4, PT ;  /* 0x0000000400007c0c */ /* 0x000fe2000bf26270 */
[----:B------:R-:W-:Y:S01]  /*1b980*/  ULDC UR4, c[0x0][0x228] ;  /* 0x00008a0000047ab9 */ /* 0x000fe20000000800 */
[----:B------:R-:W-:Y:S01]  /*1b990*/  VIADD R0, R10, 0x50 ;  /* 0x000000500a007836 */ /* 0x000fe20000000000 */
[----:B------:R-:W-:Y:S01]  /*1b9a0*/  ISETP.LT.AND P3, PT, R12, UR4, !P3 ;  /* 0x000000040c007c0c */ /* 0x000fe2000df61270 */
[----:B---3--:R-:W-:Y:S01]  /*1b9b0*/  IMAD.WIDE R14, R19, 0x4, R2 ;  /* 0x00000004130e7825 */ /* 0x008fe200078e0202 */
        /* <DEDUP_REMOVED lines=25> */
[----:B------:R4:W-:Y:S01]  /*1bb50*/  @P3 STG.E desc[UR18][R16.64], R191 ;  /* 0x000000bf10003986 */ /* 0x0009e2000c101912 */
[----:B------:R-:W-:Y:S01]  /*1bb60*/  ISETP.LT.AND P3, PT, R11, UR4, !P1 ;  /* 0x000000040b007c0c */ /* 0x000fe2000cf61270 */
[C---:B-1----:R-:W-:Y:S01]  /*1bb70*/  IMAD.WIDE R4, R13.reuse, 0x4, R8 ;  /* 0x000000040d047825 */ /* 0x042fe200078e0208 */
[----:B------:R-:W-:Y:S01]  /*1bb80*/  ISETP.LT.AND P1, PT, R12, UR6, !P1 ;  /* 0x000000060c007c0c */ /* 0x000fe2000cf21270 */
[----:B------:R-:W-:Y:S01]  /*1bb90*/  ULDC UR4, c[0x0][0x22c] ;  /* 0x00008b0000047ab9 */ /* 0x000fe20000000800 */
[----:B------:R-:W-:Y:S01]  /*1bba0*/  IADD3 R0, R10, 0x52, RZ ;  /* 0x000000520a007810 */ /* 0x000fe20007ffe0ff */
[----:B------:R-:W-:Y:S01]  /*1bbb0*/  VIADD R19, R13, UR26 ;  /* 0x0000001a0d137c36 */ /* 0x000fe20008000000 */
[----:B------:R1:W-:Y:S01]  /*1bbc0*/  @P4 STG.E desc[UR18][R4.64], R179 ;  /* 0x000000b304004986 */ /* 0x0003e2000c101912 */
[----:B------:R-:W-:Y:S01]  /*1bbd0*/  ULDC UR6, c[0x0][0x228] ;  /* 0x00008a0000067ab9 */ /* 0x000fe20000000800 */
[----:B------:R-:W-:Y:S01]  /*1bbe0*/  ISETP.GE.AND P4, PT, R0, UR4, PT ;  /* 0x0000000400007c0c */ /* 0x000fe2000bf86270 */
[----:B--2---:R-:W-:Y:S01]  /*1bbf0*/  IMAD.WIDE R6, R19, 0x4, R2 ;  /* 0x0000000413067825 */ /* 0x004fe200078e0202 */
[----:B------:R-:W-:Y:S01]  /*1bc00*/  ISETP.LT.AND P5, PT, R11, UR8, !P6 ;  /* 0x000000080b007c0c */ /* 0x000fe2000f7a1270 */
[----:B------:R-:W-:-:S02]  /*1bc10*/  ULDC UR4, c[0x0][0x22c] ;  /* 0x00008b0000047ab9 */ /* 0x000fc40000000800 */
        /* <DEDUP_REMOVED lines=10> */
[----:B----4-:R-:W-:Y:S01]  /*1bcc0*/  IMAD.WIDE R16, R13, 0x4, R2 ;  /* 0x000000040d107825 */ /* 0x010fe200078e0202 */
[----:B------:R-:W-:Y:S01]  /*1bcd0*/  ULDC UR4, c[0x0][0x22c] ;  /* 0x00008b0000047ab9 */ /* 0x000fe20000000800 */
[----:B------:R-:W-:-:S02]  /*1bce0*/  ULDC UR8, c[0x0][0x228] ;  /* 0x00008a0000087ab9 */ /* 0x000fc40000000800 */
[C---:B-1----:R-:W-:Y:S01]  /*1bcf0*/  IMAD.WIDE R4, R13.reuse, 0x4, R8 ;  /* 0x000000040d047825 */ /* 0x042fe200078e0208 */
[----:B------:R-:W-:-:S03]  /*1bd00*/  IADD3 R13, R13, UR26, RZ ;  /* 0x0000001a0d0d7c10 */ /* 0x000fc6000fffe0ff */
[----:B------:R-:W-:Y:S01]  /*1bd10*/  VIADD R0, R10, 0x54 ;  /* 0x000000540a007836 */ /* 0x000fe20000000000 */
[----:B------:R1:W-:Y:S01]  /*1bd20*/  @P5 STG.E desc[UR18][R16.64], R192 ;  /* 0x000000c010005986 */ /* 0x0003e2000c101912 */
[----:B------:R-:W-:Y:S01]  /*1bd30*/  ISETP.LT.AND P2, PT, R12, UR6, !P2 ;  /* 0x000000060c007c0c */ /* 0x000fe2000d741270 */
[----:B--2---:R-:W-:Y:S01]  /*1bd40*/  IMAD.WIDE R6, R13, 0x4, R2 ;  /* 0x000000040d067825 */ /* 0x004fe200078e0202 */
[----:B------:R-:W-:Y:S01]  /*1bd50*/  ISETP.LT.AND P5, PT, R11, UR8, !P4 ;  /* 0x000000080b007c0c */ /* 0x000fe2000e7a1270 */
[----:B------:R2:W-:Y:S01]  /*1bd60*/  @P6 STG.E desc[UR18][R4.64], R184 ;  /* 0x000000b804006986 */ /* 0x0005e2000c101912 */
[----:B------:R-:W-:Y:S01]  /*1bd70*/  ISETP.GE.AND P6, PT, R0, UR4, PT ;  /* 0x0000000400007c0c */ /* 0x000fe2000bfc6270 */
[----:B------:R-:W-:Y:S01]  /*1bd80*/  VIADD R0, R10, 0x55 ;  /* 0x000000550a007836 */ /* 0x000fe20000000000 */
[----:B------:R-:W-:Y:S01]  /*1bd90*/  ULDC UR4, c[0x0][0x22c] ;  /* 0x00008b0000047ab9 */ /* 0x000fe20000000800 */
[----:B------:R4:W-:Y:S01]  /*1bda0*/  @P1 STG.E desc[UR18][R6.64], R64 ;  /* 0x0000004006001986 */ /* 0x0009e2000c101912 */
[C---:B---3--:R-:W-:Y:S01]  /*1bdb0*/  IMAD.WIDE R14, R13.reuse, 0x4, R8 ;  /* 0x000000040d0e7825 */ /* 0x048fe200078e0208 */
[----:B------:R-:W-:Y:S01]  /*1bdc0*/  ULDC UR6, c[0x0][0x228] ;  /* 0x00008a0000067ab9 */ /* 0x000fe20000000800 */
        /* <DEDUP_REMOVED lines=14> */
[----:B--2---:R-:W-:Y:S01]  /*1beb0*/  IMAD.WIDE R4, R19, 0x4, R8 ;  /* 0x0000000413047825 */ /* 0x004fe200078e0208 */
[----:B------:R-:W-:Y:S01]  /*1bec0*/  ISETP.GE.AND P5, PT, R0, UR4, PT ;  /* 0x0000000400007c0c */ /* 0x000fe2000bfa6270 */
[----:B------:R-:W-:Y:S01]  /*1bed0*/  ULDC UR4, c[0x0][0x22c] ;  /* 0x00008b0000047ab9 */ /* 0x000fe20000000800 */
[----:B------:R-:W-:Y:S01]  /*1bee0*/  IADD3 R0, R10, 0x57, RZ ;  /* 0x000000570a007810 */ /* 0x000fe20007ffe0ff */
[C---:B----4-:R-:W-:Y:S01]  /*1bef0*/  IMAD.WIDE R6, R13.reuse, 0x4, R2 ;  /* 0x000000040d067825 */ /* 0x050fe200078e0202 */
        /* <DEDUP_REMOVED lines=35> */
[----:B-1----:R-:W-:Y:S01]  /*1c130*/  IMAD.WIDE R4, R13, 0x4, R2 ;  /* 0x000000040d047825 */ /* 0x002fe200078e0202 */
[----:B------:R-:W-:Y:S01]  /*1c140*/  ISETP.LT.AND P1, PT, R11, UR6, !P4 ;  /* 0x000000060b007c0c */ /* 0x000fe2000e721270 */
[----:B------:R-:W-:Y:S01]  /*1c150*/  ULDC UR4, c[0x0][0x22c] ;  /* 0x00008b0000047ab9 */ /* 0x000fe20000000800 */
[----:B------:R-:W-:Y:S01]  /*1c160*/  ULDC UR6, c[0x0][0x228] ;  /* 0x00008a0000067ab9 */ /* 0x000fe20000000800 */
[----:B------:R-:W-:Y:S01]  /*1c170*/  VIADD R0, R10, 0x5a ;  /* 0x0000005a0a007836 */ /* 0x000fe20000000000 */
[----:B------:R1:W-:Y:S01]  /*1c180*/  @P6 STG.E desc[UR18][R4.64], R195 ;  /* 0x000000c304006986 */ /* 0x0003e2000c101912 */
[----:B------:R-:W-:-:S02]  /*1c190*/  VIADD R19, R13, UR26 ;  /* 0x0000001a0d137c36 */ /* 0x000fc40008000000 */
[----:B--2---:R-:W-:Y:S01]  /*1c1a0*/  IMAD.WIDE R6, R13, 0x4, R8 ;  /* 0x000000040d067825 */ /* 0x004fe200078e0208 */
[----:B------:R-:W-:Y:S01]  /*1c1b0*/  ISETP.GE.AND P6, PT, R0, UR4, PT ;  /* 0x0000000400007c0c */ /* 0x000fe2000bfc6270 */
[----:B------:R-:W-:Y:S02]  /*1c1c0*/  ULDC UR4, c[0x0][0x228] ;  /* 0x00008a0000047ab9 */ /* 0x000fe40000000800 */
        /* <DEDUP_REMOVED lines=13> */
[----:B------:R-:W-:Y:S02]  /*1c2a0*/  ULDC UR4, c[0x0][0x228] ;  /* 0x00008a0000047ab9 */ /* 0x000fe40000000800 */
[----:B--2---:R-:W-:Y:S01]  /*1c2b0*/  IMAD.WIDE R6, R19, 0x4, R2 ;  /* 0x0000000413067825 */ /* 0x004fe200078e0202 */
[----:B------:R1:W-:Y:S01]  /*1c2c0*/  @P4 STG.E desc[UR18][R4.64], R131 ;  /* 0x0000008304004986 */ /* 0x0003e2000c101912 */
[----:B------:R-:W-:Y:S02]  /*1c2d0*/  IADD3 R0, R10, 0x5c, RZ ;  /* 0x0000005c0a007810 */ /* 0x000fe40007ffe0ff */
[----:B------:R-:W-:Y:S01]  /*1c2e0*/  ISETP.LT.AND P4, PT, R11, UR4, !P3 ;  /* 0x000000040b007c0c */ /* 0x000fe2000df81270 */
[----:B------:R-:W-:Y:S01]  /*1c2f0*/  ULDC UR4, c[0x0][0x22c] ;  /* 0x00008b0000047ab9 */ /* 0x000fe20000000800 */
[----:B------:R2:W-:Y:S01]  /*1c300*/  @P1 STG.E desc[UR18][R6.64], R196 ;  /* 0x000000c406001986 */ /* 0x0005e2000c101912 */
[----:B------:R-:W-:Y:S01]  /*1c310*/  ISETP.GE.AND P1, PT, R0, UR4, PT ;  /* 0x0000000400007c0c */ /* 0x000fe2000bf26270 */
[C---:B------:R-:W-:Y:S01]  /*1c320*/  VIADD R13, R19.reuse, UR26 ;  /* 0x0000001a130d7c36 */ /* 0x040fe20008000000 */
[----:B------:R-:W-:Y:S01]  /*1c330*/  ULDC UR4, c[0x0][0x228] ;  /* 0x00008a0000047ab9 */ /* 0x000fe20000000800 */
[----:B---3--:R-:W-:Y:S01]  /*1c340*/  IMAD.WIDE R14, R19, 0x4, R8 ;  /* 0x00000004130e7825 */ /* 0x008fe200078e0208 */
[----:B------:R-:W-:Y:S01]  /*1c350*/  ISETP.LT.AND P3, PT, R12, UR4, !P3 ;  /* 0x000000040c007c0c */ /* 0x000fe2000df61270 */
[----:B------:R-:W-:-:S02]  /*1c360*/  ULDC UR4, c[0x0][0x228] ;  /* 0x00008a0000047ab9 */ /* 0x000fc40000000800 */
[----:B------:R-:W-:Y:S01]  /*1c370*/  IMAD.WIDE R16, R13, 0x4, R2 ;  /* 0x000000040d107825 */ /* 0x000fe200078e0202 */
[----:B------:R3:W-:Y:S01]  /*1c380*/  @P2 STG.E desc[UR18][R14.64], R216 ;  /* 0x000000d80e002986 */ /* 0x0007e2000c101912 */
[----:B------:R-:W-:Y:S01]  /*1c390*/  ISETP.LT.AND P2, PT, R11, UR4, !P6 ;  /* 0x000000040b007c0c */ /* 0x000fe2000f741270 */
[----:B------:R-:W-:Y:S01]  /*1c3a0*/  ULDC UR4, c[0x0][0x22c] ;  /* 0x00008b0000047ab9 */ /* 0x000fe20000000800 */
[----:B------:R-:W-:Y:S01]  /*1c3b0*/  ISETP.LT.AND P6, PT, R12, UR6, !P6 ;  /* 0x000000060c007c0c */ /* 0x000fe2000f7c1270 */
[----:B------:R4:W-:Y:S01]  /*1c3c0*/  @P4 STG.E desc[UR18][R16.64], R68 ;  /* 0x0000004410004986 */ /* 0x0009e2000c101912 */
[----:B------:R-:W-:Y:S01]  /*1c3d0*/  VIADD R19, R13, UR26 ;  /* 0x0000001a0d137c36 */ /* 0x000fe20008000000 */
[----:B------:R-:W-:Y:S01]  /*1c3e0*/  ISETP.LT.AND P4, PT, R11, UR8, !P5 ;  /* 0x000000080b007c0c */ /* 0x000fe2000ef81270 */
[----:B-1----:R-:W-:Y:S01]  /*1c3f0*/  IMAD.WIDE R4, R13, 0x4, R8 ;  /* 0x000000040d047825 */ /* 0x002fe200078e0208 */
[----:B------:R-:W-:Y:S01]  /*1c400*/  ULDC UR6, c[0x0][0x228] ;  /* 0x00008a0000067ab9 */ /* 0x000fe20000000800 */
[----:B------:R-:W-:-:S02]  /*1c410*/  ULDC UR8, c[0x0][0x228] ;  /* 0x00008a0000087ab9 */ /* 0x000fc40000000800 */
[----:B------:R-:W-:Y:S01]  /*1c420*/  VIADD R0, R10, 0x5d ;  /* 0x0000005d0a007836 */ /* 0x000fe20000000000 */
[----:B------:R1:W-:Y:S01]  /*1c430*/  @P3 STG.E desc[UR18][R4.64], R132 ;  /* 0x0000008404003986 */ /* 0x0003e2000c101912 */
[C---:B------:R-:W-:Y:S02]  /*1c440*/  VIADD R13, R19.reuse, UR26 ;  /* 0x0000001a130d7c36 */ /* 0x040fe40008000000 */
[C---:B--2---:R-:W-:Y:S01]  /*1c450*/  IMAD.WIDE R6, R19.reuse, 0x4, R2 ;  /* 0x0000000413067825 */ /* 0x044fe200078e0202 */
[----:B------:R-:W-:Y:S01]  /*1c460*/  ISETP.GE.AND P3, PT, R0, UR4, PT ;  /* 0x0000000400007c0c */ /* 0x000fe2000bf66270 */
[----:B------:R-:W-:Y:S01]  /*1c470*/  ULDC UR4, c[0x0][0x22c] ;  /* 0x00008b0000047ab9 */ /* 0x000fe20000000800 */
[----:B------:R-:W-:Y:S01]  /*1c480*/  IADD3 R0, R10, 0x5e, RZ ;  /* 0x0000005e0a007810 */ /* 0x000fe20007ffe0ff */
[----:B---3--:R-:W-:Y:S01]  /*1c490*/  IMAD.WIDE R14, R19, 0x4, R8 ;  /* 0x00000004130e7825 */ /* 0x008fe200078e0208 */
[----:B------:R-:W-:Y:S01]  /*1c4a0*/  ISETP.LT.AND P5, PT, R12, UR6, !P5 ;  /* 0x000000060c007c0c */ /* 0x000fe2000efa1270 */
[----:B------:R2:W-:Y:S02]  /*1c4b0*/  @P2 STG.E desc[UR18][R6.64], R197 ;  /* 0x000000c506002986 */ /* 0x0005e4000c101912 */
[C---:B----4-:R-:W-:Y:S01]  /*1c4c0*/  IMAD.WIDE R16, R13.reuse, 0x4, R2 ;  /* 0x000000040d107825 */ /* 0x050fe200078e0202 */
[----:B------:R-:W-:Y:S01]  /*1c4d0*/  ISETP.GE.AND P2, PT, R0, UR4, PT ;  /* 0x0000000400007c0c */ /* 0x000fe2000bf46270 */
[----:B------:R3:W-:Y:S01]  /*1c4e0*/  @P6 STG.E desc[UR18][R14.64], R217 ;  /* 0x000000d90e006986 */ /* 0x0007e2000c101912 */
[----:B------:R-:W-:Y:S01]  /*1c4f0*/  ULDC UR4, c[0x0][0x228] ;  /* 0x00008a0000047ab9 */ /* 0x000fe20000000800 */
[----:B-1----:R-:W-:Y:S01]  /*1c500*/  IMAD.WIDE R4, R13, 0x4, R8 ;  /* 0x000000040d047825 */ /* 0x002fe200078e0208 */
[----:B------:R-:W-:Y:S01]  /*1c510*/  ULDC UR6, c[0x0][0x228] ;  /* 0x00008a0000067ab9 */ /* 0x000fe20000000800 */
[----:B------:R1:W-:Y:S01]  /*1c520*/  @P4 STG.E desc[UR18][R16.64], R69 ;  /* 0x0000004510004986 */ /* 0x0003e2000c101912 */
[----:B------:R-:W-:Y:S01]  /*1c530*/  ISETP.LT.AND P4, PT, R11, UR4, !P1 ;  /* 0x000000040b007c0c */ /* 0x000fe2000cf81270 */
[----:B------:R-:W-:Y:S01]  /*1c540*/  VIADD R0, R10, 0x5f ;  /* 0x0000005f0a007836 */ /* 0x000fe20000000000 */
[----:B------:R-:W-:Y:S01]  /*1c550*/  ULDC UR4, c[0x0][0x22c] ;  /* 0x00008b0000047ab9 */ /* 0x000fe20000000800 */
[----:B------:R-:W-:Y:S01]  /*1c560*/  VIADD R13, R13, UR26 ;  /* 0x0000001a0d0d7c36 */ /* 0x000fe20008000000 */
[----:B------:R-:W-:Y:S01]  /*1c570*/  ISETP.LT.AND P1, PT, R12, UR6, !P1 ;  /* 0x000000060c007c0c */ /* 0x000fe2000cf21270 */
[----:B------:R4:W-:Y:S01]  /*1c580*/  @P5 STG.E desc[UR18][R4.64], R133 ;  /* 0x0000008504005986 */ /* 0x0009e2000c101912 */
[----:B------:R-:W-:Y:S01]  /*1c590*/  ISETP.GE.AND P5, PT, R0, UR4, PT ;  /* 0x0000000400007c0c */ /* 0x000fe2000bfa6270 */
[----:B--2---:R-:W-:Y:S01]  /*1c5a0*/  IMAD.WIDE R6, R13, 0x4, R2 ;  /* 0x000000040d067825 */ /* 0x004fe200078e0202 */
[----:B------:R-:W-:Y:S01]  /*1c5b0*/  ISETP.LT.AND P6, PT, R11, UR8, !P3 ;  /* 0x000000080b007c0c */ /* 0x000fe2000dfc1270 */
[----:B------:R-:W-:Y:S01]  /*1c5c0*/  ULDC UR4, c[0x0][0x22c] ;  /* 0x00008b0000047ab9 */ /* 0x000fe20000000800 */
[----:B------:R-:W-:Y:S01]  /*1c5d0*/  ULDC UR6, c[0x0][0x228] ;  /* 0x00008a0000067ab9 */ /* 0x000fe20000000800 */
[----:B------:R-:W-:Y:S01]  /*1c5e0*/  VIADD R0, R10, 0x60 ;  /* 0x000000600a007836 */ /* 0x000fe20000000000 */
[----:B------:R-:W-:Y:S01]  /*1c5f0*/  ULDC UR8, c[0x0][0x228] ;  /* 0x00008a0000087ab9 */ /* 0x000fe20000000800 */
[----:B------:R2:W-:Y:S01]  /*1c600*/  @P4 STG.E desc[UR18][R6.64], R198 ;  /* 0x000000c606004986 */ /* 0x0005e2000c101912 */
[----:B---3--:R-:W-:-:S02]  /*1c610*/  IMAD.WIDE R14, R13, 0x4, R8 ;  /* 0x000000040d0e7825 */ /* 0x008fc400078e0208 */
        /* <DEDUP_REMOVED lines=9> */
[----:B------:R-:W-:Y:S01]  /*1c6b0*/  IADD3 R0, R10, 0x61, RZ ;  /* 0x000000610a007810 */ /* 0x000fe20007ffe0ff */
[C---:B------:R-:W-:Y:S01]  /*1c6c0*/  VIADD R13, R19.reuse, UR26 ;  /* 0x0000001a130d7c36 */ /* 0x040fe20008000000 */
[----:B------:R-:W-:Y:S01]  /*1c6d0*/  @P6 STG.E desc[UR18][R16.64], R70 ;  /* 0x0000004610006986 */ /* 0x000fe2000c101912 */
[----:B----4-:R-:W-:Y:S01]  /*1c6e0*/  IMAD.WIDE R4, R19, 0x4, R8 ;  /* 0x0000000413047825 */ /* 0x010fe200078e0208 */
[----:B------:R-:W-:Y:S01]  /*1c6f0*/  ISETP.GE.AND P6, PT, R0, UR4, PT ;  /* 0x0000000400007c0c */ /* 0x000fe2000bfc6270 */
[----:B------:R-:W-:Y:S01]  /*1c700*/  ULDC UR4, c[0x0][0x22c] ;  /* 0x00008b0000047ab9 */ /* 0x000fe20000000800 */
[----:B------:R-:W-:Y:S01]  /*1c710*/  ISETP.LT.AND P2, PT, R12, UR6, !P2 ;  /* 0x000000060c007c0c */ /* 0x000fe2000d741270 */
[----:B------:R-:W-:-:S02]  /*1c720*/  VIADD R0, R10, 0x62 ;  /* 0x000000620a007836 */ /* 0x000fc40000000000 */
[C---:B--2---:R-:W-:Y:S01]  /*1c730*/  IMAD.WIDE R6, R13.reuse, 0x4, R2 ;  /* 0x000000040d067825 */ /* 0x044fe200078e0202 */
        /* <DEDUP_REMOVED lines=17> */
[----:B------:R-:W-:Y:S01]  /*1c850*/  IADD3 R13, R13, UR26, RZ ;  /* 0x0000001a0d0d7c10 */ /* 0x000fe2000fffe0ff */
[----:B------:R1:W-:Y:S01]  /*1c860*/  @P1 STG.E desc[UR18][R4.64], R71 ;  /* 0x0000004704001986 */ /* 0x0003e2000c101912 */
[----:B------:R-:W-:Y:S01]  /*1c870*/  ISETP.LT.AND P4, PT, R12, UR6, !P4 ;  /* 0x000000060c007c0c */ /* 0x000fe2000e781270 */
[----:B------:R-:W-:Y:S01]  /*1c880*/  ULDC UR6, c[0x0][0x228] ;  /* 0x00008a0000067ab9 */ /* 0x000fe20000000800 */
[----:B------:R-:W-:Y:S01]  /*1c890*/  ISETP.GE.AND P1, PT, R0, UR4, PT ;  /* 0x0000000400007c0c */ /* 0x000fe2000bf26270 */
[----:B---3--:R-:W-:Y:S01]  /*1c8a0*/  IMAD.WIDE R14, R13, 0x4, R2 ;  /* 0x000000040d0e7825 */ /* 0x008fe200078e0202 */
        /* <DEDUP_REMOVED lines=44> */
[C---:B------:R-:W-:Y:S01]  /*1cb70*/  VIADD R13, R19.reuse, UR26 ;  /* 0x0000001a130d7c36 */ /* 0x040fe20008000000 */
[----:B------:R-:W-:Y:S01]  /*1cb80*/  ISETP.LT.AND P2, PT, R12, UR4, !P2 ;  /* 0x000000040c007c0c */ /* 0x000fe2000d741270 */
[----:B---3--:R-:W-:Y:S01]  /*1cb90*/  IMAD.WIDE R14, R19, 0x4, R8 ;  /* 0x00000004130e7825 */ /* 0x008fe200078e0208 */
[----:B------:R-:W-:-:S03]  /*1cba0*/  ULDC UR4, c[0x0][0x228] ;  /* 0x00008a0000047ab9 */ /* 0x000fc60000000800 */
[----:B------:R-:W-:Y:S01]  /*1cbb0*/  IMAD.WIDE R16, R13, 0x4, R2 ;  /* 0x000000040d107825 */ /* 0x000fe200078e0202 */
[----:B------:R3:W-:Y:S01]  /*1cbc0*/  @P1 STG.E desc[UR18][R14.64], R137 ;  /* 0x000000890e001986 */ /* 0x0007e2000c101912 */
[----:B------:R-:W-:Y:S01]  /*1cbd0*/  ISETP.LT.AND P1, PT, R11, UR4, !P5 ;  /* 0x000000040b007c0c */ /* 0x000fe2000ef21270 */
[----:B------:R-:W-:Y:S01]  /*1cbe0*/  ULDC UR4, c[0x0][0x22c] ;  /* 0x00008b0000047ab9 */ /* 0x000fe20000000800 */
[C---:B------:R-:W-:Y:S01]  /*1cbf0*/  IADD3 R19, R13.reuse, UR26, RZ ;  /* 0x0000001a0d137c10 */ /* 0x040fe2000fffe0ff */
[----:B------:R4:W-:Y:S01]  /*1cc00*/  @P3 STG.E desc[UR18][R16.64], R202 ;  /* 0x000000ca10003986 */ /* 0x0009e2000c101912 */
[----:B-1----:R-:W-:Y:S01]  /*1cc10*/  IMAD.WIDE R4, R13, 0x4, R8 ;  /* 0x000000040d047825 */ /* 0x002fe200078e0208 */
[----:B------:R-:W-:Y:S01]  /*1cc20*/  ISETP.LT.AND P5, PT, R12, UR6, !P5 ;  /* 0x000000060c007c0c */ /* 0x000fe2000efa1270 */
[----:B------:R-:W-:Y:S01]  /*1cc30*/  ULDC UR6, c[0x0][0x228] ;  /* 0x00008a0000067ab9 */ /* 0x000fe20000000800 */
[----:B------:R-:W-:Y:S01]  /*1cc40*/  ISETP.LT.AND P3, PT, R11, UR8, !P6 ;  /* 0x000000080b007c0c */ /* 0x000fe2000f761270 */
[----:B------:R-:W-:Y:S01]  /*1cc50*/  VIADD R0, R10, 0x68 ;  /* 0x000000680a007836 */ /* 0x000fe20000000000 */
[----:B------:R1:W-:Y:S01]  /*1cc60*/  @P2 STG.E desc[UR18][R4.64], R222 ;  /* 0x000000de04002986 */ /* 0x0003e2000c101912 */
[C---:B------:R-:W-:Y:S01]  /*1cc70*/  VIADD R13, R19.reuse, UR26 ;  /* 0x0000001a130d7c36 */ /* 0x040fe20008000000 */
[----:B------:R-:W-:Y:S01]  /*1cc80*/  ULDC UR8, c[0x0][0x228] ;  /* 0x00008a0000087ab9 */ /* 0x000fe20000000800 */
[----:B--2---:R-:W-:Y:S01]  /*1cc90*/  IMAD.WIDE R6, R19, 0x4, R2 ;  /* 0x0000000413067825 */ /* 0x004fe200078e0202 */
[----:B------:R-:W-:Y:S01]  /*1cca0*/  ISETP.GE.AND P2, PT, R0, UR4, PT ;  /* 0x0000000400007c0c */ /* 0x000fe2000bf46270 */
[----:B------:R-:W-:-:S02]  /*1ccb0*/  ULDC UR4, c[0x0][0x22c] ;  /* 0x00008b0000047ab9 */ /* 0x000fc40000000800 */
[----:B------:R-:W-:Y:S01]  /*1ccc0*/  VIADD R0, R10, 0x69 ;  /* 0x000000690a007836 */ /* 0x000fe20000000000 */
[----:B------:R-:W-:Y:S01]  /*1ccd0*/  ISETP.LT.AND P6, PT, R12, UR6, !P6 ;  /* 0x000000060c007c0c */ /* 0x000fe2000f7c1270 */
[----:B---3--:R-:W-:Y:S01]  /*1cce0*/  IMAD.WIDE R14, R19, 0x4, R8 ;  /* 0x00000004130e7825 */ /* 0x008fe200078e0208 */
[----:B------:R2:W-:Y:S01]  /*1ccf0*/  @P1 STG.E desc[UR18][R6.64], R74 ;  /* 0x0000004a06001986 */ /* 0x0005e2000c101912 */
[----:B------:R-:W-:Y:S02]  /*1cd00*/  ULDC UR6, c[0x0][0x228] ;  /* 0x00008a0000067ab9 */ /* 0x000fe40000000800 */
[----:B----4-:R-:W-:Y:S01]  /*1cd10*/  IMAD.WIDE R16, R13, 0x4, R2 ;  /* 0x000000040d107825 */ /* 0x010fe200078e0202 */
[----:B------:R-:W-:Y:S01]  /*1cd20*/  ISETP.GE.AND P1, PT, R0, UR4, PT ;  /* 0x0000000400007c0c */ /* 0x000fe2000bf26270 */
[----:B------:R3:W-:Y:S01]  /*1cd30*/  @P5 STG.E desc[UR18][R14.64], R138 ;  /* 0x0000008a0e005986 */ /* 0x0007e2000c101912 */
[----:B------:R-:W-:-:S03]  /*1cd40*/  ULDC UR4, c[0x0][0x228] ;  /* 0x00008a0000047ab9 */ /* 0x000fc60000000800 */
[----:B------:R4:W-:Y:S01]  /*1cd50*/  @P3 STG.E desc[UR18][R16.64], R203 ;  /* 0x000000cb10003986 */ /* 0x0009e2000c101912 */
[----:B------:R-:W-:Y:S01]  /*1cd60*/  ISETP.LT.AND P3, PT, R11, UR4, !P4 ;  /* 0x000000040b007c0c */ /* 0x000fe2000e761270 */
[----:B-1----:R-:W-:Y:S01]  /*1cd70*/  IMAD.WIDE R4, R13, 0x4, R8 ;  /* 0x000000040d047825 */ /* 0x002fe200078e0208 */
[----:B------:R-:W-:-:S03]  /*1cd80*/  ULDC UR4, c[0x0][0x22c] ;  /* 0x00008b0000047ab9 */ /* 0x000fc60000000800 */
[----:B------:R-:W-:Y:S02]  /*1cd90*/  VIADD R0, R10, 0x6a ;  /* 0x0000006a0a007836 */ /* 0x000fe40000000000 */
[----:B------:R-:W-:Y:S01]  /*1cda0*/  VIADD R13, R13, UR26 ;  /* 0x0000001a0d0d7c36 */ /* 0x000fe20008000000 */
[----:B------:R-:W-:Y:S01]  /*1cdb0*/  ISETP.LT.AND P4, PT, R12, UR6, !P4 ;  /* 0x000000060c007c0c */ /* 0x000fe2000e781270 */
[----:B------:R1:W-:Y:S01]  /*1cdc0*/  @P6 STG.E desc[UR18][R4.64], R223 ;  /* 0x000000df04006986 */ /* 0x0003e2000c101912 */
[----:B------:R-:W-:Y:S01]  /*1cdd0*/  ISETP.GE.AND P6, PT, R0, UR4, PT ;  /* 0x0000000400007c0c */ /* 0x000fe2000bfc6270 */
[----:B--2---:R-:W-:Y:S01]  /*1cde0*/  IMAD.WIDE R6, R13, 0x4, R2 ;  /* 0x000000040d067825 */ /* 0x004fe200078e0202 */
[----:B------:R-:W-:Y:S01]  /*1cdf0*/  ISETP.LT.AND P5, PT, R11, UR8, !P2 ;  /* 0x000000080b007c0c */ /* 0x000fe2000d7a1270 */
[----:B------:R-:W-:Y:S01]  /*1ce00*/  ULDC UR4, c[0x0][0x22c] ;  /* 0x00008b0000047ab9 */ /* 0x000fe20000000800 */
[C---:B------:R-:W-:Y:S01]  /*1ce10*/  IADD3 R19, R13.reuse, UR26, RZ ;  /* 0x0000001a0d137c10 */ /* 0x040fe2000fffe0ff */
[----:B------:R-:W-:Y:S01]  /*1ce20*/  VIADD R0, R10, 0x6b ;  /* 0x0000006b0a007836 */ /* 0x000fe20000000000 */
[----:B------:R2:W-:Y:S01]  /*1ce30*/  @P3 STG.E desc[UR18][R6.64], R75 ;  /* 0x0000004b06003986 */ /* 0x0005e2000c101912 */
[----:B---3--:R-:W-:Y:S01]  /*1ce40*/  IMAD.WIDE R14, R13, 0x4, R8 ;  /* 0x000000040d0e7825 */ /* 0x008fe200078e0208 */
[----:B------:R-:W-:Y:S01]  /*1ce50*/  ULDC UR6, c[0x0][0x228] ;  /* 0x00008a0000067ab9 */ /* 0x000fe20000000800 */
[----:B------:R-:W-:Y:S01]  /*1ce60*/  ULDC UR8, c[0x0][0x228] ;  /* 0x00008a0000087ab9 */ /* 0x000fe20000000800 */
[----:B------:R-:W-:Y:S01]  /*1ce70*/  ISETP.GE.AND P3, PT, R0, UR4, PT ;  /* 0x0000000400007c0c */ /* 0x000fe2000bf66270 */
[----:B------:R-:W-:-:S02]  /*1ce80*/  ULDC UR4, c[0x0][0x228] ;  /* 0x00008a0000047ab9 */ /* 0x000fc40000000800 */
[----:B------:R-:W-:Y:S01]  /*1ce90*/  ISETP.LT.AND P2, PT, R12, UR4, !P2 ;  /* 0x000000040c007c0c */ /* 0x000fe2000d741270 */
[----:B------:R-:W-:Y:S01]  /*1cea0*/  ULDC UR4, c[0x0][0x228] ;  /* 0x00008a0000047ab9 */ /* 0x000fe20000000800 */
[----:B----4-:R-:W-:Y:S01]  /*1ceb0*/  IMAD.WIDE R16, R19, 0x4, R2 ;  /* 0x0000000413107825 */ /* 0x010fe200078e0202 */
[----:B------:R3:W-:Y:S01]  /*1cec0*/  @P4 STG.E desc[UR18][R14.64], R139 ;  /* 0x0000008b0e004986 */ /* 0x0007e2000c101912 */
[----:B------:R-:W-:Y:S01]  /*1ced0*/  ISETP.LT.AND P4, PT, R11, UR4, !P1 ;  /* 0x000000040b007c0c */ /* 0x000fe2000cf81270 */
[----:B------:R-:W-:Y:S01]  /*1cee0*/  ULDC UR4, c[0x0][0x22c] ;  /* 0x00008b0000047ab9 */ /* 0x000fe20000000800 */
[----:B------:R-:W-:Y:S01]  /*1cef0*/  VIADD R0, R10, 0x6c ;  /* 0x0000006c0a007836 */ /* 0x000fe20000000000 */
[----:B------:R-:W-:Y:S01]  /*1cf00*/  @P5 STG.E desc[UR18][R16.64], R204 ;  /* 0x000000cc10005986 */ /* 0x000fe2000c101912 */
[C---:B------:R-:W-:Y:S01]  /*1cf10*/  VIADD R13, R19.reuse, UR26 ;  /* 0x0000001a130d7c36 */ /* 0x040fe20008000000 */
[----:B------:R-:W-:Y:S01]  /*1cf20*/  ISETP.LT.AND P1, PT, R12, UR6, !P1 ;  /* 0x000000060c007c0c */ /* 0x000fe2000cf21270 */
[----:B-1----:R-:W-:Y:S01]  /*1cf30*/  IMAD.WIDE R4, R19, 0x4, R8 ;  /* 0x0000000413047825 */ /* 0x002fe200078e0208 */
        /* <DEDUP_REMOVED lines=19> */
[----:B-1----:R-:W-:Y:S01]  /*1d070*/  IMAD.WIDE R4, R13, 0x4, R2 ;  /* 0x000000040d047825 */ /* 0x002fe200078e0202 */
[----:B------:R-:W-:Y:S01]  /*1d080*/  ISETP.LT.AND P3, PT, R12, UR6, !P3 ;  /* 0x000000060c007c0c */ /* 0x000fe2000df61270 */
[----:B------:R-:W-:-:S02]  /*1d090*/  ULDC UR6, c[0x0][0x228] ;  /* 0x00008a0000067ab9 */ /* 0x000fc40000000800 */
[C---:B--2---:R-:W-:Y:S01]  /*1d0a0*/  IMAD.WIDE R6, R13.reuse, 0x4, R8 ;  /* 0x000000040d067825 */ /* 0x044fe200078e0208 */
[----:B------:R1:W-:Y:S03]  /*1d0b0*/  @P4 STG.E desc[UR18][R4.64], R205 ;  /* 0x000000cd04004986 */ /* 0x0003e6000c101912 */
[----:B------:R-:W-:Y:S01]  /*1d0c0*/  VIADD R13, R13, UR26 ;  /* 0x0000001a0d0d7c36 */ /* 0x000fe20008000000 */
[----:B------:R-:W-:Y:S01]  /*1d0d0*/  ISETP.GE.AND P4, PT, R0, UR4, PT ;  /* 0x0000000400007c0c */ /* 0x000fe2000bf86270 */
[----:B------:R-:W-:Y:S01]  /*1d0e0*/  ULDC UR4, c[0x0][0x228] ;  /* 0x00008a0000047ab9 */ /* 0x000fe20000000800 */
[----:B------:R-:W-:Y:S02]  /*1d0f0*/  VIADD R0, R10, 0x6f ;  /* 0x0000006f0a007836 */ /* 0x000fe40000000000 */
        /* <DEDUP_REMOVED lines=12> */
[C---:B-1----:R-:W-:Y:S01]  /*1d1c0*/  IMAD.WIDE R4, R13.reuse, 0x4, R2 ;  /* 0x000000040d047825 */ /* 0x042fe200078e0202 */
[----:B------:R-:W-:Y:S01]  /*1d1d0*/  IADD3 R0, R10, 0x70, RZ ;  /* 0x000000700a007810 */ /* 0x000fe20007ffe0ff */
[----:B------:R-:W-:Y:S01]  /*1d1e0*/  ULDC UR4, c[0x0][0x22c] ;  /* 0x00008b0000047ab9 */ /* 0x000fe20000000800 */
[----:B------:R-:W-:Y:S01]  /*1d1f0*/  ULDC UR6, c[0x0][0x228] ;  /* 0x00008a0000067ab9 */ /* 0x000fe20000000800 */
        /* <DEDUP_REMOVED lines=35> */
[----:B-1----:R-:W-:Y:S01]  /*1d430*/  IMAD.WIDE R4, R13, 0x4, R8 ;  /* 0x000000040d047825 */ /* 0x002fe200078e0208 */
        /* <DEDUP_REMOVED lines=11> */
[----:B--2---:R-:W-:Y:S01]  /*1d4f0*/  IMAD.WIDE R6, R19, 0x4, R2 ;  /* 0x0000000413067825 */ /* 0x004fe200078e0202 */
        /* <DEDUP_REMOVED lines=17> */
[----:B------:R-:W-:Y:S01]  /*1d610*/  ISETP.LT.AND P6, PT, R11, UR8, !P1 ;  /* 0x000000080b007c0c */ /* 0x000fe2000cfc1270 */
[----:B------:R-:W-:Y:S01]  /*1d620*/  ULDC UR6, c[0x0][0x228] ;  /* 0x00008a0000067ab9 */ /* 0x000fe20000000800 */
[----:B------:R-:W-:Y:S01]  /*1d630*/  ISETP.GE.AND P5, PT, R0, UR7, PT ;  /* 0x0000000700007c0c */ /* 0x000fe2000bfa6270 */
[----:B--2---:R-:W-:Y:S01]  /*1d640*/  IMAD.WIDE R6, R13, 0x4, R2 ;  /* 0x000000040d067825 */ /* 0x004fe200078e0202 */
[----:B------:R-:W-:Y:S01]  /*1d650*/  ISETP.LT.AND P1, PT, R12, UR4, !P1 ;  /* 0x000000040c007c0c */ /* 0x000fe2000cf21270 */
[----:B------:R-:W-:Y:S01]  /*1d660*/  ULDC UR4, c[0x0][0x228] ;  /* 0x00008a0000047ab9 */ /* 0x000fe20000000800 */
[----:B------:R-:W-:Y:S01]  /*1d670*/  ULDC UR7, c[0x0][0x228] ;  /* 0x00008a0000077ab9 */ /* 0x000fe20000000800 */
[----:B------:R-:W-:-:S02]  /*1d680*/  VIADD R0, R10, 0x76 ;  /* 0x000000760a007836 */ /* 0x000fc40000000000 */
[C---:B---3--:R-:W-:Y:S01]  /*1d690*/  IMAD.WIDE R14, R13.reuse, 0x4, R8 ;  /* 0x000000040d0e7825 */ /* 0x048fe200078e0208 */
[----:B------:R2:W-:Y:S03]  /*1d6a0*/  @P4 STG.E desc[UR18][R6.64], R209 ;  /* 0x000000d106004986 */ /* 0x0005e6000c101912 */
[----:B------:R-:W-:Y:S01]  /*1d6b0*/  VIADD R19, R13, UR26 ;  /* 0x0000001a0d137c36 */ /* 0x000fe20008000000 */
[----:B------:R-:W-:Y:S01]  /*1d6c0*/  ISETP.GE.AND P4, PT, R0, UR5, PT ;  /* 0x0000000500007c0c */ /* 0x000fe2000bf86270 */
[----:B------:R3:W-:Y:S01]  /*1d6d0*/  @P3 STG.E desc[UR18][R14.64], R229 ;  /* 0x000000e50e003986 */ /* 0x0007e2000c101912 */
[----:B------:R-:W-:Y:S01]  /*1d6e0*/  ULDC UR5, c[0x0][0x228] ;  /* 0x00008a0000057ab9 */ /* 0x000fe20000000800 */
[----:B----4-:R-:W-:Y:S01]  /*1d6f0*/  IMAD.WIDE R16, R19, 0x4, R2 ;  /* 0x0000000413107825 */ /* 0x010fe200078e0202 */
[----:B------:R-:W-:Y:S01]  /*1d700*/  ISETP.LT.AND P3, PT, R11, UR4, !P2 ;  /* 0x000000040b007c0c */ /* 0x000fe2000d761270 */
[----:B------:R-:W-:Y:S01]  /*1d710*/  ULDC UR4, c[0x0][0x228] ;  /* 0x00008a0000047ab9 */ /* 0x000fe20000000800 */
[----:B------:R-:W-:Y:S01]  /*1d720*/  ISETP.LT.AND P2, PT, R12, UR5, !P2 ;  /* 0x000000050c007c0c */ /* 0x000fe2000d741270 */
[----:B-1----:R-:W-:Y:S01]  /*1d730*/  IMAD.WIDE R4, R19, 0x4, R8 ;  /* 0x0000000413047825 */ /* 0x002fe200078e0208 */
[----:B------:R1:W-:Y:S01]  /*1d740*/  @P6 STG.E desc[UR18][R16.64], R145 ;  /* 0x0000009110006986 */ /* 0x0003e2000c101912 */
[----:B------:R-:W-:Y:S01]  /*1d750*/  ISETP.LT.AND P6, PT, R11, UR4, !P5 ;  /* 0x000000040b007c0c */ /* 0x000fe2000efc1270 */
[----:B------:R-:W-:Y:S01]  /*1d760*/  ULDC UR4, c[0x0][0x228] ;  /* 0x00008a0000047ab9 */ /* 0x000fe20000000800 */
[----:B------:R-:W-:Y:S01]  /*1d770*/  VIADD R19, R19, UR26 ;  /* 0x0000001a13137c36 */ /* 0x000fe20008000000 */
[----:B------:R-:W-:Y:S01]  /*1d780*/  IADD3 R13, R10, 0x77, RZ ;  /* 0x000000770a0d7810 */ /* 0x000fe20007ffe0ff */
[----:B------:R-:W-:-:S02]  /*1d790*/  ULDC UR5, c[0x0][0x228] ;  /* 0x00008a0000057ab9 */ /* 0x000fc40000000800 */
[C---:B--2---:R-:W-:Y:S01]  /*1d7a0*/  IMAD.WIDE R6, R19.reuse, 0x4, R2 ;  /* 0x0000000413067825 */ /* 0x044fe200078e0202 */
[----:B------:R2:W-:Y:S03]  /*1d7b0*/  @P1 STG.E desc[UR18][R4.64], R81 ;  /* 0x0000005104001986 */ /* 0x0005e6000c101912 */
[----:B---3--:R-:W-:Y:S01]  /*1d7c0*/  IMAD.WIDE R14, R19, 0x4, R8 ;  /* 0x00000004130e7825 */ /* 0x008fe200078e0208 */
[----:B------:R-:W-:-:S03]  /*1d7d0*/  ISETP.LT.AND P5, PT, R12, UR4, !P5 ;  /* 0x000000040c007c0c */ /* 0x000fc6000efa1270 */
[----:B------:R-:W-:Y:S01]  /*1d7e0*/  VIADD R21, R19, UR26 ;  /* 0x0000001a13157c36 */ /* 0x000fe20008000000 */
[----:B------:R-:W-:Y:S01]  /*1d7f0*/  @P3 STG.E desc[UR18][R6.64], R210 ;  /* 0x000000d206003986 */ /* 0x000fe2000c101912 */
[----:B------:R-:W-:Y:S02]  /*1d800*/  ULDC UR4, c[0x0][0x228] ;  /* 0x00008a0000047ab9 */ /* 0x000fe40000000800 */
[----:B-1----:R-:W-:Y:S01]  /*1d810*/  IMAD.WIDE R16, R21, 0x4, R2 ;  /* 0x0000000415107825 */ /* 0x002fe200078e0202 */
[----:B------:R1:W-:Y:S01]  /*1d820*/  @P2 STG.E desc[UR18][R14.64], R230 ;  /* 0x000000e60e002986 */ /* 0x0003e2000c101912 */
[----:B------:R-:W-:Y:S01]  /*1d830*/  ISETP.LT.AND P2, PT, R11, UR4, !P4 ;  /* 0x000000040b007c0c */ /* 0x000fe2000e741270 */
[----:B------:R-:W-:Y:S01]  /*1d840*/  ULDC UR4, c[0x0][0x228] ;  /* 0x00008a0000047ab9 */ /* 0x000fe20000000800 */
[----:B------:R-:W-:Y:S02]  /*1d850*/  ISETP.GE.AND P1, PT, R13, UR15, PT ;  /* 0x0000000f0d007c0c */ /* 0x000fe4000bf26270 */
[----:B------:R-:W-:Y:S01]  /*1d860*/  ISETP.LT.AND P4, PT, R12, UR5, !P4 ;  /* 0x000000050c007c0c */ /* 0x000fe2000e781270 */
[----:B------:R-:W-:Y:S01]  /*1d870*/  VIADD R0, R10, 0x78 ;  /* 0x000000780a007836 */ /* 0x000fe20000000000 */
[----:B------:R3:W-:Y:S01]  /*1d880*/  @P6 STG.E desc[UR18][R16.64], R146 ;  /* 0x0000009210006986 */ /* 0x0007e2000c101912 */
[----:B------:R-:W-:Y:S01]  /*1d890*/  ISETP.LT.AND P6, PT, R11, UR6, !P1 ;  /* 0x000000060b007c0c */ /* 0x000fe2000cfc1270 */
[----:B--2---:R-:W-:Y:S01]  /*1d8a0*/  IMAD.WIDE R4, R21, 0x4, R8 ;  /* 0x0000000415047825 */ /* 0x004fe200078e0208 */
[----:B------:R-:W-:-:S03]  /*1d8b0*/  ULDC UR5, c[0x0][0x228] ;  /* 0x00008a0000057ab9 */ /* 0x000fc60000000800 */
[----:B-1----:R-:W-:Y:S01]  /*1d8c0*/  VIADD R15, R21, UR26 ;  /* 0x0000001a150f7c36 */ /* 0x002fe20008000000 */
[----:B------:R-:W-:Y:S01]  /*1d8d0*/  ISETP.GE.AND P3, PT, R0, UR13, PT ;  /* 0x0000000d00007c0c */ /* 0x000fe2000bf66270 */
[----:B------:R-:W-:Y:S01]  /*1d8e0*/  VIADD R0, R10, 0x79 ;  /* 0x000000790a007836 */ /* 0x000fe20000000000 */
[----:B------:R-:W-:Y:S01]  /*1d8f0*/  ULDC UR6, c[0x0][0x228] ;  /* 0x00008a0000067ab9 */ /* 0x000fe20000000800 */
[C---:B------:R-:W-:Y:S01]  /*1d900*/  IMAD.WIDE R6, R15.reuse, 0x4, R2 ;  /* 0x000000040f067825 */ /* 0x040fe200078e0202 */
[----:B------:R-:W-:-:S03]  /*1d910*/  IADD3 R13, R15, UR26, RZ ;  /* 0x0000001a0f0d7c10 */ /* 0x000fc6000fffe0ff */
[----:B------:R-:W-:Y:S01]  /*1d920*/  IMAD.WIDE R14, R15, 0x4, R8 ;  /* 0x000000040f0e7825 */ /* 0x000fe200078e0208 */
[----:B------:R-:W-:Y:S01]  /*1d930*/  @P5 STG.E desc[UR18][R4.64], R82 ;  /* 0x0000005204005986 */ /* 0x000fe2000c101912 */
[----:B------:R-:W-:Y:S01]  /*1d940*/  ISETP.LT.AND P1, PT, R12, UR7, !P1 ;  /* 0x000000070c007c0c */ /* 0x000fe2000cf21270 */
[----:B------:R-:W-:Y:S01]  /*1d950*/  ULDC UR7, c[0x0][0x228] ;  /* 0x00008a0000077ab9 */ /* 0x000fe20000000800 */
[----:B---3--:R-:W-:Y:S01]  /*1d960*/  IMAD.WIDE R16, R13, 0x4, R2 ;  /* 0x000000040d107825 */ /* 0x008fe200078e0202 */
[----:B------:R1:W-:Y:S01]  /*1d970*/  @P2 STG.E desc[UR18][R6.64], R211 ;  /* 0x000000d306002986 */ /* 0x0003e2000c101912 */
[----:B------:R-:W-:-:S03]  /*1d980*/  ISETP.GE.AND P5, PT, R0, UR11, PT ;  /* 0x0000000b00007c0c */ /* 0x000fc6000bfa6270 */
[----:B------:R2:W-:Y:S01]  /*1d990*/  @P4 STG.E desc[UR18][R14.64], R231 ;  /* 0x000000e70e004986 */ /* 0x0005e2000c101912 */
[C---:B------:R-:W-:Y:S01]  /*1d9a0*/  ISETP.LT.AND P4, PT, R11.reuse, UR4, !P3 ;  /* 0x000000040b007c0c */ /* 0x040fe2000df81270 */
[----:B------:R-:W-:Y:S01]  /*1d9b0*/  VIADD R0, R10, 0x7a ;  /* 0x0000007a0a007836 */ /* 0x000fe20000000000 */
[C---:B------:R-:W-:Y:S01]  /*1d9c0*/  ISETP.LT.AND P3, PT, R12.reuse, UR5, !P3 ;  /* 0x000000050c007c0c */ /* 0x040fe2000df61270 */
[----:B------:R3:W-:Y:S01]  /*1d9d0*/  @P6 STG.E desc[UR18][R16.64], R147 ;  /* 0x0000009310006986 */ /* 0x0007e2000c101912 */
[----:B------:R-:W-:Y:S01]  /*1d9e0*/  ULDC UR4, c[0x0][0x228] ;  /* 0x00008a0000047ab9 */ /* 0x000fe20000000800 */
[----:B------:R-:W-:Y:S01]  /*1d9f0*/  ISETP.LT.AND P6, PT, R11, UR6, !P5 ;  /* 0x000000060b007c0c */ /* 0x000fe2000efc1270 */
[C---:B------:R-:W-:Y:S01]  /*1da00*/  IMAD.WIDE R18, R13.reuse, 0x4, R8 ;  /* 0x000000040d127825 */ /* 0x040fe200078e0208 */
[----:B------:R-:W-:Y:S01]  /*1da10*/  ISETP.LT.AND P5, PT, R12, UR4, !P5 ;  /* 0x000000040c007c0c */ /* 0x000fe2000efa1270 */
[----:B------:R-:W-:Y:S02]  /*1da20*/  ULDC UR4, c[0x0][0x228] ;  /* 0x00008a0000047ab9 */ /* 0x000fe40000000800 */
[----:B-1----:R-:W-:Y:S01]  /*1da30*/  VIADD R7, R13, UR26 ;  /* 0x0000001a0d077c36 */ /* 0x002fe20008000000 */
[----:B------:R-:W-:Y:S01]  /*1da40*/  ISETP.GE.AND P2, PT, R0, UR9, PT ;  /* 0x0000000900007c0c */ /* 0x000fe2000bf46270 */
[----:B------:R-:W-:Y:S01]  /*1da50*/  VIADD R0, R10, 0x7b ;  /* 0x0000007b0a007836 */ /* 0x000fe20000000000 */
[----:B------:R-:W-:Y:S01]  /*1da60*/  ULDC UR5, c[0x0][0x228] ;  /* 0x00008a0000057ab9 */ /* 0x000fe20000000800 */
[C---:B------:R-:W-:Y:S01]  /*1da70*/  VIADD R13, R7.reuse, UR26 ;  /* 0x0000001a070d7c36 */ /* 0x040fe20008000000 */
[----:B------:R-:W-:Y:S01]  /*1da80*/  ULDC UR6, c[0x0][0x228] ;  /* 0x00008a0000067ab9 */ /* 0x000fe20000000800 */
[C---:B------:R-:W-:Y:S01]  /*1da90*/  IMAD.WIDE R4, R7.reuse, 0x4, R2 ;  /* 0x0000000407047825 */ /* 0x040fe200078e0202 */
[----:B------:R-:W-:Y:S03]  /*1daa0*/  @P1 STG.E desc[UR18][R18.64], R83 ;  /* 0x0000005312001986 */ /* 0x000fe6000c101912 */
[----:B------:R-:W-:Y:S01]  /*1dab0*/  IMAD.WIDE R6, R7, 0x4, R8 ;  /* 0x0000000407067825 */ /* 0x000fe200078e0208 */
[----:B------:R-:W-:Y:S01]  /*1dac0*/  ISETP.GE.AND P1, PT, R0, UR17, PT ;  /* 0x0000001100007c0c */ /* 0x000fe2000bf26270 */
[----:B------:R1:W-:Y:S01]  /*1dad0*/  @P4 STG.E desc[UR18][R4.64], R236 ;  /* 0x000000ec04004986 */ /* 0x0003e2000c101912 */
[----:B------:R-:W-:Y:S01]  /*1dae0*/  IADD3 R0, R10, 0x7c, RZ ;  /* 0x0000007c0a007810 */ /* 0x000fe20007ffe0ff */
[----:B--2---:R-:W-:-:S02]  /*1daf0*/  IMAD.WIDE R14, R13, 0x4, R2 ;  /* 0x000000040d0e7825 */ /* 0x004fc400078e0202 */
[----:B------:R2:W-:Y:S02]  /*1db00*/  @P3 STG.E desc[UR18][R6.64], R212 ;  /* 0x000000d406003986 */ /* 0x0005e4000c101912 */
[----:B---3--:R-:W-:Y:S01]  /*1db10*/  IMAD.WIDE R16, R13, 0x4, R8 ;  /* 0x000000040d107825 */ /* 0x008fe200078e0208 */
[----:B------:R-:W-:Y:S01]  /*1db20*/  ISETP.LT.AND P3, PT, R11, UR4, !P2 ;  /* 0x000000040b007c0c */ /* 0x000fe2000d761270 */
[----:B------:R-:W-:Y:S01]  /*1db30*/  ULDC UR4, c[0x0][0x228] ;  /* 0x00008a0000047ab9 */ /* 0x000fe20000000800 */
[----:B------:R-:W-:Y:S01]  /*1db40*/  ISETP.GE.AND P4, PT, R0, UR25, PT ;  /* 0x0000001900007c0c */ /* 0x000fe2000bf86270 */
[----:B------:R-:W-:Y:S01]  /*1db50*/  @P6 STG.E desc[UR18][R14.64], R84 ;  /* 0x000000540e006986 */ /* 0x000fe2000c101912 */
[----:B------:R-:W-:Y:S01]  /*1db60*/  VIADD R13, R13, UR26 ;  /* 0x0000001a0d0d7c36 */ /* 0x000fe20008000000 */
[----:B------:R-:W-:Y:S01]  /*1db70*/  ISETP.LT.AND P2, PT, R12, UR4, !P2 ;  /* 0x000000040c007c0c */ /* 0x000fe2000d741270 */
[----:B------:R-:W-:Y:S01]  /*1db80*/  VIADD R0, R10, 0x7d ;  /* 0x0000007d0a007836 */ /* 0x000fe20000000000 */
[----:B------:R3:W-:Y:S01]  /*1db90*/  @P5 STG.E desc[UR18][R16.64], R24 ;  /* 0x0000001810005986 */ /* 0x0007e2000c101912 */
[----:B------:R-:W-:-:S02]  /*1dba0*/  ISETP.LT.AND P5, PT, R11, UR5, !P1 ;  /* 0x000000050b007c0c */ /* 0x000fc4000cfa1270 */
[----:B------:R-:W-:Y:S01]  /*1dbb0*/  ISETP.LT.AND P6, PT, R11, UR7, !P4 ;  /* 0x000000070b007c0c */ /* 0x000fe2000e7c1270 */
[C---:B-1----:R-:W-:Y:S01]  /*1dbc0*/  IMAD.WIDE R4, R13.reuse, 0x4, R2 ;  /* 0x000000040d047825 */ /* 0x042fe200078e0202 */
[----:B------:R-:W-:Y:S01]  /*1dbd0*/  ISETP.LT.AND P1, PT, R12, UR6, !P1 ;  /* 0x000000060c007c0c */ /* 0x000fe2000cf21270 */
[----:B------:R-:W-:Y:S02]  /*1dbe0*/  ULDC UR4, c[0x0][0x228] ;  /* 0x00008a0000047ab9 */ /* 0x000fe40000000800 */
[----:B--2---:R-:W-:-:S04]  /*1dbf0*/  IMAD.WIDE R6, R13, 0x4, R8 ;  /* 0x000000040d067825 */ /* 0x004fc800078e0208 */
[----:B---3--:R-:W-:Y:S01]  /*1dc00*/  VIADD R17, R13, UR26 ;  /* 0x0000001a0d117c36 */ /* 0x008fe20008000000 */
[----:B------:R-:W-:Y:S01]  /*1dc10*/  IADD3 R10, R10, 0x7e, RZ ;  /* 0x0000007e0a0a7810 */ /* 0x000fe20007ffe0ff */
[----:B------:R-:W-:Y:S01]  /*1dc20*/  @P3 STG.E desc[UR18][R4.64], R237 ;  /* 0x000000ed04003986 */ /* 0x000fe2000c101912 */
[----:B------:R-:W-:Y:S01]  /*1dc30*/  ULDC UR5, c[0x0][0x228] ;  /* 0x00008a0000057ab9 */ /* 0x000fe20000000800 */
[C---:B------:R-:W-:Y:S01]  /*1dc40*/  VIADD R21, R17.reuse, UR26 ;  /* 0x0000001a11157c36 */ /* 0x040fe20008000000 */
[----:B------:R-:W-:Y:S01]  /*1dc50*/  ULDC UR6, c[0x0][0x228] ;  /* 0x00008a0000067ab9 */ /* 0x000fe20000000800 */
[C---:B------:R-:W-:Y:S01]  /*1dc60*/  IMAD.WIDE R14, R17.reuse, 0x4, R2 ;  /* 0x00000004110e7825 */ /* 0x040fe200078e0202 */
[----:B------:R-:W-:Y:S01]  /*1dc70*/  ISETP.GE.AND P3, PT, R0, UR23, PT ;  /* 0x0000001700007c0c */ /* 0x000fe2000bf66270 */
[----:B------:R-:W-:Y:S02]  /*1dc80*/  ULDC UR7, c[0x0][0x228] ;  /* 0x00008a0000077ab9 */ /* 0x000fe40000000800 */
[----:B------:R-:W-:Y:S01]  /*1dc90*/  IMAD.WIDE R16, R17, 0x4, R8 ;  /* 0x0000000411107825 */ /* 0x000fe200078e0208 */
[----:B------:R-:W-:Y:S03]  /*1dca0*/  @P2 STG.E desc[UR18][R6.64], R213 ;  /* 0x000000d506002986 */ /* 0x000fe6000c101912 */
[----:B------:R-:W-:Y:S01]  /*1dcb0*/  IMAD.WIDE R18, R21, 0x4, R2 ;  /* 0x0000000415127825 */ /* 0x000fe200078e0202 */
[----:B------:R1:W-:Y:S01]  /*1dcc0*/  @P5 STG.E desc[UR18][R14.64], R85 ;  /* 0x000000550e005986 */ /* 0x0003e2000c101912 */
[----:B------:R-:W-:-:S03]  /*1dcd0*/  ISETP.GE.AND P2, PT, R10, UR21, PT ;  /* 0x000000150a007c0c */ /* 0x000fc6000bf46270 */
[----:B------:R2:W-:Y:S01]  /*1dce0*/  @P1 STG.E desc[UR18][R16.64], R25 ;  /* 0x0000001910001986 */ /* 0x0005e2000c101912 */
[C---:B------:R-:W-:Y:S01]  /*1dcf0*/  ISETP.LT.AND P5, PT, R11.reuse, UR5, !P2 ;  /* 0x000000050b007c0c */ /* 0x040fe2000d7a1270 */
[----:B------:R-:W-:Y:S02]  /*1dd00*/  ULDC UR5, c[0x0][0x228] ;  /* 0x00008a0000057ab9 */ /* 0x000fe40000000800 */
[----:B------:R3:W-:Y:S01]  /*1dd10*/  @P6 STG.E desc[UR18][R18.64], R238 ;  /* 0x000000ee12006986 */ /* 0x0007e2000c101912 */
[C---:B------:R-:W-:Y:S01]  /*1dd20*/  ISETP.LT.AND P6, PT, R11.reuse, UR4, !P3 ;  /* 0x000000040b007c0c */ /* 0x040fe2000dfc1270 */
[----:B------:R-:W-:Y:S01]  /*1dd30*/  ULDC UR4, c[0x0][0x228] ;  /* 0x00008a0000047ab9 */ /* 0x000fe20000000800 */
[----:B------:R-:W-:Y:S01]  /*1dd40*/  ISETP.LT.AND P1, PT, R11, UR6, !P0 ;  /* 0x000000060b007c0c */ /* 0x000fe2000c721270 */
[----:B------:R-:W-:Y:S01]  /*1dd50*/  VIADD R11, R21, UR26 ;  /* 0x0000001a150b7c36 */ /* 0x000fe20008000000 */
[C---:B------:R-:W-:Y:S01]  /*1dd60*/  ISETP.LT.AND P4, PT, R12.reuse, UR4, !P4 ;  /* 0x000000040c007c0c */ /* 0x040fe2000e781270 */
[----:B------:R-:W-:Y:S01]  /*1dd70*/  ULDC UR6, c[0x0][0x228] ;  /* 0x00008a0000067ab9 */ /* 0x000fe20000000800 */
[C---:B------:R-:W-:Y:S01]  /*1dd80*/  ISETP.LT.AND P3, PT, R12.reuse, UR5, !P3 ;  /* 0x000000050c007c0c */ /* 0x040fe2000df61270 */
[----:B-1----:R-:W-:Y:S01]  /*1dd90*/  VIADD R15, R11, UR26 ;  /* 0x0000001a0b0f7c36 */ /* 0x002fe20008000000 */
[----:B------:R-:W-:-:S02]  /*1dda0*/  ISETP.LT.AND P2, PT, R12, UR6, !P2 ;  /* 0x000000060c007c0c */ /* 0x000fc4000d741270 */
[----:B------:R-:W-:Y:S01]  /*1ddb0*/  ISETP.LT.AND P0, PT, R12, UR7, !P0 ;  /* 0x000000070c007c0c */ /* 0x000fe2000c701270 */
[----:B------:R-:W-:-:S04]  /*1ddc0*/  IMAD.WIDE R4, R21, 0x4, R8 ;  /* 0x0000000415047825 */ /* 0x000fc800078e0208 */
[----:B--2---:R-:W-:Y:S02]  /*1ddd0*/  VIADD R17, R15, UR26 ;  /* 0x0000001a0f117c36 */ /* 0x004fe40008000000 */
[C---:B------:R-:W-:Y:S01]  /*1dde0*/  IMAD.WIDE R6, R11.reuse, 0x4, R2 ;  /* 0x000000040b067825 */ /* 0x040fe200078e0202 */
[----:B------:R3:W-:Y:S03]  /*1ddf0*/  @P4 STG.E desc[UR18][R4.64], R214 ;  /* 0x000000d604004986 */ /* 0x0007e6000c101912 */
[----:B------:R-:W-:Y:S01]  /*1de00*/  IMAD.WIDE R10, R11, 0x4, R8 ;  /* 0x000000040b0a7825 */ /* 0x000fe200078e0208 */
[----:B------:R3:W-:Y:S03]  /*1de10*/  @P6 STG.E desc[UR18][R6.64], R86 ;  /* 0x0000005606006986 */ /* 0x0007e6000c101912 */
[C---:B------:R-:W-:Y:S01]  /*1de20*/  IMAD.WIDE R12, R15.reuse, 0x4, R2 ;  /* 0x000000040f0c7825 */ /* 0x040fe200078e0202 */
[----:B------:R3:W-:Y:S03]  /*1de30*/  @P3 STG.E desc[UR18][R10.64], R26 ;  /* 0x0000001a0a003986 */ /* 0x0007e6000c101912 */
[----:B------:R-:W-:Y:S01]  /*1de40*/  IMAD.WIDE R14, R15, 0x4, R8 ;  /* 0x000000040f0e7825 */ /* 0x000fe200078e0208 */
[----:B------:R3:W-:Y:S03]  /*1de50*/  @P5 STG.E desc[UR18][R12.64], R239 ;  /* 0x000000ef0c005986 */ /* 0x0007e6000c101912 */
[C---:B------:R-:W-:Y:S01]  /*1de60*/  IMAD.WIDE R2, R17.reuse, 0x4, R2 ;  /* 0x0000000411027825 */ /* 0x040fe200078e0202 */
[----:B------:R3:W-:Y:S04]  /*1de70*/  @P2 STG.E desc[UR18][R14.64], R215 ;  /* 0x000000d70e002986 */ /* 0x0007e8000c101912 */
[----:B------:R3:W-:Y:S01]  /*1de80*/  @P1 STG.E desc[UR18][R2.64], R87 ;  /* 0x0000005702001986 */ /* 0x0007e2000c101912 */
[----:B------:R-:W-:Y:S01]  /*1de90*/  IMAD.WIDE R8, R17, 0x4, R8 ;  /* 0x0000000411087825 */ /* 0x000fe200078e0208 */
[----:B------:R-:W-:Y:S06]  /*1dea0*/  @!P0 EXIT ;  /* 0x000000000000894d */ /* 0x000fec0003800000 */
[----:B------:R-:W-:Y:S01]  /*1deb0*/  STG.E desc[UR18][R8.64], R27 ;  /* 0x0000001b08007986 */ /* 0x000fe2000c101912 */
[----:B------:R-:W-:Y:S05]  /*1dec0*/  EXIT ;  /* 0x000000000000794d */ /* 0x000fea0003800000 */
.L_x_2:
[----:B------:R-:W-:-:S00]  /*1ded0*/  BRA `(.L_x_2) ;  /* 0xfffffffc00fc7947 */ /* 0x000fc0000383ffff */
[----:B------:R-:W-:-:S00]  /*1dee0*/  NOP ;  /* 0x0000000000007918 */ /* 0x000fc00000000000 */
        /* <DEDUP_REMOVED lines=9> */
.L_x_3:


//--------------------- .nv.shared.matmul_kernel  --------------------------
	.section	.nv.shared.matmul_kernel,"aw",@nobits
	.sectionflags	@""
	.align	16
	.zero		1024


//--------------------- .nv.shared.reserved.0     --------------------------
	.section	.nv.shared.reserved.0,"aw",@nobits
	.weak		__nv_reservedSMEM_offset_0_alias
	.size		__nv_reservedSMEM_offset_0_alias, 0, 0
	.other		__nv_reservedSMEM_offset_0_alias,@"STO_CUDA_RESERVED_SHARED STV_DEFAULT"
__nv_reservedSMEM_offset_0_alias:
	.zero		0


//--------------------- .nv.constant0.matmul_kernel --------------------------
	.section	.nv.constant0.matmul_kernel,"a",@progbits
	.sectionflags	@""
	.align	4
.nv.constant0.matmul_kernel:
	.zero		608


//--------------------- SYMBOLS --------------------------

	.type		.nv.reservedSmem.offset0,@object
	.size		.nv.reservedSmem.offset0,0x4
